	.target	sm_80

	.elftype	@"ET_EXEC"


//--------------------- .note.nv.tkinfo           --------------------------
	.section	.note.nv.tkinfo,"",@"SHT_NOTE"
	.sectionflags	@"SHF_NOTE_NV_TKINFO"
	.tkinfo
        /*0018*/ 	.word	0x00000002
        /*0030*/ 	.string	""
        /*0030*/ 	.string	"ptxas"
        /*0030*/ 	.string	"Cuda compilation tools, release 13.0, V13.0.88"
        /*0030*/ 	.string	"Build cuda_13.0.r13.0/compiler.36424714_0"
        /*0030*/ 	.string	"-v  -suppress-debug-info  -lineinfo  -arch sm_80 "



//--------------------- .note.nv.cuinfo           --------------------------
	.section	.note.nv.cuinfo,"",@"SHT_NOTE"
	.sectionflags	@"SHF_NOTE_NV_CUINFO"
        /*0018*/ 	.short	0x0002
        /*001a*/ 	.short	0x0050
        /*001c*/ 	.short	0x0082
	.zero		2


//--------------------- .nv.info                  --------------------------
	.section	.nv.info,"",@"SHT_CUDA_INFO"
	.align	4


	//----- nvinfo : EIATTR_REGCOUNT
	.align		4
        /*0000*/ 	.byte	0x04, 0x2f
        /*0002*/ 	.short	(.L_2 - .L_1)
	.align		4
.L_1:
        /*0004*/ 	.word	index@(attn_fwd)
        /*0008*/ 	.word	0x00000020


	//----- nvinfo : EIATTR_FRAME_SIZE
	.align		4
.L_2:
        /*000c*/ 	.byte	0x04, 0x11
        /*000e*/ 	.short	(.L_4 - .L_3)
	.align		4
.L_3:
        /*0010*/ 	.word	index@(attn_fwd)
        /*0014*/ 	.word	0x000024f0


	//----- nvinfo : EIATTR_MIN_STACK_SIZE
	.align		4
.L_4:
        /*0018*/ 	.byte	0x04, 0x12
        /*001a*/ 	.short	(.L_6 - .L_5)
	.align		4
.L_5:
        /*001c*/ 	.word	index@(attn_fwd)
        /*0020*/ 	.word	0x000024f0
.L_6:


//--------------------- .nv.info.attn_fwd         --------------------------
	.section	.nv.info.attn_fwd,"",@"SHT_CUDA_INFO"
	.sectionflags	@""
	.align	4


	//----- nvinfo : EIATTR_CUDA_API_VERSION
	.align		4
        /*0000*/ 	.byte	0x04, 0x37
        /*0002*/ 	.short	(.L_8 - .L_7)
.L_7:
        /*0004*/ 	.word	0x00000082


	//----- nvinfo : EIATTR_SW2861232_WAR
	.align		4
.L_8:
        /*0008*/ 	.byte	0x01, 0x35
	.zero		2


	//----- nvinfo : EIATTR_PARAM_CBANK
	.align		4
        /*000c*/ 	.byte	0x04, 0x0a
        /*000e*/ 	.short	(.L_10 - .L_9)
	.align		4
.L_9:
        /*0010*/ 	.word	index@(.nv.constant0.attn_fwd)
        /*0014*/ 	.short	0x0160
        /*0016*/ 	.short	0x0088


	//----- nvinfo : EIATTR_CBANK_PARAM_SIZE
	.align		4
.L_10:
        /*0018*/ 	.byte	0x03, 0x19
        /*001a*/ 	.short	0x0088


	//----- nvinfo : EIATTR_KPARAM_INFO
	.align		4
        /*001c*/ 	.byte	0x04, 0x17
        /*001e*/ 	.short	(.L_12 - .L_11)
.L_11:
        /*0020*/ 	.word	0x00000000
        /*0024*/ 	.short	0x0019
        /*0026*/ 	.short	0x0080
        /*0028*/ 	.byte	0x00, 0xf4, 0x21, 0x00


	//----- nvinfo : EIATTR_KPARAM_INFO
	.align		4
.L_12:
        /*002c*/ 	.byte	0x04, 0x17
        /*002e*/ 	.short	(.L_14 - .L_13)
.L_13:
        /*0030*/ 	.word	0x00000000
        /*0034*/ 	.short	0x0018
        /*0036*/ 	.short	0x0078
        /*0038*/ 	.byte	0x00, 0xf4, 0x21, 0x00


	//----- nvinfo : EIATTR_KPARAM_INFO
	.align		4
.L_14:
        /*003c*/ 	.byte	0x04, 0x17
        /*003e*/ 	.short	(.L_16 - .L_15)
.L_15:
        /*0040*/ 	.word	0x00000000
        /*0044*/ 	.short	0x0017
        /*0046*/ 	.short	0x0070
        /*0048*/ 	.byte	0x00, 0xf0, 0x11, 0x00


	//----- nvinfo : EIATTR_KPARAM_INFO
	.align		4
.L_16:
        /*004c*/ 	.byte	0x04, 0x17
        /*004e*/ 	.short	(.L_18 - .L_17)
.L_17:
        /*0050*/ 	.word	0x00000000
        /*0054*/ 	.short	0x0016
        /*0056*/ 	.short	0x006c
        /*0058*/ 	.byte	0x00, 0xf0, 0x11, 0x00


	//----- nvinfo : EIATTR_KPARAM_INFO
	.align		4
.L_18:
        /*005c*/ 	.byte	0x04, 0x17
        /*005e*/ 	.short	(.L_20 - .L_19)
.L_19:
        /*0060*/ 	.word	0x00000000
        /*0064*/ 	.short	0x0015
        /*0066*/ 	.short	0x0068
        /*0068*/ 	.byte	0x00, 0xf0, 0x11, 0x00


	//----- nvinfo : EIATTR_KPARAM_INFO
	.align		4
.L_20:
        /*006c*/ 	.byte	0x04, 0x17
        /*006e*/ 	.short	(.L_22 - .L_21)
.L_21:
        /*0070*/ 	.word	0x00000000
        /*0074*/ 	.short	0x0014
        /*0076*/ 	.short	0x0064
        /*0078*/ 	.byte	0x00, 0xf0, 0x11, 0x00


	//----- nvinfo : EIATTR_KPARAM_INFO
	.align		4
.L_22:
        /*007c*/ 	.byte	0x04, 0x17
        /*007e*/ 	.short	(.L_24 - .L_23)
.L_23:
        /*0080*/ 	.word	0x00000000
        /*0084*/ 	.short	0x0013
        /*0086*/ 	.short	0x0060
        /*0088*/ 	.byte	0x00, 0xf0, 0x11, 0x00


	//----- nvinfo : EIATTR_KPARAM_INFO
	.align		4
.L_24:
        /*008c*/ 	.byte	0x04, 0x17
        /*008e*/ 	.short	(.L_26 - .L_25)
.L_25:
        /*0090*/ 	.word	0x00000000
        /*0094*/ 	.short	0x0012
        /*0096*/ 	.short	0x005c
        /*0098*/ 	.byte	0x00, 0xf0, 0x11, 0x00


	//----- nvinfo : EIATTR_KPARAM_INFO
	.align		4
.L_26:
        /*009c*/ 	.byte	0x04, 0x17
        /*009e*/ 	.short	(.L_28 - .L_27)
.L_27:
        /*00a0*/ 	.word	0x00000000
        /*00a4*/ 	.short	0x0011
        /*00a6*/ 	.short	0x0058
        /*00a8*/ 	.byte	0x00, 0xf0, 0x11, 0x00


	//----- nvinfo : EIATTR_KPARAM_INFO
	.align		4
.L_28:
        /*00ac*/ 	.byte	0x04, 0x17
        /*00ae*/ 	.short	(.L_30 - .L_29)
.L_29:
        /*00b0*/ 	.word	0x00000000
        /*00b4*/ 	.short	0x0010
        /*00b6*/ 	.short	0x0054
        /*00b8*/ 	.byte	0x00, 0xf0, 0x11, 0x00


	//----- nvinfo : EIATTR_KPARAM_INFO
	.align		4
.L_30:
        /*00bc*/ 	.byte	0x04, 0x17
        /*00be*/ 	.short	(.L_32 - .L_31)
.L_31:
        /*00c0*/ 	.word	0x00000000
        /*00c4*/ 	.short	0x000f
        /*00c6*/ 	.short	0x0050
        /*00c8*/ 	.byte	0x00, 0xf0, 0x11, 0x00


	//----- nvinfo : EIATTR_KPARAM_INFO
	.align		4
.L_32:
        /*00cc*/ 	.byte	0x04, 0x17
        /*00ce*/ 	.short	(.L_34 - .L_33)
.L_33:
        /*00d0*/ 	.word	0x00000000
        /*00d4*/ 	.short	0x000e
        /*00d6*/ 	.short	0x004c
        /*00d8*/ 	.byte	0x00, 0xf0, 0x11, 0x00


	//----- nvinfo : EIATTR_KPARAM_INFO
	.align		4
.L_34:
        /*00dc*/ 	.byte	0x04, 0x17
        /*00de*/ 	.short	(.L_36 - .L_35)
.L_35:
        /*00e0*/ 	.word	0x00000000
        /*00e4*/ 	.short	0x000d
        /*00e6*/ 	.short	0x0048
        /*00e8*/ 	.byte	0x00, 0xf0, 0x11, 0x00


	//----- nvinfo : EIATTR_KPARAM_INFO
	.align		4
.L_36:
        /*00ec*/ 	.byte	0x04, 0x17
        /*00ee*/ 	.short	(.L_38 - .L_37)
.L_37:
        /*00f0*/ 	.word	0x00000000
        /*00f4*/ 	.short	0x000c
        /*00f6*/ 	.short	0x0044
        /*00f8*/ 	.byte	0x00, 0xf0, 0x11, 0x00


	//----- nvinfo : EIATTR_KPARAM_INFO
	.align		4
.L_38:
        /*00fc*/ 	.byte	0x04, 0x17
        /*00fe*/ 	.short	(.L_40 - .L_39)
.L_39:
        /*0100*/ 	.word	0x00000000
        /*0104*/ 	.short	0x000b
        /*0106*/ 	.short	0x0040
        /*0108*/ 	.byte	0x00, 0xf0, 0x11, 0x00


	//----- nvinfo : EIATTR_KPARAM_INFO
	.align		4
.L_40:
        /*010c*/ 	.byte	0x04, 0x17
        /*010e*/ 	.short	(.L_42 - .L_41)
.L_41:
        /*0110*/ 	.word	0x00000000
        /*0114*/ 	.short	0x000a
        /*0116*/ 	.short	0x003c
        /*0118*/ 	.byte	0x00, 0xf0, 0x11, 0x00


	//----- nvinfo : EIATTR_KPARAM_INFO
	.align		4
.L_42:
        /*011c*/ 	.byte	0x04, 0x17
        /*011e*/ 	.short	(.L_44 - .L_43)
.L_43:
        /*0120*/ 	.word	0x00000000
        /*0124*/ 	.short	0x0009
        /*0126*/ 	.short	0x0038
        /*0128*/ 	.byte	0x00, 0xf0, 0x11, 0x00


	//----- nvinfo : EIATTR_KPARAM_INFO
	.align		4
.L_44:
        /*012c*/ 	.byte	0x04, 0x17
        /*012e*/ 	.short	(.L_46 - .L_45)
.L_45:
        /*0130*/ 	.word	0x00000000
        /*0134*/ 	.short	0x0008
        /*0136*/ 	.short	0x0034
        /*0138*/ 	.byte	0x00, 0xf0, 0x11, 0x00


	//----- nvinfo : EIATTR_KPARAM_INFO
	.align		4
.L_46:
        /*013c*/ 	.byte	0x04, 0x17
        /*013e*/ 	.short	(.L_48 - .L_47)
.L_47:
        /*0140*/ 	.word	0x00000000
        /*0144*/ 	.short	0x0007
        /*0146*/ 	.short	0x0030
        /*0148*/ 	.byte	0x00, 0xf0, 0x11, 0x00


	//----- nvinfo : EIATTR_KPARAM_INFO
	.align		4
.L_48:
        /*014c*/ 	.byte	0x04, 0x17
        /*014e*/ 	.short	(.L_50 - .L_49)
.L_49:
        /*0150*/ 	.word	0x00000000
        /*0154*/ 	.short	0x0006
        /*0156*/ 	.short	0x002c
        /*0158*/ 	.byte	0x00, 0xf0, 0x11, 0x00


	//----- nvinfo : EIATTR_KPARAM_INFO
	.align		4
.L_50:
        /*015c*/ 	.byte	0x04, 0x17
        /*015e*/ 	.short	(.L_52 - .L_51)
.L_51:
        /*0160*/ 	.word	0x00000000
        /*0164*/ 	.short	0x0005
        /*0166*/ 	.short	0x0028
        /*0168*/ 	.byte	0x00, 0xf0, 0x11, 0x00


	//----- nvinfo : EIATTR_KPARAM_INFO
	.align		4
.L_52:
        /*016c*/ 	.byte	0x04, 0x17
        /*016e*/ 	.short	(.L_54 - .L_53)
.L_53:
        /*0170*/ 	.word	0x00000000
        /*0174*/ 	.short	0x0004
        /*0176*/ 	.short	0x0020
        /*0178*/ 	.byte	0x00, 0xf4, 0x21, 0x00


	//----- nvinfo : EIATTR_KPARAM_INFO
	.align		4
.L_54:
        /*017c*/ 	.byte	0x04, 0x17
        /*017e*/ 	.short	(.L_56 - .L_55)
.L_55:
        /*0180*/ 	.word	0x00000000
        /*0184*/ 	.short	0x0003
        /*0186*/ 	.short	0x0018
        /*0188*/ 	.byte	0x00, 0xf4, 0x21, 0x00


	//----- nvinfo : EIATTR_KPARAM_INFO
	.align		4
.L_56:
        /*018c*/ 	.byte	0x04, 0x17
        /*018e*/ 	.short	(.L_58 - .L_57)
.L_57:
        /*0190*/ 	.word	0x00000000
        /*0194*/ 	.short	0x0002
        /*0196*/ 	.short	0x0010
        /*0198*/ 	.byte	0x00, 0xf4, 0x21, 0x00


	//----- nvinfo : EIATTR_KPARAM_INFO
	.align		4
.L_58:
        /*019c*/ 	.byte	0x04, 0x17
        /*019e*/ 	.short	(.L_60 - .L_59)
.L_59:
        /*01a0*/ 	.word	0x00000000
        /*01a4*/ 	.short	0x0001
        /*01a6*/ 	.short	0x0008
        /*01a8*/ 	.byte	0x00, 0xf4, 0x21, 0x00


	//----- nvinfo : EIATTR_KPARAM_INFO
	.align		4
.L_60:
        /*01ac*/ 	.byte	0x04, 0x17
        /*01ae*/ 	.short	(.L_62 - .L_61)
.L_61:
        /*01b0*/ 	.word	0x00000000
        /*01b4*/ 	.short	0x0000
        /*01b6*/ 	.short	0x0000
        /*01b8*/ 	.byte	0x00, 0xf4, 0x21, 0x00


	//----- nvinfo : EIATTR_MAXREG_COUNT
	.align		4
.L_62:
        /*01bc*/ 	.byte	0x03, 0x1b
        /*01be*/ 	.short	0x00ff


	//----- nvinfo : EIATTR_NUM_BARRIERS
	.align		4
        /*01c0*/ 	.byte	0x02, 0x4c
        /*01c2*/ 	.byte	0x01
	.zero		1


	//----- nvinfo : EIATTR_ANNOTATIONS
	.align		4
        /*01c4*/ 	.byte	0x04, 0x55
        /*01c6*/ 	.short	(.L_64 - .L_63)


	//   ....[0]....
.L_63:
        /*01c8*/ 	.word	0x00000001
        /*01cc*/ 	.byte	0x10, 0x03, 0x00, 0x00, 0x01, 0x00, 0x00, 0x00, 0xc0, 0x03, 0x00, 0x00, 0x01, 0x00, 0x00, 0x00
        /* <DEDUP_REMOVED lines=1409> */
        /*59ec*/ 	.byte	0x30, 0x82, 0x01, 0x00, 0x01, 0x00, 0x00, 0x00, 0x40, 0x82, 0x01, 0x00


	//----- nvinfo : EIATTR_MERCURY_ISA_VERSION
	.align		4
.L_64:
        /*59f8*/ 	.byte	0x03, 0x5f
        /*59fa*/ 	.short	0x0000


	//----- nvinfo : EIATTR_COOP_GROUP_MASK_REGIDS
	.align		4
        /*59fc*/ 	.byte	0x04, 0x29
        /*59fe*/ 	.short	(.L_66 - .L_65)


	//   ....[0]....
.L_65:
        /*5a00*/ 	.word	0xffffffff


	//   ....[1]....
        /*5a04*/ 	.word	0xffffffff


	//   ....[2]....
        /*5a08*/ 	.word	0xffffffff


	//   ....[3]....
        /*5a0c*/ 	.word	0xffffffff


	//   ....[4]....
        /*5a10*/ 	.word	0xffffffff


	//   ....[5]....
        /*5a14*/ 	.word	0xffffffff


	//   ....[6]....
        /*5a18*/ 	.word	0xffffffff


	//   ....[7]....
        /*5a1c*/ 	.word	0xffffffff


	//   ....[8]....
        /*5a20*/ 	.word	0xffffffff


	//   ....[9]....
        /*5a24*/ 	.word	0xffffffff


	//   ....[10]....
        /*5a28*/ 	.word	0xffffffff


	//   ....[11]....
        /*5a2c*/ 	.word	0xffffffff


	//   ....[12]....
        /*5a30*/ 	.word	0xffffffff


	//   ....[13]....
        /*5a34*/ 	.word	0xffffffff


	//   ....[14]....
        /*5a38*/ 	.word	0xffffffff


	//   ....[15]....
        /*5a3c*/ 	.word	0xffffffff


	//   ....[16]....
        /*5a40*/ 	.word	0xffffffff


	//   ....[17]....
        /*5a44*/ 	.word	0xffffffff


	//   ....[18]....
        /*5a48*/ 	.word	0xffffffff


	//   ....[19]....
        /*5a4c*/ 	.word	0xffffffff


	//   ....[20]....
        /*5a50*/ 	.word	0xffffffff


	//   ....[21]....
        /*5a54*/ 	.word	0xffffffff


	//   ....[22]....
        /*5a58*/ 	.word	0xffffffff


	//   ....[23]....
        /*5a5c*/ 	.word	0xffffffff


	//   ....[24]....
        /*5a60*/ 	.word	0xffffffff


	//   ....[25]....
        /*5a64*/ 	.word	0xffffffff


	//   ....[26]....
        /*5a68*/ 	.word	0xffffffff


	//   ....[27]....
        /*5a6c*/ 	.word	0xffffffff


	//   ....[28]....
        /*5a70*/ 	.word	0xffffffff


	//   ....[29]....
        /*5a74*/ 	.word	0xffffffff


	//   ....[30]....
        /*5a78*/ 	.word	0xffffffff


	//   ....[31]....
        /*5a7c*/ 	.word	0xffffffff


	//   ....[32]....
        /*5a80*/ 	.word	0xffffffff


	//   ....[33]....
        /*5a84*/ 	.word	0xffffffff


	//   ....[34]....
        /*5a88*/ 	.word	0xffffffff


	//   ....[35]....
        /*5a8c*/ 	.word	0xffffffff


	//   ....[36]....
        /*5a90*/ 	.word	0xffffffff


	//   ....[37]....
        /*5a94*/ 	.word	0xffffffff


	//   ....[38]....
        /*5a98*/ 	.word	0xffffffff


	//   ....[39]....
        /*5a9c*/ 	.word	0xffffffff


	//   ....[40]....
        /*5aa0*/ 	.word	0xffffffff


	//   ....[41]....
        /*5aa4*/ 	.word	0xffffffff


	//   ....[42]....
        /*5aa8*/ 	.word	0xffffffff


	//   ....[43]....
        /*5aac*/ 	.word	0xffffffff


	//   ....[44]....
        /*5ab0*/ 	.word	0xffffffff


	//   ....[45]....
        /*5ab4*/ 	.word	0xffffffff


	//   ....[46]....
        /*5ab8*/ 	.word	0xffffffff


	//   ....[47]....
        /*5abc*/ 	.word	0xffffffff


	//   ....[48]....
        /*5ac0*/ 	.word	0xffffffff


	//   ....[49]....
        /*5ac4*/ 	.word	0xffffffff


	//   ....[50]....
        /*5ac8*/ 	.word	0xffffffff


	//   ....[51]....
        /*5acc*/ 	.word	0xffffffff


	//   ....[52]....
        /*5ad0*/ 	.word	0xffffffff


	//   ....[53]....
        /*5ad4*/ 	.word	0xffffffff


	//   ....[54]....
        /*5ad8*/ 	.word	0xffffffff


	//   ....[55]....
        /*5adc*/ 	.word	0xffffffff


	//   ....[56]....
        /*5ae0*/ 	.word	0xffffffff


	//   ....[57]....
        /*5ae4*/ 	.word	0xffffffff


	//   ....[58]....
        /*5ae8*/ 	.word	0xffffffff


	//   ....[59]....
        /*5aec*/ 	.word	0xffffffff


	//   ....[60]....
        /*5af0*/ 	.word	0xffffffff


	//   ....[61]....
        /*5af4*/ 	.word	0xffffffff


	//   ....[62]....
        /*5af8*/ 	.word	0xffffffff


	//   ....[63]....
        /*5afc*/ 	.word	0xffffffff


	//   ....[64]....
        /*5b00*/ 	.word	0xffffffff


	//   ....[65]....
        /*5b04*/ 	.word	0xffffffff


	//   ....[66]....
        /*5b08*/ 	.word	0xffffffff


	//   ....[67]....
        /*5b0c*/ 	.word	0xffffffff


	//   ....[68]....
        /*5b10*/ 	.word	0xffffffff


	//   ....[69]....
        /*5b14*/ 	.word	0xffffffff


	//   ....[70]....
        /*5b18*/ 	.word	0xffffffff


	//   ....[71]....
        /*5b1c*/ 	.word	0xffffffff


	//   ....[72]....
        /*5b20*/ 	.word	0xffffffff


	//   ....[73]....
        /*5b24*/ 	.word	0xffffffff


	//   ....[74]....
        /*5b28*/ 	.word	0xffffffff


	//   ....[75]....
        /*5b2c*/ 	.word	0xffffffff


	//   ....[76]....
        /*5b30*/ 	.word	0xffffffff


	//   ....[77]....
        /*5b34*/ 	.word	0xffffffff


	//   ....[78]....
        /*5b38*/ 	.word	0xffffffff


	//   ....[79]....
        /*5b3c*/ 	.word	0xffffffff


	//----- nvinfo : EIATTR_COOP_GROUP_INSTR_OFFSETS
	.align		4
.L_66:
        /*5b40*/ 	.byte	0x04, 0x28
        /*5b42*/ 	.short	(.L_68 - .L_67)


	//   ....[0]....
.L_67:
        /*5b44*/ 	.word	0x00025890


	//   ....[1]....
        /*5b48*/ 	.word	0x000258b0


	//   ....[2]....
        /*5b4c*/ 	.word	0x00025fb0


	//   ....[3]....
        /*5b50*/ 	.word	0x00025fe0


	//   ....[4]....
        /*5b54*/ 	.word	0x00026000


	//   ....[5]....
        /*5b58*/ 	.word	0x00026020


	//   ....[6]....
        /*5b5c*/ 	.word	0x00026030


	//   ....[7]....
        /*5b60*/ 	.word	0x00026050


	//   ....[8]....
        /*5b64*/ 	.word	0x000260f0


	//   ....[9]....
        /*5b68*/ 	.word	0x00026100


	//   ....[10]....
        /*5b6c*/ 	.word	0x00026150


	//   ....[11]....
        /*5b70*/ 	.word	0x00026160


	//   ....[12]....
        /*5b74*/ 	.word	0x00026170


	//   ....[13]....
        /*5b78*/ 	.word	0x00026180


	//   ....[14]....
        /*5b7c*/ 	.word	0x00026190


	//   ....[15]....
        /*5b80*/ 	.word	0x000261a0


	//   ....[16]....
        /*5b84*/ 	.word	0x000261b0


	//   ....[17]....
        /*5b88*/ 	.word	0x000261c0


	//   ....[18]....
        /*5b8c*/ 	.word	0x000261f0


	//   ....[19]....
        /*5b90*/ 	.word	0x00026200


	//   ....[20]....
        /*5b94*/ 	.word	0x000262a0


	//   ....[21]....
        /*5b98*/ 	.word	0x000262b0


	//   ....[22]....
        /*5b9c*/ 	.word	0x000262c0


	//   ....[23]....
        /*5ba0*/ 	.word	0x000262d0


	//   ....[24]....
        /*5ba4*/ 	.word	0x000262e0


	//   ....[25]....
        /*5ba8*/ 	.word	0x00026320


	//   ....[26]....
        /*5bac*/ 	.word	0x00026330


	//   ....[27]....
        /*5bb0*/ 	.word	0x00026370


	//   ....[28]....
        /*5bb4*/ 	.word	0x00026380


	//   ....[29]....
        /*5bb8*/ 	.word	0x00026390


	//   ....[30]....
        /*5bbc*/ 	.word	0x000263a0


	//   ....[31]....
        /*5bc0*/ 	.word	0x000263b0


	//   ....[32]....
        /*5bc4*/ 	.word	0x00026f10


	//   ....[33]....
        /*5bc8*/ 	.word	0x00026f20


	//   ....[34]....
        /*5bcc*/ 	.word	0x00026f30


	//   ....[35]....
        /*5bd0*/ 	.word	0x00026f40


	//   ....[36]....
        /*5bd4*/ 	.word	0x00026f80


	//   ....[37]....
        /*5bd8*/ 	.word	0x00026fa0


	//   ....[38]....
        /*5bdc*/ 	.word	0x00026fb0


	//   ....[39]....
        /*5be0*/ 	.word	0x00026fc0


	//   ....[40]....
        /*5be4*/ 	.word	0x000286b0


	//   ....[41]....
        /*5be8*/ 	.word	0x00028a90


	//   ....[42]....
        /*5bec*/ 	.word	0x00028ac0


	//   ....[43]....
        /*5bf0*/ 	.word	0x00028bb0


	//   ....[44]....
        /*5bf4*/ 	.word	0x00028bc0


	//   ....[45]....
        /*5bf8*/ 	.word	0x00028c30


	//   ....[46]....
        /*5bfc*/ 	.word	0x00028da0


	//   ....[47]....
        /*5c00*/ 	.word	0x00028db0


	//   ....[48]....
        /*5c04*/ 	.word	0x00028dc0


	//   ....[49]....
        /*5c08*/ 	.word	0x00028dd0


	//   ....[50]....
        /*5c0c*/ 	.word	0x00028e00


	//   ....[51]....
        /*5c10*/ 	.word	0x00028e40


	//   ....[52]....
        /*5c14*/ 	.word	0x00028e50


	//   ....[53]....
        /*5c18*/ 	.word	0x00028e70


	//   ....[54]....
        /*5c1c*/ 	.word	0x00028e90


	//   ....[55]....
        /*5c20*/ 	.word	0x00028fc0


	//   ....[56]....
        /*5c24*/ 	.word	0x00029270


	//   ....[57]....
        /*5c28*/ 	.word	0x00029280


	//   ....[58]....
        /*5c2c*/ 	.word	0x00029290


	//   ....[59]....
        /*5c30*/ 	.word	0x000292c0


	//   ....[60]....
        /*5c34*/ 	.word	0x000292d0


	//   ....[61]....
        /*5c38*/ 	.word	0x000292e0


	//   ....[62]....
        /*5c3c*/ 	.word	0x00029300


	//   ....[63]....
        /*5c40*/ 	.word	0x00029330


	//   ....[64]....
        /*5c44*/ 	.word	0x00029340


	//   ....[65]....
        /*5c48*/ 	.word	0x00029390


	//   ....[66]....
        /*5c4c*/ 	.word	0x000293b0


	//   ....[67]....
        /*5c50*/ 	.word	0x000293d0


	//   ....[68]....
        /*5c54*/ 	.word	0x000293e0


	//   ....[69]....
        /*5c58*/ 	.word	0x00029430


	//   ....[70]....
        /*5c5c*/ 	.word	0x00029440


	//   ....[71]....
        /*5c60*/ 	.word	0x00029450


	//   ....[72]....
        /*5c64*/ 	.word	0x0002a550


	//   ....[73]....
        /*5c68*/ 	.word	0x0002a560


	//   ....[74]....
        /*5c6c*/ 	.word	0x0002a570


	//   ....[75]....
        /*5c70*/ 	.word	0x0002a580


	//   ....[76]....
        /*5c74*/ 	.word	0x0002a5d0


	//   ....[77]....
        /*5c78*/ 	.word	0x0002a5e0


	//   ....[78]....
        /*5c7c*/ 	.word	0x0002a5f0


	//   ....[79]....
        /*5c80*/ 	.word	0x0002a600


	//----- nvinfo : EIATTR_EXIT_INSTR_OFFSETS
	.align		4
.L_68:
        /*5c84*/ 	.byte	0x04, 0x1c
        /*5c86*/ 	.short	(.L_70 - .L_69)


	//   ....[0]....
.L_69:
        /*5c88*/ 	.word	0x00055730


	//----- nvinfo : EIATTR_REQNTID
	.align		4
.L_70:
        /*5c8c*/ 	.byte	0x04, 0x10
        /*5c8e*/ 	.short	(.L_72 - .L_71)
.L_71:
        /*5c90*/ 	.word	0x00000080
        /*5c94*/ 	.word	0x00000001
        /*5c98*/ 	.word	0x00000001


	//----- nvinfo : EIATTR_CRS_STACK_SIZE
	.align		4
.L_72:
        /*5c9c*/ 	.byte	0x04, 0x1e
        /*5c9e*/ 	.short	(.L_74 - .L_73)
.L_73:
        /*5ca0*/ 	.word	0x00000000
.L_74:


//--------------------- .nv.callgraph             --------------------------
	.section	.nv.callgraph,"",@"SHT_CUDA_CALLGRAPH"
	.align	4
	.sectionentsize	8
	.align		4
        /*0000*/ 	.word	0x00000000
	.align		4
        /*0004*/ 	.word	0xffffffff
	.align		4
        /*0008*/ 	.word	0x00000000
	.align		4
        /*000c*/ 	.word	0xfffffffe
	.align		4
        /*0010*/ 	.word	0x00000000
	.align		4
        /*0014*/ 	.word	0xfffffffd
	.align		4
        /*0018*/ 	.word	0x00000000
	.align		4
        /*001c*/ 	.word	0xfffffffc


//--------------------- .nv.rel.action            --------------------------
	.section	.nv.rel.action,"",@"SHT_CUDA_RELOCINFO"
	.align	8
	.sectionentsize	8
        /*0000*/ 	.byte	0x73, 0x00, 0x00, 0x00, 0x00, 0x00, 0x00, 0x00, 0x00, 0x00, 0x00, 0x11, 0x25, 0x00, 0x05, 0x36


//--------------------- .nv.constant4             --------------------------
	.section	.nv.constant4,"a",@progbits
	.align	8
	.align		8
.nv.constant4:
        /*0000*/ 	.dword	_$_str


//--------------------- .nv.constant0.attn_fwd    --------------------------
	.section	.nv.constant0.attn_fwd,"a",@progbits
	.sectionflags	@""
	.align	4
.nv.constant0.attn_fwd:
	.zero		488


//--------------------- .text.attn_fwd            --------------------------
	.section	.text.attn_fwd,"ax",@progbits
	.sectioninfo	@"SHI_REGISTERS=32"
	.align	128
        .global         attn_fwd
        .type           attn_fwd,@function
        .size           attn_fwd,(.L_x_37 - attn_fwd)
        .other          attn_fwd,@"STO_CUDA_ENTRY STV_DEFAULT"
attn_fwd:
.text.attn_fwd:
[----:B------:R-:W-:Y:S02]  /*0000*/  MOV R1, c[0x0][0x28] ;  /* 0x00000a0000017a02 */ /* 0x000fe40000000f00 */
[----:B------:R-:W0:Y:S01]  /*0010*/  S2R R0, SR_CTAID.X ;  /* 0x0000000000007919 */ /* 0x000e220000002500 */
[----:B------:R-:W-:Y:S01]  /*0020*/  ULDC.64 UR6, c[0x0][0x118] ;  /* 0x0000460000067ab9 */ /* 0x000fe20000000a00 */
[----:B------:R-:W-:Y:S02]  /*0030*/  IADD3 R1, R1, -0x24f0, RZ ;  /* 0xffffdb1001017810 */ /* 0x000fe40007ffe0ff */
[----:B------:R-:W1:Y:S04]  /*0040*/  S2R R3, SR_TID.X ;  /* 0x0000000000037919 */ /* 0x000e680000002100 */
[----:B------:R-:W2:Y:S01]  /*0050*/  S2R R2, SR_CTAID.Y ;  /* 0x0000000000027919 */ /* 0x000ea20000002600 */
[----:B0-----:R-:W-:-:S05]  /*0060*/  IMAD.SHL.U32 R0, R0, 0x80, RZ ;  /* 0x0000008000007824 */ /* 0x001fca00078e00ff */
[----:B-1----:R-:W-:Y:S02]  /*0070*/  LOP3.LUT R3, R0, 0x7f, R3, 0xf8, !PT ;  /* 0x0000007f00037812 */ /* 0x002fe400078ef803 */
[----:B------:R-:W-:Y:S01]  /*0080*/  MOV R0, c[0x0][0x198] ;  /* 0x0000660000007a02 */ /* 0x000fe20000000f00 */
[----:B--2---:R-:W-:Y:S02]  /*0090*/  IMAD R2, R2, c[0x0][0x190], RZ ;  /* 0x0000640002027a24 */ /* 0x004fe400078e02ff */
[----:B------:R-:W-:Y:S01]  /*00a0*/  IMAD R3, R3, c[0x0][0x194], RZ ;  /* 0x0000650003037a24 */ /* 0x000fe200078e02ff */
[C---:B------:R-:W-:Y:S01]  /*00b0*/  SHF.L.U32 R7, R0.reuse, 0x4, RZ ;  /* 0x0000000400077819 */ /* 0x040fe200000006ff */
[----:B------:R-:W-:Y:S01]  /*00c0*/  IMAD.SHL.U32 R5, R0, 0x8, RZ ;  /* 0x0000000800057824 */ /* 0x000fe200078e00ff */
[C---:B------:R-:W-:Y:S01]  /*00d0*/  SHF.L.U32 R26, R2.reuse, 0x1, RZ ;  /* 0x00000001021a7819 */ /* 0x040fe200000006ff */
[----:B------:R-:W-:Y:S02]  /*00e0*/  IMAD.SHL.U32 R27, R3, 0x2, RZ ;  /* 0x00000002031b7824 */ /* 0x000fe400078e00ff */
[----:B------:R-:W-:-:S03]  /*00f0*/  IMAD.HI R2, R2, 0x2, RZ ;  /* 0x0000000202027827 */ /* 0x000fc600078e02ff */
[----:B------:R-:W-:Y:S01]  /*0100*/  IADD3 R26, P0, P1, R27, c[0x0][0x160], R26 ;  /* 0x000058001b1a7a10 */ /* 0x000fe2000791e01a */
[----:B------:R-:W-:-:S05]  /*0110*/  IMAD.HI R3, R3, 0x2, RZ ;  /* 0x0000000203037827 */ /* 0x000fca00078e02ff */
[----:B------:R-:W-:Y:S02]  /*0120*/  IADD3.X R27, R3, c[0x0][0x164], R2, P0, P1 ;  /* 0x00005900031b7a10 */ /* 0x000fe400007e2402 */
[CC--:B------:R-:W-:Y:S02]  /*0130*/  LEA R6, P1, R0.reuse, R26.reuse, 0x5 ;  /* 0x0000001a00067211 */ /* 0x0c0fe400078228ff */
[CC--:B------:R-:W-:Y:S01]  /*0140*/  LEA R2, P0, R0.reuse, R26.reuse, 0x4 ;  /* 0x0000001a00027211 */ /* 0x0c0fe200078020ff */
[----:B------:R-:W2:Y:S01]  /*0150*/  LDG.E.U16 R14, [R26.64] ;  /* 0x000000061a0e7981 */ /* 0x000ea2000c1e1500 */
[-C--:B------:R-:W-:Y:S02]  /*0160*/  LEA.HI.X.SX32 R7, R7, R27.reuse, 0x1, P1 ;  /* 0x0000001b07077211 */ /* 0x080fe400008f0eff */
[-C--:B------:R-:W-:Y:S01]  /*0170*/  LEA.HI.X.SX32 R3, R5, R27.reuse, 0x1, P0 ;  /* 0x0000001b05037211 */ /* 0x080fe200000f0eff */
[C---:B------:R-:W-:Y:S01]  /*0180*/  IMAD.SHL.U32 R5, R0.reuse, 0x20, RZ ;  /* 0x0000002000057824 */ /* 0x040fe200078e00ff */
[CC--:B------:R-:W-:Y:S01]  /*0190*/  LEA R20, P0, R0.reuse, R26.reuse, 0x6 ;  /* 0x0000001a00147211 */ /* 0x0c0fe200078030ff */
[----:B------:R0:W3:Y:S03]  /*01a0*/  LDG.E.U16 R22, [R6.64] ;  /* 0x0000000606167981 */ /* 0x0000e6000c1e1500 */
[----:B------:R-:W-:Y:S01]  /*01b0*/  LEA.HI.X.SX32 R21, R5, R27, 0x1, P0 ;  /* 0x0000001b05157211 */ /* 0x000fe200000f0eff */
[C---:B------:R-:W-:Y:S01]  /*01c0*/  IMAD.SHL.U32 R11, R0.reuse, 0x80, RZ ;  /* 0x00000080000b7824 */ /* 0x040fe200078e00ff */
[C---:B------:R-:W-:Y:S01]  /*01d0*/  SHF.L.U32 R9, R0.reuse, 0x6, RZ ;  /* 0x0000000600097819 */ /* 0x040fe200000006ff */
[C---:B------:R-:W-:Y:S01]  /*01e0*/  IMAD R13, R0.reuse, 0x110, RZ ;  /* 0x00000110000d7824 */ /* 0x040fe200078e02ff */
[CC--:B------:R-:W-:Y:S01]  /*01f0*/  LEA R16, P1, R0.reuse, R26.reuse, 0x7 ;  /* 0x0000001a00107211 */ /* 0x0c0fe200078238ff */
[----:B------:R1:W4:Y:S01]  /*0200*/  LDG.E.U16 R12, [R20.64] ;  /* 0x00000006140c7981 */ /* 0x000322000c1e1500 */
[----:B------:R-:W-:-:S02]  /*0210*/  LEA R4, P2, R0, R26, 0x8 ;  /* 0x0000001a00047211 */ /* 0x000fc400078440ff */
[-C--:B------:R-:W-:Y:S01]  /*0220*/  LEA.HI.X.SX32 R17, R9, R27.reuse, 0x1, P1 ;  /* 0x0000001b09117211 */ /* 0x080fe200008f0eff */
[C---:B------:R-:W-:Y:S01]  /*0230*/  IMAD R24, R0.reuse, 0x88, RZ ;  /* 0x0000008800187824 */ /* 0x040fe200078e02ff */
[-C--:B------:R-:W-:Y:S01]  /*0240*/  LEA.HI.X.SX32 R5, R11, R27.reuse, 0x1, P2 ;  /* 0x0000001b0b057211 */ /* 0x080fe200010f0eff */
[----:B------:R-:W-:Y:S01]  /*0250*/  IMAD R9, R0, 0x12, RZ ;  /* 0x0000001200097824 */ /* 0x000fe200078e02ff */
[----:B------:R-:W-:Y:S01]  /*0260*/  IADD3 R10, P0, R13, R26, RZ ;  /* 0x0000001a0d0a7210 */ /* 0x000fe20007f1e0ff */
[----:B------:R5:W3:Y:S04]  /*0270*/  LDG.E.U16 R23, [R16.64] ;  /* 0x0000000610177981 */ /* 0x000ae8000c1e1500 */
[----:B-1----:R1:W4:Y:S01]  /*0280*/  LDG.E.U16 R21, [R4.64] ;  /* 0x0000000604157981 */ /* 0x002322000c1e1500 */
[----:B------:R-:W-:-:S03]  /*0290*/  LEA.HI.X.SX32 R11, R24, R27, 0x1, P0 ;  /* 0x0000001b180b7211 */ /* 0x000fc600000f0eff */
[----:B------:R0:W4:Y:S04]  /*02a0*/  LDG.E.U16 R19, [R2.64] ;  /* 0x0000000602137981 */ /* 0x000128000c1e1500 */
[----:B------:R1:W4:Y:S01]  /*02b0*/  LDG.E.U16 R18, [R10.64] ;  /* 0x000000060a127981 */ /* 0x000322000c1e1500 */
[----:B0-----:R-:W-:Y:S01]  /*02c0*/  IMAD R3, R0, 0x9, RZ ;  /* 0x0000000900037824 */ /* 0x001fe200078e02ff */
[----:B------:R-:W-:-:S04]  /*02d0*/  IADD3 R2, P0, R9, R26, RZ ;  /* 0x0000001a09027210 */ /* 0x000fc80007f1e0ff */
[----:B------:R-:W-:Y:S01]  /*02e0*/  LEA.HI.X.SX32 R3, R3, R27, 0x1, P0 ;  /* 0x0000001b03037211 */ /* 0x000fe200000f0eff */
[C---:B------:R-:W-:Y:S02]  /*02f0*/  IMAD R7, R0.reuse, 0x24, RZ ;  /* 0x0000002400077824 */ /* 0x040fe400078e02ff */
[C---:B------:R-:W-:Y:S01]  /*0300*/  IMAD R15, R0.reuse, 0x48, RZ ;  /* 0x00000048000f7824 */ /* 0x040fe200078e02ff */
[----:B--2---:R0:W-:Y:S04]  /*0310*/  STL [R1+0x428], R14 ;  /* 0x0004280e01007387 */ /* 0x0041e80000100800 */
[----:B0-----:R0:W2:Y:S01]  /*0320*/  LDG.E.U16 R14, [R2.64] ;  /* 0x00000006020e7981 */ /* 0x0010a2000c1e1500 */
[C---:B------:R-:W-:Y:S01]  /*0330*/  IMAD R13, R0.reuse, 0x90, RZ ;  /* 0x00000090000d7824 */ /* 0x040fe200078e02ff */
[-C--:B------:R-:W-:Y:S01]  /*0340*/  IADD3 R8, P1, R7, R26.reuse, RZ ;  /* 0x0000001a07087210 */ /* 0x080fe20007f3e0ff */
[----:B-----5:R-:W-:Y:S01]  /*0350*/  IMAD R17, R0, 0x120, RZ ;  /* 0x0000012000117824 */ /* 0x020fe200078e02ff */
[----:B------:R-:W-:-:S02]  /*0360*/  IADD3 R6, P0, R15, R26, RZ ;  /* 0x0000001a0f067210 */ /* 0x000fc40007f1e0ff */
[-C--:B-1----:R-:W-:Y:S02]  /*0370*/  IADD3 R4, P2, R13, R26.reuse, RZ ;  /* 0x0000001a0d047210 */ /* 0x082fe40007f5e0ff */
[-C--:B------:R-:W-:Y:S02]  /*0380*/  LEA.HI.X.SX32 R9, R9, R27.reuse, 0x1, P1 ;  /* 0x0000001b09097211 */ /* 0x080fe400008f0eff */
[----:B0-----:R-:W-:Y:S02]  /*0390*/  IADD3 R2, P1, R17, R26, RZ ;  /* 0x0000001a11027210 */ /* 0x001fe40007f3e0ff */
[-C--:B------:R-:W-:Y:S02]  /*03a0*/  LEA.HI.X.SX32 R7, R7, R27.reuse, 0x1, P0 ;  /* 0x0000001b07077211 */ /* 0x080fe400000f0eff */
[-C--:B------:R-:W-:Y:S01]  /*03b0*/  LEA.HI.X.SX32 R5, R15, R27.reuse, 0x1, P2 ;  /* 0x0000001b0f057211 */ /* 0x080fe200010f0eff */
[----:B---3--:R0:W-:Y:S01]  /*03c0*/  STL [R1+0x420], R22 ;  /* 0x0004201601007387 */ /* 0x0081e20000100800 */
[----:B------:R-:W-:Y:S01]  /*03d0*/  LEA.HI.X.SX32 R3, R13, R27, 0x1, P1 ;  /* 0x0000001b0d037211 */ /* 0x000fe200008f0eff */
[----:B------:R-:W-:-:S02]  /*03e0*/  IMAD R11, R0, 0x130, RZ ;  /* 0x00000130000b7824 */ /* 0x000fc400078e02ff */
[----:B------:R1:W3:Y:S04]  /*03f0*/  LDG.E.U16 R20, [R6.64] ;  /* 0x0000000606147981 */ /* 0x0002e8000c1e1500 */
[----:B------:R5:W3:Y:S04]  /*0400*/  LDG.E.U16 R16, [R4.64] ;  /* 0x0000000604107981 */ /* 0x000ae8000c1e1500 */
[----:B0-----:R0:W3:Y:S04]  /*0410*/  LDG.E.U16 R22, [R8.64] ;  /* 0x0000000608167981 */ /* 0x0010e8000c1e1500 */
[----:B------:R0:W3:Y:S01]  /*0420*/  LDG.E.U16 R13, [R2.64] ;  /* 0x00000006020d7981 */ /* 0x0000e2000c1e1500 */
[----:B-----5:R-:W-:-:S02]  /*0430*/  IMAD R4, R0, 0x98, RZ ;  /* 0x0000009800047824 */ /* 0x020fc400078e02ff */
[----:B------:R-:W-:Y:S01]  /*0440*/  IMAD R5, R0, 0xa, RZ ;  /* 0x0000000a00057824 */ /* 0x000fe200078e02ff */
[----:B----4-:R4:W-:Y:S01]  /*0450*/  STL [R1+0x40c], R12 ;  /* 0x00040c0c01007387 */ /* 0x0109e20000100800 */
[----:B0-----:R-:W-:-:S04]  /*0460*/  IADD3 R2, P1, R11, R26, RZ ;  /* 0x0000001a0b027210 */ /* 0x001fc80007f3e0ff */
[-C--:B------:R-:W-:Y:S01]  /*0470*/  LEA.HI.X.SX32 R3, R4, R27.reuse, 0x1, P1 ;  /* 0x0000001b04037211 */ /* 0x080fe200008f0eff */
[C---:B----4-:R-:W-:Y:S01]  /*0480*/  IMAD R12, R0.reuse, 0x14, RZ ;  /* 0x00000014000c7824 */ /* 0x050fe200078e02ff */
[-C--:B------:R-:W-:Y:S01]  /*0490*/  IADD3 R8, P0, R5, R26.reuse, RZ ;  /* 0x0000001a05087210 */ /* 0x080fe20007f1e0ff */
[C---:B-1----:R-:W-:Y:S02]  /*04a0*/  IMAD R7, R0.reuse, 0x5, RZ ;  /* 0x0000000500077824 */ /* 0x042fe400078e02ff */
[----:B------:R0:W3:Y:S01]  /*04b0*/  LDG.E.U16 R17, [R2.64] ;  /* 0x0000000602117981 */ /* 0x0000e2000c1e1500 */
[----:B------:R-:W-:Y:S01]  /*04c0*/  IMAD R11, R0, 0x28, RZ ;  /* 0x00000028000b7824 */ /* 0x000fe200078e02ff */
[----:B------:R-:W-:Y:S02]  /*04d0*/  IADD3 R6, P1, R12, R26, RZ ;  /* 0x0000001a0c067210 */ /* 0x000fe40007f3e0ff */
[-C--:B------:R-:W-:Y:S02]  /*04e0*/  LEA.HI.X.SX32 R9, R7, R27.reuse, 0x1, P0 ;  /* 0x0000001b07097211 */ /* 0x080fe400000f0eff */
[----:B------:R-:W-:-:S02]  /*04f0*/  LEA.HI.X.SX32 R7, R5, R27, 0x1, P1 ;  /* 0x0000001b05077211 */ /* 0x000fc400008f0eff */
[-C--:B------:R-:W-:Y:S01]  /*0500*/  IADD3 R4, P2, R11, R26.reuse, RZ ;  /* 0x0000001a0b047210 */ /* 0x080fe20007f5e0ff */
[----:B------:R1:W-:Y:S01]  /*0510*/  STL [R1+0x400], R23 ;  /* 0x0004001701007387 */ /* 0x0003e20000100800 */
[----:B------:R-:W-:Y:S02]  /*0520*/  IMAD R10, R0, 0x50, RZ ;  /* 0x00000050000a7824 */ /* 0x000fe400078e02ff */
[----:B------:R-:W-:Y:S01]  /*0530*/  LEA.HI.X.SX32 R5, R12, R27, 0x1, P2 ;  /* 0x0000001b0c057211 */ /* 0x000fe200010f0eff */
[----:B------:R5:W-:Y:S04]  /*0540*/  STL [R1+0x3e4], R21 ;  /* 0x0003e41501007387 */ /* 0x000be80000100800 */
[----:B-1----:R1:W3:Y:S04]  /*0550*/  LDG.E.U16 R23, [R8.64] ;  /* 0x0000000608177981 */ /* 0x0022e8000c1e1500 */
[----:B-----5:R5:W3:Y:S01]  /*0560*/  LDG.E.U16 R21, [R6.64] ;  /* 0x0000000606157981 */ /* 0x020ae2000c1e1500 */
[----:B0-----:R-:W-:-:S03]  /*0570*/  IADD3 R2, P0, R10, R26, RZ ;  /* 0x0000001a0a027210 */ /* 0x001fc60007f1e0ff */
[----:B------:R0:W3:Y:S01]  /*0580*/  LDG.E.U16 R15, [R4.64] ;  /* 0x00000006040f7981 */ /* 0x0000e2000c1e1500 */
[----:B------:R-:W-:-:S03]  /*0590*/  LEA.HI.X.SX32 R3, R11, R27, 0x1, P0 ;  /* 0x0000001b0b037211 */ /* 0x000fc600000f0eff */
[----:B------:R-:W-:Y:S04]  /*05a0*/  STL [R1+0x3dc], R18 ;  /* 0x0003dc1201007387 */ /* 0x000fe80000100800 */
[----:B--2---:R2:W-:Y:S04]  /*05b0*/  STL [R1+0x424], R14 ;  /* 0x0004240e01007387 */ /* 0x0045e80000100800 */
[----:B--2---:R2:W4:Y:S01]  /*05c0*/  LDG.E.U16 R14, [R2.64] ;  /* 0x00000006020e7981 */ /* 0x004522000c1e1500 */
[C---:B0-----:R-:W-:Y:S02]  /*05d0*/  IMAD R5, R0.reuse, 0xa0, RZ ;  /* 0x000000a000057824 */ /* 0x041fe400078e02ff */
[----:B-1----:R-:W-:-:S02]  /*05e0*/  IMAD R8, R0, 0x140, RZ ;  /* 0x0000014000087824 */ /* 0x002fc400078e02ff */
[----:B------:R-:W-:-:S03]  /*05f0*/  IMAD R11, R0, 0xb0, RZ ;  /* 0x000000b0000b7824 */ /* 0x000fc600078e02ff */
[-C--:B------:R-:W-:Y:S02]  /*0600*/  IADD3 R8, P1, R8, R26.reuse, RZ ;  /* 0x0000001a08087210 */ /* 0x080fe40007f3e0ff */
[CC--:B--2---:R-:W-:Y:S01]  /*0610*/  IADD3 R2, P0, R5.reuse, R26.reuse, RZ ;  /* 0x0000001a05027210 */ /* 0x0c4fe20007f1e0ff */
[----:B-----5:R-:W-:Y:S01]  /*0620*/  IMAD R6, R0, 0x150, RZ ;  /* 0x0000015000067824 */ /* 0x020fe200078e02ff */
[-C--:B------:R-:W-:Y:S02]  /*0630*/  LEA.HI.X.SX32 R9, R5, R27.reuse, 0x1, P1 ;  /* 0x0000001b05097211 */ /* 0x080fe400008f0eff */
[----:B------:R-:W-:Y:S01]  /*0640*/  LEA.HI.X.SX32 R3, R10, R27, 0x1, P0 ;  /* 0x0000001b0a037211 */ /* 0x000fe200000f0eff */
[C---:B------:R-:W-:Y:S01]  /*0650*/  IMAD R12, R0.reuse, 0x58, RZ ;  /* 0x00000058000c7824 */ /* 0x040fe200078e02ff */
[----:B------:R-:W-:Y:S01]  /*0660*/  IADD3 R4, P0, R11, R26, RZ ;  /* 0x0000001a0b047210 */ /* 0x000fe20007f1e0ff */
[----:B---3--:R-:W-:Y:S01]  /*0670*/  STL [R1+0x41c], R22 ;  /* 0x00041c1601007387 */ /* 0x008fe20000100800 */
[----:B------:R-:W-:-:S03]  /*0680*/  IMAD R7, R0, 0x160, RZ ;  /* 0x0000016000077824 */ /* 0x000fc600078e02ff */
[----:B------:R0:W-:Y:S01]  /*0690*/  STL [R1+0x408], R20 ;  /* 0x0004081401007387 */ /* 0x0001e20000100800 */
[----:B------:R-:W-:Y:S01]  /*06a0*/  IMAD R18, R0, 0xa8, RZ ;  /* 0x000000a800127824 */ /* 0x000fe200078e02ff */
[----:B------:R-:W-:Y:S02]  /*06b0*/  IADD3 R6, P2, R6, R26, RZ ;  /* 0x0000001a06067210 */ /* 0x000fe40007f5e0ff */
[----:B------:R1:W-:Y:S01]  /*06c0*/  STL [R1+0x3fc], R16 ;  /* 0x0003fc1001007387 */ /* 0x0003e20000100800 */
[----:B------:R-:W-:-:S03]  /*06d0*/  LEA.HI.X.SX32 R5, R12, R27, 0x1, P0 ;  /* 0x0000001b0c057211 */ /* 0x000fc600000f0eff */
[----:B------:R2:W-:Y:S04]  /*06e0*/  STL [R1+0x3d8], R13 ;  /* 0x0003d80d01007387 */ /* 0x0005e80000100800 */
[----:B0-----:R0:W3:Y:S04]  /*06f0*/  LDG.E.U16 R20, [R4.64] ;  /* 0x0000000604147981 */ /* 0x0010e8000c1e1500 */
[----:B-1----:R1:W5:Y:S04]  /*0700*/  LDG.E.U16 R16, [R2.64] ;  /* 0x0000000602107981 */ /* 0x002368000c1e1500 */
[----:B--2---:R2:W3:Y:S01]  /*0710*/  LDG.E.U16 R13, [R8.64] ;  /* 0x00000006080d7981 */ /* 0x0044e2000c1e1500 */
[----:B-1----:R-:W-:-:S02]  /*0720*/  IADD3 R2, P1, R7, R26, RZ ;  /* 0x0000001a07027210 */ /* 0x002fc40007f3e0ff */
[-C--:B------:R-:W-:Y:S01]  /*0730*/  LEA.HI.X.SX32 R7, R18, R27.reuse, 0x1, P2 ;  /* 0x0000001b12077211 */ /* 0x080fe200010f0eff */
[C---:B0-----:R-:W-:Y:S01]  /*0740*/  IMAD R4, R0.reuse, 0x170, RZ ;  /* 0x0000017000047824 */ /* 0x041fe200078e02ff */
[----:B------:R-:W-:Y:S01]  /*0750*/  LEA.HI.X.SX32 R3, R11, R27, 0x1, P1 ;  /* 0x0000001b0b037211 */ /* 0x000fe200008f0eff */
[----:B------:R0:W-:Y:S01]  /*0760*/  STL [R1+0x3d4], R17 ;  /* 0x0003d41101007387 */ /* 0x0001e20000100800 */
[----:B------:R-:W-:-:S03]  /*0770*/  IMAD R5, R0, 0x30, RZ ;  /* 0x0000003000057824 */ /* 0x000fc600078e02ff */
[----:B------:R1:W3:Y:S01]  /*0780*/  LDG.E.U16 R22, [R6.64] ;  /* 0x0000000606167981 */ /* 0x0002e2000c1e1500 */
[----:B------:R-:W-:-:S03]  /*0790*/  IMAD R28, R0, 0x18, RZ ;  /* 0x00000018001c7824 */ /* 0x000fc600078e02ff */
[----:B0-----:R0:W3:Y:S01]  /*07a0*/  LDG.E.U16 R17, [R2.64] ;  /* 0x0000000602117981 */ /* 0x0010e2000c1e1500 */
[----:B-1----:R-:W-:Y:S01]  /*07b0*/  IMAD R6, R0, 0xb8, RZ ;  /* 0x000000b800067824 */ /* 0x002fe200078e02ff */
[-C--:B--2---:R-:W-:Y:S02]  /*07c0*/  IADD3 R8, P0, R5, R26.reuse, RZ ;  /* 0x0000001a05087210 */ /* 0x084fe40007f1e0ff */
[----:B0-----:R-:W-:Y:S01]  /*07d0*/  IADD3 R2, P1, R4, R26, RZ ;  /* 0x0000001a04027210 */ /* 0x001fe20007f3e0ff */
[----:B------:R-:W-:Y:S03]  /*07e0*/  STL [R1+0x418], R23 ;  /* 0x0004181701007387 */ /* 0x000fe60000100800 */
[-C--:B------:R-:W-:Y:S01]  /*07f0*/  LEA.HI.X.SX32 R3, R6, R27.reuse, 0x1, P1 ;  /* 0x0000001b06037211 */ /* 0x080fe200008f0eff */
[----:B------:R0:W-:Y:S01]  /*0800*/  STL [R1+0x414], R21 ;  /* 0x0004141501007387 */ /* 0x0001e20000100800 */
[----:B------:R-:W-:Y:S01]  /*0810*/  IMAD R11, R0, 0x60, RZ ;  /* 0x00000060000b7824 */ /* 0x000fe200078e02ff */
[----:B------:R-:W-:Y:S01]  /*0820*/  LEA.HI.X.SX32 R9, R28, R27, 0x1, P0 ;  /* 0x0000001b1c097211 */ /* 0x000fe200000f0eff */
[C---:B------:R-:W-:Y:S01]  /*0830*/  IMAD R10, R0.reuse, 0xc0, RZ ;  /* 0x000000c0000a7824 */ /* 0x040fe200078e02ff */
[----:B------:R1:W-:Y:S01]  /*0840*/  STL [R1+0x410], R15 ;  /* 0x0004100f01007387 */ /* 0x0003e20000100800 */
[----:B------:R-:W-:-:S03]  /*0850*/  IMAD R7, R0, 0x180, RZ ;  /* 0x0000018000077824 */ /* 0x000fc600078e02ff */
[----:B0-----:R0:W3:Y:S01]  /*0860*/  LDG.E.U16 R21, [R2.64] ;  /* 0x0000000602157981 */ /* 0x0010e2000c1e1500 */
[-C--:B------:R-:W-:Y:S02]  /*0870*/  IADD3 R6, P1, R11, R26.reuse, RZ ;  /* 0x0000001a0b067210 */ /* 0x080fe40007f3e0ff */
[-C--:B------:R-:W-:Y:S01]  /*0880*/  IADD3 R4, P2, R10, R26.reuse, RZ ;  /* 0x0000001a0a047210 */ /* 0x080fe20007f5e0ff */
[----:B-1----:R1:W3:Y:S01]  /*0890*/  LDG.E.U16 R15, [R8.64] ;  /* 0x00000006080f7981 */ /* 0x0022e2000c1e1500 */
[----:B0-----:R-:W-:Y:S02]  /*08a0*/  IADD3 R2, P0, R7, R26, RZ ;  /* 0x0000001a07027210 */ /* 0x001fe40007f1e0ff */
[-C--:B------:R-:W-:Y:S02]  /*08b0*/  LEA.HI.X.SX32 R7, R5, R27.reuse, 0x1, P1 ;  /* 0x0000001b05077211 */ /* 0x080fe400008f0eff */
[----:B------:R-:W-:-:S05]  /*08c0*/  LEA.HI.X.SX32 R5, R11, R27, 0x1, P2 ;  /* 0x0000001b0b057211 */ /* 0x000fca00010f0eff */
[----:B------:R0:W3:Y:S04]  /*08d0*/  LDG.E.U16 R12, [R4.64] ;  /* 0x00000006040c7981 */ /* 0x0000e8000c1e1500 */
[----:B----4-:R4:W-:Y:S04]  /*08e0*/  STL [R1+0x404], R14 ;  /* 0x0004040e01007387 */ /* 0x0109e80000100800 */
[----:B----4-:R4:W2:Y:S01]  /*08f0*/  LDG.E.U16 R14, [R6.64] ;  /* 0x00000006060e7981 */ /* 0x0108a2000c1e1500 */
[----:B------:R-:W-:Y:S01]  /*0900*/  LEA.HI.X.SX32 R3, R10, R27, 0x1, P0 ;  /* 0x0000001b0a037211 */ /* 0x000fe200000f0eff */
[----:B-1----:R-:W-:-:S04]  /*0910*/  IMAD R8, R0, 0x190, RZ ;  /* 0x0000019000087824 */ /* 0x002fc800078e02ff */
[----:B------:R1:W2:Y:S01]  /*0920*/  LDG.E.U16 R11, [R2.64] ;  /* 0x00000006020b7981 */ /* 0x0002a2000c1e1500 */
[----:B0-----:R-:W-:Y:S01]  /*0930*/  IMAD R4, R0, 0x1a0, RZ ;  /* 0x000001a000047824 */ /* 0x001fe200078e02ff */
[----:B------:R-:W-:Y:S01]  /*0940*/  IADD3 R8, P1, R8, R26, RZ ;  /* 0x0000001a08087210 */ /* 0x000fe20007f3e0ff */
[C---:B-1----:R-:W-:Y:S02]  /*0950*/  IMAD R3, R0.reuse, 0xd0, RZ ;  /* 0x000000d000037824 */ /* 0x042fe400078e02ff */
[----:B------:R-:W-:-:S03]  /*0960*/  IMAD R2, R0, 0x1b0, RZ ;  /* 0x000001b000027824 */ /* 0x000fc600078e02ff */
[-C--:B----4-:R-:W-:Y:S01]  /*0970*/  IADD3 R6, P0, R3, R26.reuse, RZ ;  /* 0x0000001a03067210 */ /* 0x090fe20007f1e0ff */
[----:B-----5:R0:W-:Y:S04]  /*0980*/  STL [R1+0x3f8], R16 ;  /* 0x0003f81001007387 */ /* 0x0201e80000100800 */
[----:B---3--:R1:W-:Y:S01]  /*0990*/  STL [R1+0x3c8], R13 ;  /* 0x0003c80d01007387 */ /* 0x0083e20000100800 */
[----:B------:R-:W-:Y:S01]  /*09a0*/  IADD3 R4, P2, R4, R26, RZ ;  /* 0x0000001a04047210 */ /* 0x000fe20007f5e0ff */
[C---:B0-----:R-:W-:Y:S02]  /*09b0*/  IMAD R16, R0.reuse, 0xc8, RZ ;  /* 0x000000c800107824 */ /* 0x041fe400078e02ff */
[----:B-1----:R-:W-:-:S03]  /*09c0*/  IMAD R13, R0, 0x68, RZ ;  /* 0x00000068000d7824 */ /* 0x002fc600078e02ff */
[-C--:B------:R-:W-:Y:S01]  /*09d0*/  LEA.HI.X.SX32 R9, R16, R27.reuse, 0x1, P1 ;  /* 0x0000001b10097211 */ /* 0x080fe200008f0eff */
[----:B------:R-:W-:Y:S01]  /*09e0*/  IMAD R10, R0, 0xd8, RZ ;  /* 0x000000d8000a7824 */ /* 0x000fe200078e02ff */
[----:B------:R-:W-:Y:S02]  /*09f0*/  IADD3 R2, P1, R2, R26, RZ ;  /* 0x0000001a02027210 */ /* 0x000fe40007f3e0ff */
[-C--:B------:R-:W-:Y:S01]  /*0a00*/  LEA.HI.X.SX32 R7, R13, R27.reuse, 0x1, P0 ;  /* 0x0000001b0d077211 */ /* 0x080fe200000f0eff */
[----:B------:R0:W-:Y:S01]  /*0a10*/  STL [R1+0x3c4], R22 ;  /* 0x0003c41601007387 */ /* 0x0001e20000100800 */
[-C--:B------:R-:W-:Y:S02]  /*0a20*/  LEA.HI.X.SX32 R5, R3, R27.reuse, 0x1, P2 ;  /* 0x0000001b03057211 */ /* 0x080fe400010f0eff */
[----:B------:R-:W-:Y:S02]  /*0a30*/  LEA.HI.X.SX32 R3, R10, R27, 0x1, P1 ;  /* 0x0000001b0a037211 */ /* 0x000fe400008f0eff */
[----:B------:R1:W3:Y:S04]  /*0a40*/  LDG.E.U16 R10, [R6.64] ;  /* 0x00000006060a7981 */ /* 0x0002e8000c1e1500 */
[----:B0-----:R0:W4:Y:S04]  /*0a50*/  LDG.E.U16 R22, [R8.64] ;  /* 0x0000000608167981 */ /* 0x001128000c1e1500 */
[----:B------:R5:W-:Y:S04]  /*0a60*/  STL [R1+0x3f4], R20 ;  /* 0x0003f41401007387 */ /* 0x000be80000100800 */
[----:B------:R0:W-:Y:S04]  /*0a70*/  STL [R1+0x3b8], R17 ;  /* 0x0003b81101007387 */ /* 0x0001e80000100800 */
[----:B-----5:R5:W3:Y:S04]  /*0a80*/  LDG.E.U16 R20, [R4.64] ;  /* 0x0000000604147981 */ /* 0x020ae8000c1e1500 */
[----:B0-----:R0:W3:Y:S01]  /*0a90*/  LDG.E.U16 R17, [R2.64] ;  /* 0x0000000602117981 */ /* 0x0010e2000c1e1500 */
[----:B-----5:R-:W-:-:S03]  /*0aa0*/  IMAD R5, R0, 0x70, RZ ;  /* 0x0000007000057824 */ /* 0x020fc600078e02ff */
[----:B------:R5:W-:Y:S01]  /*0ab0*/  STL [R1+0x3b4], R21 ;  /* 0x0003b41501007387 */ /* 0x000be20000100800 */
[C---:B------:R-:W-:Y:S02]  /*0ac0*/  IMAD R4, R0.reuse, 0x1c0, RZ ;  /* 0x000001c000047824 */ /* 0x040fe400078e02ff */
[C---:B0-----:R-:W-:Y:S01]  /*0ad0*/  IMAD R3, R0.reuse, 0xe0, RZ ;  /* 0x000000e000037824 */ /* 0x041fe200078e02ff */
[-C--:B------:R-:W-:Y:S01]  /*0ae0*/  IADD3 R8, P0, R5, R26.reuse, RZ ;  /* 0x0000001a05087210 */ /* 0x080fe20007f1e0ff */
[C---:B------:R-:W-:Y:S01]  /*0af0*/  IMAD R2, R0.reuse, 0x1d0, RZ ;  /* 0x000001d000027824 */ /* 0x040fe200078e02ff */
[----:B------:R0:W-:Y:S01]  /*0b00*/  STL [R1+0x3f0], R15 ;  /* 0x0003f00f01007387 */ /* 0x0001e20000100800 */
[----:B-----5:R-:W-:Y:S01]  /*0b10*/  IMAD R21, R0, 0x38, RZ ;  /* 0x0000003800157824 */ /* 0x020fe200078e02ff */
[-C--:B-1----:R-:W-:Y:S02]  /*0b20*/  IADD3 R6, P1, R3, R26.reuse, RZ ;  /* 0x0000001a03067210 */ /* 0x082fe40007f3e0ff */
[----:B------:R-:W-:-:S02]  /*0b30*/  IADD3 R4, P2, R4, R26, RZ ;  /* 0x0000001a04047210 */ /* 0x000fc40007f5e0ff */
[-C--:B------:R-:W-:Y:S01]  /*0b40*/  LEA.HI.X.SX32 R9, R21, R27.reuse, 0x1, P0 ;  /* 0x0000001b15097211 */ /* 0x080fe200000f0eff */
[----:B0-----:R-:W-:Y:S01]  /*0b50*/  IMAD R15, R0, 0xe8, RZ ;  /* 0x000000e8000f7824 */ /* 0x001fe200078e02ff */
[----:B------:R-:W-:Y:S02]  /*0b60*/  IADD3 R2, P0, R2, R26, RZ ;  /* 0x0000001a02027210 */ /* 0x000fe40007f1e0ff */
[-C--:B------:R-:W-:Y:S01]  /*0b70*/  LEA.HI.X.SX32 R7, R5, R27.reuse, 0x1, P1 ;  /* 0x0000001b05077211 */ /* 0x080fe200008f0eff */
[----:B------:R0:W3:Y:S01]  /*0b80*/  LDG.E.U16 R29, [R8.64] ;  /* 0x00000006081d7981 */ /* 0x0000e2000c1e1500 */
[-C--:B------:R-:W-:Y:S02]  /*0b90*/  LEA.HI.X.SX32 R5, R3, R27.reuse, 0x1, P2 ;  /* 0x0000001b03057211 */ /* 0x080fe400010f0eff */
[----:B------:R-:W-:Y:S01]  /*0ba0*/  LEA.HI.X.SX32 R3, R15, R27, 0x1, P0 ;  /* 0x0000001b0f037211 */ /* 0x000fe200000f0eff */
[----:B------:R1:W3:Y:S04]  /*0bb0*/  LDG.E.U16 R23, [R6.64] ;  /* 0x0000000606177981 */ /* 0x0002e8000c1e1500 */
[----:B--2---:R2:W-:Y:S04]  /*0bc0*/  STL [R1+0x3ec], R14 ;  /* 0x0003ec0e01007387 */ /* 0x0045e80000100800 */
[----:B------:R0:W-:Y:S04]  /*0bd0*/  STL [R1+0x3e8], R12 ;  /* 0x0003e80c01007387 */ /* 0x0001e80000100800 */
[----:B--2---:R2:W5:Y:S04]  /*0be0*/  LDG.E.U16 R14, [R4.64] ;  /* 0x00000006040e7981 */ /* 0x004568000c1e1500 */
[----:B0-----:R0:W5:Y:S01]  /*0bf0*/  LDG.E.U16 R12, [R2.64] ;  /* 0x00000006020c7981 */ /* 0x001162000c1e1500 */
[----:B------:R-:W-:-:S02]  /*0c00*/  IMAD R25, R0, 0x78, RZ ;  /* 0x0000007800197824 */ /* 0x000fc400078e02ff */
[C---:B-1----:R-:W-:Y:S01]  /*0c10*/  IMAD R6, R0.reuse, 0x1e0, RZ ;  /* 0x000001e000067824 */ /* 0x042fe200078e02ff */
[----:B------:R1:W-:Y:S01]  /*0c20*/  STL [R1+0x394], R11 ;  /* 0x0003940b01007387 */ /* 0x0003e20000100800 */
[C---:B0-----:R-:W-:Y:S02]  /*0c30*/  IMAD R3, R0.reuse, 0xf0, RZ ;  /* 0x000000f000037824 */ /* 0x041fe400078e02ff */
[C---:B------:R-:W-:Y:S02]  /*0c40*/  IMAD R2, R0.reuse, 0x102, RZ ;  /* 0x0000010200027824 */ /* 0x040fe400078e02ff */
[C---:B--2---:R-:W-:Y:S01]  /*0c50*/  IMAD R4, R0.reuse, 0x1f0, RZ ;  /* 0x000001f000047824 */ /* 0x044fe200078e02ff */
[-C--:B------:R-:W-:Y:S01]  /*0c60*/  IADD3 R8, P0, R3, R26.reuse, RZ ;  /* 0x0000001a03087210 */ /* 0x080fe20007f1e0ff */
[----:B-1----:R-:W-:Y:S01]  /*0c70*/  IMAD R11, R0, 0xf8, RZ ;  /* 0x000000f8000b7824 */ /* 0x002fe200078e02ff */
[----:B------:R-:W-:Y:S02]  /*0c80*/  IADD3 R6, P1, R6, R26, RZ ;  /* 0x0000001a06067210 */ /* 0x000fe40007f3e0ff */
[----:B------:R-:W-:-:S02]  /*0c90*/  LEA.HI.X.SX32 R9, R25, R27, 0x1, P0 ;  /* 0x0000001b19097211 */ /* 0x000fc400000f0eff */
[-C--:B------:R-:W-:Y:S02]  /*0ca0*/  IADD3 R2, P0, R2, R26.reuse, RZ ;  /* 0x0000001a02027210 */ /* 0x080fe40007f1e0ff */
[----:B------:R-:W-:Y:S02]  /*0cb0*/  IADD3 R4, P2, R4, R26, RZ ;  /* 0x0000001a04047210 */ /* 0x000fe40007f5e0ff */
[-C--:B------:R-:W-:Y:S02]  /*0cc0*/  LEA.HI.X.SX32 R7, R3, R27.reuse, 0x1, P1 ;  /* 0x0000001b03077211 */ /* 0x080fe400008f0eff */
[----:B------:R-:W-:Y:S01]  /*0cd0*/  LEA.HI.X.SX32 R5, R11, R27, 0x1, P2 ;  /* 0x0000001b0b057211 */ /* 0x000fe200010f0eff */
[----:B----4-:R0:W-:Y:S04]  /*0ce0*/  STL [R1+0x38c], R22 ;  /* 0x00038c1601007387 */ /* 0x0101e80000100800 */
[----:B---3--:R1:W-:Y:S04]  /*0cf0*/  STL [R1+0x3e0], R10 ;  /* 0x0003e00a01007387 */ /* 0x0083e80000100800 */
[----:B0-----:R0:W2:Y:S01]  /*0d00*/  LDG.E.U16 R22, [R8.64] ;  /* 0x0000000608167981 */ /* 0x0010a2000c1e1500 */
[----:B-1----:R-:W-:-:S03]  /*0d10*/  IMAD R10, R0, 0x81, RZ ;  /* 0x00000081000a7824 */ /* 0x002fc600078e02ff */
[----:B------:R1:W-:Y:S02]  /*0d20*/  STL [R1+0x384], R20 ;  /* 0x0003841401007387 */ /* 0x0003e40000100800 */
[----:B------:R-:W-:Y:S01]  /*0d30*/  LEA.HI.X.SX32 R3, R10, R27, 0x1, P0 ;  /* 0x0000001b0a037211 */ /* 0x000fe200000f0eff */
[----:B0-----:R-:W-:Y:S01]  /*0d40*/  IMAD R8, R0, 0x112, RZ ;  /* 0x0000011200087824 */ /* 0x001fe200078e02ff */
[----:B------:R0:W-:Y:S04]  /*0d50*/  STL [R1+0x378], R17 ;  /* 0x0003781101007387 */ /* 0x0001e80000100800 */
[----:B-1----:R1:W3:Y:S01]  /*0d60*/  LDG.E.U16 R20, [R6.64] ;  /* 0x0000000606147981 */ /* 0x0022e2000c1e1500 */
[----:B------:R-:W-:-:S03]  /*0d70*/  IADD3 R8, P0, R8, R26, RZ ;  /* 0x0000001a08087210 */ /* 0x000fc60007f1e0ff */
[----:B------:R4:W3:Y:S04]  /*0d80*/  LDG.E.U16 R11, [R2.64] ;  /* 0x00000006020b7981 */ /* 0x0008e8000c1e1500 */
[----:B0-----:R0:W3:Y:S01]  /*0d90*/  LDG.E.U16 R17, [R4.64] ;  /* 0x0000000604117981 */ /* 0x0010e2000c1e1500 */
[C---:B-1----:R-:W-:Y:S02]  /*0da0*/  IMAD R6, R0.reuse, 0x122, RZ ;  /* 0x0000012200067824 */ /* 0x042fe400078e02ff */
[C---:B----4-:R-:W-:Y:S02]  /*0db0*/  IMAD R3, R0.reuse, 0x89, RZ ;  /* 0x0000008900037824 */ /* 0x050fe400078e02ff */
[C---:B------:R-:W-:Y:S02]  /*0dc0*/  IMAD R2, R0.reuse, 0x142, RZ ;  /* 0x0000014200027824 */ /* 0x040fe400078e02ff */
[----:B0-----:R-:W-:Y:S01]  /*0dd0*/  IMAD R4, R0, 0x132, RZ ;  /* 0x0000013200047824 */ /* 0x001fe200078e02ff */
[-C--:B------:R-:W-:Y:S01]  /*0de0*/  IADD3 R6, P1, R6, R26.reuse, RZ ;  /* 0x0000001a06067210 */ /* 0x080fe20007f3e0ff */
[C---:B------:R-:W-:Y:S01]  /*0df0*/  IMAD R7, R0.reuse, 0x91, RZ ;  /* 0x0000009100077824 */ /* 0x040fe200078e02ff */
[----:B------:R-:W-:Y:S01]  /*0e00*/  LEA.HI.X.SX32 R9, R3, R27, 0x1, P0 ;  /* 0x0000001b03097211 */ /* 0x000fe200000f0eff */
[----:B------:R-:W-:Y:S01]  /*0e10*/  IMAD R5, R0, 0x99, RZ ;  /* 0x0000009900057824 */ /* 0x000fe200078e02ff */
[-C--:B------:R-:W-:Y:S01]  /*0e20*/  IADD3 R4, P2, R4, R26.reuse, RZ ;  /* 0x0000001a04047210 */ /* 0x080fe20007f5e0ff */
[----:B------:R-:W-:Y:S01]  /*0e30*/  IMAD R3, R0, 0xa1, RZ ;  /* 0x000000a100037824 */ /* 0x000fe200078e02ff */
[----:B------:R-:W-:-:S02]  /*0e40*/  IADD3 R2, P0, R2, R26, RZ ;  /* 0x0000001a02027210 */ /* 0x000fc40007f1e0ff */
[-C--:B------:R-:W-:Y:S01]  /*0e50*/  LEA.HI.X.SX32 R7, R7, R27.reuse, 0x1, P1 ;  /* 0x0000001b07077211 */ /* 0x080fe200008f0eff */
[----:B------:R-:W-:Y:S01]  /*0e60*/  STL [R1+0x3d0], R29 ;  /* 0x0003d01d01007387 */ /* 0x000fe20000100800 */
[-C--:B------:R-:W-:Y:S02]  /*0e70*/  LEA.HI.X.SX32 R5, R5, R27.reuse, 0x1, P2 ;  /* 0x0000001b05057211 */ /* 0x080fe400010f0eff */
[----:B------:R-:W-:Y:S01]  /*0e80*/  LEA.HI.X.SX32 R3, R3, R27, 0x1, P0 ;  /* 0x0000001b03037211 */ /* 0x000fe200000f0eff */
[----:B------:R0:W-:Y:S04]  /*0e90*/  STL [R1+0x3cc], R23 ;  /* 0x0003cc1701007387 */ /* 0x0001e80000100800 */
[----:B------:R1:W3:Y:S04]  /*0ea0*/  LDG.E.U16 R10, [R2.64] ;  /* 0x00000006020a7981 */ /* 0x0002e8000c1e1500 */
[----:B0-----:R0:W3:Y:S04]  /*0eb0*/  LDG.E.U16 R23, [R8.64] ;  /* 0x0000000608177981 */ /* 0x0010e8000c1e1500 */
[----:B-----5:R5:W-:Y:S04]  /*0ec0*/  STL [R1+0x254], R14 ;  /* 0x0002540e01007387 */ /* 0x020be80000100800 */
[----:B------:R0:W-:Y:S04]  /*0ed0*/  STL [R1+0x240], R12 ;  /* 0x0002400c01007387 */ /* 0x0001e80000100800 */
[----:B-----5:R5:W4:Y:S04]  /*0ee0*/  LDG.E.U16 R14, [R6.64] ;  /* 0x00000006060e7981 */ /* 0x020b28000c1e1500 */
[----:B0-----:R0:W4:Y:S01]  /*0ef0*/  LDG.E.U16 R12, [R4.64] ;  /* 0x00000006040c7981 */ /* 0x001122000c1e1500 */
[----:B------:R-:W-:-:S02]  /*0f00*/  IMAD R8, R0, 0x152, RZ ;  /* 0x0000015200087824 */ /* 0x000fc400078e02ff */
[C---:B-1----:R-:W-:Y:S02]  /*0f10*/  IMAD R3, R0.reuse, 0xa9, RZ ;  /* 0x000000a900037824 */ /* 0x042fe400078e02ff */
[----:B-----5:R-:W-:Y:S01]  /*0f20*/  IMAD R6, R0, 0x162, RZ ;  /* 0x0000016200067824 */ /* 0x020fe200078e02ff */
[-C--:B------:R-:W-:Y:S01]  /*0f30*/  IADD3 R8, P0, R8, R26.reuse, RZ ;  /* 0x0000001a08087210 */ /* 0x080fe20007f1e0ff */
[C---:B------:R-:W-:Y:S02]  /*0f40*/  IMAD R7, R0.reuse, 0xb1, RZ ;  /* 0x000000b100077824 */ /* 0x040fe400078e02ff */
[----:B------:R-:W-:Y:S01]  /*0f50*/  IMAD R2, R0, 0x182, RZ ;  /* 0x0000018200027824 */ /* 0x000fe200078e02ff */
[----:B------:R-:W-:Y:S02]  /*0f60*/  IADD3 R6, P1, R6, R26, RZ ;  /* 0x0000001a06067210 */ /* 0x000fe40007f3e0ff */
[-C--:B------:R-:W-:Y:S01]  /*0f70*/  LEA.HI.X.SX32 R9, R3, R27.reuse, 0x1, P0 ;  /* 0x0000001b03097211 */ /* 0x080fe200000f0eff */
[----:B------:R-:W-:Y:S01]  /*0f80*/  IMAD R3, R0, 0xc1, RZ ;  /* 0x000000c100037824 */ /* 0x000fe200078e02ff */
[----:B------:R-:W-:-:S02]  /*0f90*/  LEA.HI.X.SX32 R7, R7, R27, 0x1, P1 ;  /* 0x0000001b07077211 */ /* 0x000fc400008f0eff */
[----:B------:R-:W-:Y:S01]  /*0fa0*/  IADD3 R2, P0, R2, R26, RZ ;  /* 0x0000001a02027210 */ /* 0x000fe20007f1e0ff */
[----:B0-----:R-:W-:-:S03]  /*0fb0*/  IMAD R4, R0, 0x172, RZ ;  /* 0x0000017200047824 */ /* 0x001fc600078e02ff */
[----:B------:R-:W-:Y:S01]  /*0fc0*/  LEA.HI.X.SX32 R3, R3, R27, 0x1, P0 ;  /* 0x0000001b03037211 */ /* 0x000fe200000f0eff */
[----:B------:R-:W-:Y:S01]  /*0fd0*/  IMAD R5, R0, 0xb9, RZ ;  /* 0x000000b900057824 */ /* 0x000fe200078e02ff */
[----:B------:R-:W-:-:S04]  /*0fe0*/  IADD3 R4, P2, R4, R26, RZ ;  /* 0x0000001a04047210 */ /* 0x000fc80007f5e0ff */
[----:B------:R-:W-:Y:S01]  /*0ff0*/  LEA.HI.X.SX32 R5, R5, R27, 0x1, P2 ;  /* 0x0000001b05057211 */ /* 0x000fe200010f0eff */
[----:B--2---:R0:W-:Y:S04]  /*1000*/  STL [R1+0x3c0], R22 ;  /* 0x0003c01601007387 */ /* 0x0041e80000100800 */
[----:B0-----:R0:W2:Y:S04]  /*1010*/  LDG.E.U16 R22, [R6.64] ;  /* 0x0000000606167981 */ /* 0x0010a8000c1e1500 */
[----:B---3--:R1:W-:Y:S01]  /*1020*/  STL [R1+0x134], R20 ;  /* 0x0001341401007387 */ /* 0x0083e20000100800 */
[----:B0-----:R-:W-:-:S03]  /*1030*/  IMAD R6, R0, 0x1a2, RZ ;  /* 0x000001a200067824 */ /* 0x001fc600078e02ff */
[----:B------:R0:W-:Y:S04]  /*1040*/  STL [R1+0xe4], R17 ;  /* 0x0000e41101007387 */ /* 0x0001e80000100800 */
[----:B------:R3:W-:Y:S01]  /*1050*/  STL [R1+0x3bc], R11 ;  /* 0x0003bc0b01007387 */ /* 0x0007e20000100800 */
[----:B------:R-:W-:Y:S01]  /*1060*/  IMAD R7, R0, 0xd1, RZ ;  /* 0x000000d100077824 */ /* 0x000fe200078e02ff */
[----:B------:R-:W-:Y:S02]  /*1070*/  IADD3 R6, P1, R6, R26, RZ ;  /* 0x0000001a06067210 */ /* 0x000fe40007f3e0ff */
[----:B-1----:R1:W5:Y:S04]  /*1080*/  LDG.E.U16 R20, [R4.64] ;  /* 0x0000000604147981 */ /* 0x002368000c1e1500 */
[----:B0-----:R0:W2:Y:S04]  /*1090*/  LDG.E.U16 R17, [R2.64] ;  /* 0x0000000602117981 */ /* 0x0010a8000c1e1500 */
[----:B---3--:R3:W2:Y:S01]  /*10a0*/  LDG.E.U16 R11, [R8.64] ;  /* 0x00000006080b7981 */ /* 0x0086a2000c1e1500 */
[----:B------:R-:W-:Y:S01]  /*10b0*/  LEA.HI.X.SX32 R7, R7, R27, 0x1, P1 ;  /* 0x0000001b07077211 */ /* 0x000fe200008f0eff */
[----:B0-----:R-:W-:-:S02]  /*10c0*/  IMAD R3, R0, 0xc9, RZ ;  /* 0x000000c900037824 */ /* 0x001fc400078e02ff */
[----:B---3--:R-:W-:-:S05]  /*10d0*/  IMAD R8, R0, 0x192, RZ ;  /* 0x0000019200087824 */ /* 0x008fca00078e02ff */
[-C--:B------:R-:W-:Y:S01]  /*10e0*/  IADD3 R8, P0, R8, R26.reuse, RZ ;  /* 0x0000001a08087210 */ /* 0x080fe20007f1e0ff */
[----:B------:R0:W-:Y:S03]  /*10f0*/  STL [R1+0x3b0], R23 ;  /* 0x0003b01701007387 */ /* 0x0001e60000100800 */
[----:B------:R-:W-:Y:S01]  /*1100*/  LEA.HI.X.SX32 R9, R3, R27, 0x1, P0 ;  /* 0x0000001b03097211 */ /* 0x000fe200000f0eff */
[C---:B-1----:R-:W-:Y:S02]  /*1110*/  IMAD R4, R0.reuse, 0x1b2, RZ ;  /* 0x000001b200047824 */ /* 0x042fe400078e02ff */
[C---:B------:R-:W-:Y:S02]  /*1120*/  IMAD R2, R0.reuse, 0x1c2, RZ ;  /* 0x000001c200027824 */ /* 0x040fe400078e02ff */
[----:B------:R-:W-:Y:S01]  /*1130*/  IMAD R5, R0, 0xd9, RZ ;  /* 0x000000d900057824 */ /* 0x000fe200078e02ff */
[-C--:B------:R-:W-:Y:S01]  /*1140*/  IADD3 R4, P2, R4, R26.reuse, RZ ;  /* 0x0000001a04047210 */ /* 0x080fe20007f5e0ff */
[----:B------:R-:W-:Y:S01]  /*1150*/  IMAD R3, R0, 0xe1, RZ ;  /* 0x000000e100037824 */ /* 0x000fe200078e02ff */
[----:B------:R-:W-:-:S02]  /*1160*/  IADD3 R2, P0, R2, R26, RZ ;  /* 0x0000001a02027210 */ /* 0x000fc40007f1e0ff */
[-C--:B------:R-:W-:Y:S02]  /*1170*/  LEA.HI.X.SX32 R5, R5, R27.reuse, 0x1, P2 ;  /* 0x0000001b05057211 */ /* 0x080fe400010f0eff */
[----:B------:R-:W-:-:S03]  /*1180*/  LEA.HI.X.SX32 R3, R3, R27, 0x1, P0 ;  /* 0x0000001b03037211 */ /* 0x000fc600000f0eff */
[----:B0-----:R0:W3:Y:S04]  /*1190*/  LDG.E.U16 R23, [R4.64] ;  /* 0x0000000604177981 */ /* 0x0010e8000c1e1500 */
[----:B----4-:R1:W-:Y:S04]  /*11a0*/  STL [R1+0x3ac], R14 ;  /* 0x0003ac0e01007387 */ /* 0x0103e80000100800 */
[----:B------:R4:W-:Y:S04]  /*11b0*/  STL [R1+0x3a8], R12 ;  /* 0x0003a80c01007387 */ /* 0x0009e80000100800 */
[----:B------:R0:W-:Y:S04]  /*11c0*/  STL [R1+0x3a4], R10 ;  /* 0x0003a40a01007387 */ /* 0x0001e80000100800 */
[----:B-1----:R1:W3:Y:S04]  /*11d0*/  LDG.E.U16 R14, [R2.64] ;  /* 0x00000006020e7981 */ /* 0x0022e8000c1e1500 */
[----:B----4-:R4:W3:Y:S04]  /*11e0*/  LDG.E.U16 R12, [R8.64] ;  /* 0x00000006080c7981 */ /* 0x0108e8000c1e1500 */
[----:B0-----:R0:W3:Y:S01]  /*11f0*/  LDG.E.U16 R10, [R6.64] ;  /* 0x00000006060a7981 */ /* 0x0010e2000c1e1500 */
[----:B-1----:R-:W-:-:S02]  /*1200*/  IMAD R2, R0, 0xe9, RZ ;  /* 0x000000e900027824 */ /* 0x002fc400078e02ff */
[C---:B----4-:R-:W-:Y:S02]  /*1210*/  IMAD R8, R0.reuse, 0x1d2, RZ ;  /* 0x000001d200087824 */ /* 0x050fe400078e02ff */
[C---:B------:R-:W-:Y:S02]  /*1220*/  IMAD R4, R0.reuse, 0x1f2, RZ ;  /* 0x000001f200047824 */ /* 0x040fe400078e02ff */
[----:B0-----:R-:W-:Y:S01]  /*1230*/  IMAD R6, R0, 0x1e2, RZ ;  /* 0x000001e200067824 */ /* 0x001fe200078e02ff */
[-C--:B------:R-:W-:Y:S01]  /*1240*/  IADD3 R8, P0, R8, R26.reuse, RZ ;  /* 0x0000001a08087210 */ /* 0x080fe20007f1e0ff */
[C---:B------:R-:W-:Y:S02]  /*1250*/  IMAD R3, R0.reuse, 0x11, RZ ;  /* 0x0000001100037824 */ /* 0x040fe400078e02ff */
[----:B------:R-:W-:Y:S01]  /*1260*/  IMAD R7, R0, 0xf1, RZ ;  /* 0x000000f100077824 */ /* 0x000fe200078e02ff */
[----:B------:R-:W-:Y:S01]  /*1270*/  LEA.HI.X.SX32 R9, R2, R27, 0x1, P0 ;  /* 0x0000001b02097211 */ /* 0x000fe200000f0eff */
[----:B------:R-:W-:Y:S01]  /*1280*/  IMAD R5, R0, 0xf9, RZ ;  /* 0x000000f900057824 */ /* 0x000fe200078e02ff */
[----:B------:R-:W-:-:S02]  /*1290*/  IADD3 R6, P1, R6, R26, RZ ;  /* 0x0000001a06067210 */ /* 0x000fc40007f3e0ff */
[----:B------:R-:W-:Y:S01]  /*12a0*/  IADD3 R4, P2, R4, R26, RZ ;  /* 0x0000001a04047210 */ /* 0x000fe20007f5e0ff */
[----:B------:R0:W4:Y:S01]  /*12b0*/  LDG.E.U16 R29, [R8.64] ;  /* 0x00000006081d7981 */ /* 0x000122000c1e1500 */
[-C--:B------:R-:W-:Y:S02]  /*12c0*/  LEA.HI.X.SX32 R7, R7, R27.reuse, 0x1, P1 ;  /* 0x0000001b07077211 */ /* 0x080fe400008f0eff */
[----:B------:R-:W-:Y:S01]  /*12d0*/  LEA.HI.X.SX32 R5, R5, R27, 0x1, P2 ;  /* 0x0000001b05057211 */ /* 0x000fe200010f0eff */
[----:B--2---:R1:W-:Y:S04]  /*12e0*/  STL [R1+0x3a0], R11 ;  /* 0x0003a00b01007387 */ /* 0x0043e80000100800 */
[----:B------:R-:W-:Y:S01]  /*12f0*/  STL [R1+0x39c], R22 ;  /* 0x00039c1601007387 */ /* 0x000fe20000100800 */
[----:B-1----:R-:W-:-:S03]  /*1300*/  IMAD R11, R0, 0x22, RZ ;  /* 0x00000022000b7824 */ /* 0x002fc600078e02ff */
[----:B-----5:R1:W-:Y:S02]  /*1310*/  STL [R1+0x398], R20 ;  /* 0x0003981401007387 */ /* 0x0203e40000100800 */
[----:B------:R-:W-:Y:S02]  /*1320*/  IADD3 R2, P0, R11, R26, RZ ;  /* 0x0000001a0b027210 */ /* 0x000fe40007f1e0ff */
[----:B------:R2:W-:Y:S02]  /*1330*/  STL [R1+0x390], R17 ;  /* 0x0003901101007387 */ /* 0x0005e40000100800 */
[----:B------:R-:W-:Y:S02]  /*1340*/  LEA.HI.X.SX32 R3, R3, R27, 0x1, P0 ;  /* 0x0000001b03037211 */ /* 0x000fe400000f0eff */
[----:B-1----:R1:W5:Y:S04]  /*1350*/  LDG.E.U16 R20, [R4.64] ;  /* 0x0000000604147981 */ /* 0x002368000c1e1500 */
[----:B------:R0:W5:Y:S04]  /*1360*/  LDG.E.U16 R22, [R2.64] ;  /* 0x0000000602167981 */ /* 0x000168000c1e1500 */
[----:B--2---:R2:W5:Y:S01]  /*1370*/  LDG.E.U16 R17, [R6.64] ;  /* 0x0000000606117981 */ /* 0x004562000c1e1500 */
[----:B0-----:R-:W-:-:S02]  /*1380*/  IMAD R2, R0, 0x19, RZ ;  /* 0x0000001900027824 */ /* 0x001fc400078e02ff */
[C---:B-1----:R-:W-:Y:S02]  /*1390*/  IMAD R4, R0.reuse, 0x52, RZ ;  /* 0x0000005200047824 */ /* 0x042fe400078e02ff */
[C---:B--2---:R-:W-:Y:S02]  /*13a0*/  IMAD R6, R0.reuse, 0x42, RZ ;  /* 0x0000004200067824 */ /* 0x044fe400078e02ff */
[----:B------:R-:W-:Y:S01]  /*13b0*/  IMAD R7, R0, 0x21, RZ ;  /* 0x0000002100077824 */ /* 0x000fe200078e02ff */
[-C--:B------:R-:W-:Y:S01]  /*13c0*/  IADD3 R4, P2, R4, R26.reuse, RZ ;  /* 0x0000001a04047210 */ /* 0x080fe20007f5e0ff */
[----:B------:R-:W-:Y:S01]  /*13d0*/  IMAD R5, R0, 0x29, RZ ;  /* 0x0000002900057824 */ /* 0x000fe200078e02ff */
[----:B------:R-:W-:-:S04]  /*13e0*/  IADD3 R6, P1, R6, R26, RZ ;  /* 0x0000001a06067210 */ /* 0x000fc80007f3e0ff */
[-C--:B------:R-:W-:Y:S02]  /*13f0*/  LEA.HI.X.SX32 R7, R7, R27.reuse, 0x1, P1 ;  /* 0x0000001b07077211 */ /* 0x080fe400008f0eff */
[----:B------:R-:W-:Y:S01]  /*1400*/  LEA.HI.X.SX32 R5, R5, R27, 0x1, P2 ;  /* 0x0000001b05057211 */ /* 0x000fe200010f0eff */
[----:B---3--:R-:W-:Y:S04]  /*1410*/  STL [R1+0x37c], R10 ;  /* 0x00037c0a01007387 */ /* 0x008fe80000100800 */
[----:B------:R0:W-:Y:S02]  /*1420*/  STL [R1+0x388], R12 ;  /* 0x0003880c01007387 */ /* 0x0001e40000100800 */
[C---:B0-----:R-:W-:Y:S02]  /*1430*/  IMAD R12, R0.reuse, 0x32, RZ ;  /* 0x00000032000c7824 */ /* 0x041fe400078e02ff */
[----:B------:R-:W-:-:S03]  /*1440*/  IMAD R10, R0, 0x62, RZ ;  /* 0x00000062000a7824 */ /* 0x000fc600078e02ff */
[----:B------:R-:W-:-:S04]  /*1450*/  IADD3 R8, P0, R12, R26, RZ ;  /* 0x0000001a0c087210 */ /* 0x000fc80007f1e0ff */
[----:B------:R-:W-:Y:S02]  /*1460*/  LEA.HI.X.SX32 R9, R2, R27, 0x1, P0 ;  /* 0x0000001b02097211 */ /* 0x000fe400000f0eff */
[----:B------:R-:W-:-:S03]  /*1470*/  IADD3 R2, P0, R10, R26, RZ ;  /* 0x0000001a0a027210 */ /* 0x000fc60007f1e0ff */
[----:B------:R0:W2:Y:S04]  /*1480*/  LDG.E.U16 R10, [R8.64] ;  /* 0x00000006080a7981 */ /* 0x0000a8000c1e1500 */
[----:B------:R1:W-:Y:S04]  /*1490*/  STL [R1+0x374], R23 ;  /* 0x0003741701007387 */ /* 0x0003e80000100800 */
[----:B------:R3:W-:Y:S04]  /*14a0*/  STL [R1+0x250], R14 ;  /* 0x0002500e01007387 */ /* 0x0007e80000100800 */
[----:B-1----:R1:W2:Y:S04]  /*14b0*/  LDG.E.U16 R23, [R6.64] ;  /* 0x0000000606177981 */ /* 0x0022a8000c1e1500 */
[----:B---3--:R3:W2:Y:S01]  /*14c0*/  LDG.E.U16 R14, [R4.64] ;  /* 0x00000006040e7981 */ /* 0x0086a2000c1e1500 */
[----:B------:R-:W-:-:S05]  /*14d0*/  IMAD R3, R0, 0x31, RZ ;  /* 0x0000003100037824 */ /* 0x000fca00078e02ff */
[----:B------:R-:W-:Y:S01]  /*14e0*/  LEA.HI.X.SX32 R3, R3, R27, 0x1, P0 ;  /* 0x0000001b03037211 */ /* 0x000fe200000f0eff */
[----:B----4-:R4:W-:Y:S01]  /*14f0*/  STL [R1+0x1d4], R29 ;  /* 0x0001d41d01007387 */ /* 0x0109e20000100800 */
[C---:B---3--:R-:W-:Y:S02]  /*1500*/  IMAD R4, R0.reuse, 0x72, RZ ;  /* 0x0000007200047824 */ /* 0x048fe400078e02ff */
[----:B-1----:R-:W-:-:S03]  /*1510*/  IMAD R7, R0, 0x41, RZ ;  /* 0x0000004100077824 */ /* 0x002fc600078e02ff */
[----:B0-----:R-:W-:Y:S01]  /*1520*/  IADD3 R8, P0, R4, R26, RZ ;  /* 0x0000001a04087210 */ /* 0x001fe20007f1e0ff */
[----:B----4-:R0:W3:Y:S01]  /*1530*/  LDG.E.U16 R29, [R2.64] ;  /* 0x00000006021d7981 */ /* 0x0100e2000c1e1500 */
[C---:B------:R-:W-:Y:S02]  /*1540*/  IMAD R5, R0.reuse, 0x49, RZ ;  /* 0x0000004900057824 */ /* 0x040fe400078e02ff */
[----:B0-----:R-:W-:-:S05]  /*1550*/  IMAD R2, R0, 0x39, RZ ;  /* 0x0000003900027824 */ /* 0x001fca00078e02ff */
[----:B------:R-:W-:Y:S01]  /*1560*/  LEA.HI.X.SX32 R9, R2, R27, 0x1, P0 ;  /* 0x0000001b02097211 */ /* 0x000fe200000f0eff */
[----:B-----5:R0:W-:Y:S04]  /*1570*/  STL [R1+0x130], R17 ;  /* 0x0001301101007387 */ /* 0x0201e80000100800 */
[----:B------:R1:W-:Y:S01]  /*1580*/  STL [R1+0xe0], R20 ;  /* 0x0000e01401007387 */ /* 0x0003e20000100800 */
[C---:B0-----:R-:W-:Y:S02]  /*1590*/  IMAD R17, R0.reuse, 0x82, RZ ;  /* 0x0000008200117824 */ /* 0x041fe400078e02ff */
[----:B-1----:R-:W-:-:S03]  /*15a0*/  IMAD R20, R0, 0x92, RZ ;  /* 0x0000009200147824 */ /* 0x002fc600078e02ff */
[-C--:B------:R-:W-:Y:S01]  /*15b0*/  IADD3 R6, P1, R17, R26.reuse, RZ ;  /* 0x0000001a11067210 */ /* 0x080fe20007f3e0ff */
[----:B------:R0:W-:Y:S01]  /*15c0*/  STL [R1+0x380], R22 ;  /* 0x0003801601007387 */ /* 0x0001e20000100800 */
[----:B------:R-:W-:Y:S02]  /*15d0*/  IADD3 R4, P2, R20, R26, RZ ;  /* 0x0000001a14047210 */ /* 0x000fe40007f5e0ff */
[-C--:B------:R-:W-:Y:S02]  /*15e0*/  LEA.HI.X.SX32 R7, R7, R27.reuse, 0x1, P1 ;  /* 0x0000001b07077211 */ /* 0x080fe400008f0eff */
[----:B------:R-:W-:Y:S01]  /*15f0*/  LEA.HI.X.SX32 R5, R5, R27, 0x1, P2 ;  /* 0x0000001b05057211 */ /* 0x000fe200010f0eff */
[C---:B0-----:R-:W-:Y:S02]  /*1600*/  IMAD R22, R0.reuse, 0xa2, RZ ;  /* 0x000000a200167824 */ /* 0x041fe400078e02ff */
[----:B------:R-:W-:-:S03]  /*1610*/  IMAD R3, R0, 0x51, RZ ;  /* 0x0000005100037824 */ /* 0x000fc600078e02ff */
[----:B------:R-:W-:-:S04]  /*1620*/  IADD3 R2, P0, R22, R26, RZ ;  /* 0x0000001a16027210 */ /* 0x000fc80007f1e0ff */
[----:B------:R-:W-:Y:S01]  /*1630*/  LEA.HI.X.SX32 R3, R3, R27, 0x1, P0 ;  /* 0x0000001b03037211 */ /* 0x000fe200000f0eff */
[----:B--2---:R0:W-:Y:S04]  /*1640*/  STL [R1+0x370], R10 ;  /* 0x0003700a01007387 */ /* 0x0041e80000100800 */
[----:B0-----:R0:W2:Y:S04]  /*1650*/  LDG.E.U16 R10, [R8.64] ;  /* 0x00000006080a7981 */ /* 0x0010a8000c1e1500 */
[----:B0-----:R0:W4:Y:S04]  /*1660*/  LDG.E.U16 R8, [R6.64] ;  /* 0x0000000606087981 */ /* 0x001128000c1e1500 */
[----:B------:R1:W5:Y:S04]  /*1670*/  LDG.E.U16 R9, [R4.64] ;  /* 0x0000000604097981 */ /* 0x000368000c1e1500 */
[----:B------:R-:W-:Y:S04]  /*1680*/  STL [R1+0x36c], R23 ;  /* 0x00036c1701007387 */ /* 0x000fe80000100800 */
[----:B------:R0:W-:Y:S04]  /*1690*/  STL [R1+0x368], R14 ;  /* 0x0003680e01007387 */ /* 0x0001e80000100800 */
[----:B0-----:R0:W5:Y:S01]  /*16a0*/  LDG.E.U16 R14, [R2.64] ;  /* 0x00000006020e7981 */ /* 0x001162000c1e1500 */
[----:B------:R-:W-:-:S03]  /*16b0*/  IMAD R23, R0, 0xb2, RZ ;  /* 0x000000b200177824 */ /* 0x000fc600078e02ff */
[----:B---3--:R3:W-:Y:S02]  /*16c0*/  STL [R1+0x364], R29 ;  /* 0x0003641d01007387 */ /* 0x0087e40000100800 */
[-C--:B-1----:R-:W-:Y:S01]  /*16d0*/  IADD3 R4, P0, R23, R26.reuse, RZ ;  /* 0x0000001a17047210 */ /* 0x082fe20007f1e0ff */
[C---:B0-----:R-:W-:Y:S02]  /*16e0*/  IMAD R2, R0.reuse, 0x59, RZ ;  /* 0x0000005900027824 */ /* 0x041fe400078e02ff */
[C---:B---3--:R-:W-:Y:S02]  /*16f0*/  IMAD R29, R0.reuse, 0xc2, RZ ;  /* 0x000000c2001d7824 */ /* 0x048fe400078e02ff */
[----:B------:R-:W-:Y:S01]  /*1700*/  IMAD R3, R0, 0x61, RZ ;  /* 0x0000006100037824 */ /* 0x000fe200078e02ff */
[----:B------:R-:W-:Y:S02]  /*1710*/  LEA.HI.X.SX32 R5, R2, R27, 0x1, P0 ;  /* 0x0000001b02057211 */ /* 0x000fe400000f0eff */
[----:B------:R-:W-:-:S04]  /*1720*/  IADD3 R6, P1, R29, R26, RZ ;  /* 0x0000001a1d067210 */ /* 0x000fc80007f3e0ff */
[----:B------:R-:W-:-:S06]  /*1730*/  LEA.HI.X.SX32 R7, R3, R27, 0x1, P1 ;  /* 0x0000001b03077211 */ /* 0x000fcc00008f0eff */
[----:B------:R0:W3:Y:S04]  /*1740*/  LDG.E.U16 R7, [R6.64] ;  /* 0x0000000606077981 */ /* 0x0000e8000c1e1500 */
[----:B--2---:R1:W-:Y:S02]  /*1750*/  STL [R1+0x360], R10 ;  /* 0x0003600a01007387 */ /* 0x0043e40000100800 */
[----:B-1----:R-:W-:Y:S02]  /*1760*/  IMAD R10, R0, 0xd2, RZ ;  /* 0x000000d2000a7824 */ /* 0x002fe400078e02ff */
[----:B----4-:R1:W-:Y:S04]  /*1770*/  STL [R1+0x35c], R8 ;  /* 0x00035c0801007387 */ /* 0x0103e80000100800 */
[----:B-----5:R2:W-:Y:S01]  /*1780*/  STL [R1+0x358], R9 ;  /* 0x0003580901007387 */ /* 0x0205e20000100800 */
[----:B------:R-:W-:-:S03]  /*1790*/  IADD3 R2, P0, R10, R26, RZ ;  /* 0x0000001a0a027210 */ /* 0x000fc60007f1e0ff */
[----:B------:R4:W5:Y:S01]  /*17a0*/  LDG.E.U16 R10, [R4.64] ;  /* 0x00000006040a7981 */ /* 0x000962000c1e1500 */
[C---:B-1----:R-:W-:Y:S02]  /*17b0*/  IMAD R8, R0.reuse, 0x69, RZ ;  /* 0x0000006900087824 */ /* 0x042fe400078e02ff */
[----:B--2---:R-:W-:-:S03]  /*17c0*/  IMAD R9, R0, 0xe2, RZ ;  /* 0x000000e200097824 */ /* 0x004fc600078e02ff */
[-C--:B------:R-:W-:Y:S01]  /*17d0*/  LEA.HI.X.SX32 R3, R8, R27.reuse, 0x1, P0 ;  /* 0x0000001b08037211 */ /* 0x080fe200000f0eff */
[C---:B------:R-:W-:Y:S02]  /*17e0*/  IMAD R8, R0.reuse, 0xf2, RZ ;  /* 0x000000f200087824 */ /* 0x040fe400078e02ff */
[----:B----4-:R-:W-:Y:S01]  /*17f0*/  IMAD R5, R0, 0x71, RZ ;  /* 0x0000007100057824 */ /* 0x010fe200078e02ff */
[----:B------:R-:W-:Y:S01]  /*1800*/  IADD3 R4, P1, R9, R26, RZ ;  /* 0x0000001a09047210 */ /* 0x000fe20007f3e0ff */
[----:B0-----:R0:W2:Y:S03]  /*1810*/  LDG.E.U16 R6, [R2.64] ;  /* 0x0000000602067981 */ /* 0x0010a6000c1e1500 */
[----:B------:R-:W-:-:S05]  /*1820*/  LEA.HI.X.SX32 R5, R5, R27, 0x1, P1 ;  /* 0x0000001b05057211 */ /* 0x000fca00008f0eff */
[----:B------:R1:W4:Y:S01]  /*1830*/  LDG.E.U16 R4, [R4.64] ;  /* 0x0000000604047981 */ /* 0x000322000c1e1500 */
[----:B0-----:R-:W-:Y:S01]  /*1840*/  IMAD R3, R0, 0x79, RZ ;  /* 0x0000007900037824 */ /* 0x001fe200078e02ff */
[----:B------:R-:W-:-:S04]  /*1850*/  IADD3 R2, P1, R8, R26, RZ ;  /* 0x0000001a08027210 */ /* 0x000fc80007f3e0ff */
[----:B------:R-:W-:-:S06]  /*1860*/  LEA.HI.X.SX32 R3, R3, R27, 0x1, P1 ;  /* 0x0000001b03037211 */ /* 0x000fcc00008f0eff */
[----:B------:R0:W4:Y:S04]  /*1870*/  LDG.E.U16 R3, [R2.64] ;  /* 0x0000000602037981 */ /* 0x000128000c1e1500 */
[----:B------:R0:W-:Y:S02]  /*1880*/  STL [R1+0x354], R14 ;  /* 0x0003540e01007387 */ /* 0x0001e40000100800 */
[----:B0-----:R-:W-:-:S04]  /*1890*/  SHF.L.U32 R14, R0, 0x1, RZ ;  /* 0x00000001000e7819 */ /* 0x001fc800000006ff */
[----:B------:R-:W-:-:S04]  /*18a0*/  IADD3 R8, P0, R14, R26, RZ ;  /* 0x0000001a0e087210 */ /* 0x000fc80007f1e0ff */
[----:B------:R-:W-:-:S05]  /*18b0*/  LEA.HI.X.SX32 R9, R0, R27, 0x1, P0 ;  /* 0x0000001b00097211 */ /* 0x000fca00000f0eff */
[----:B------:R0:W4:Y:S01]  /*18c0*/  LDG.E.U16 R8, [R8.64] ;  /* 0x0000000608087981 */ /* 0x000122000c1e1500 */
[----:B-1----:R-:W-:-:S05]  /*18d0*/  IMAD R5, R0, 0x34, RZ ;  /* 0x0000003400057824 */ /* 0x002fca00078e02ff */
[----:B------:R-:W-:Y:S01]  /*18e0*/  IADD3 R2, P0, R5, R26, RZ ;  /* 0x0000001a05027210 */ /* 0x000fe20007f1e0ff */
[C---:B0-----:R-:W-:Y:S01]  /*18f0*/  IMAD R9, R0.reuse, 0x44, RZ ;  /* 0x0000004400097824 */ /* 0x041fe200078e02ff */
[----:B-----5:R0:W-:Y:S04]  /*1900*/  STL [R1+0x34c], R10 ;  /* 0x00034c0a01007387 */ /* 0x0201e80000100800 */
[----:B---3--:R1:W-:Y:S01]  /*1910*/  STL [R1+0x348], R7 ;  /* 0x0003480701007387 */ /* 0x0083e20000100800 */
[----:B0-----:R-:W-:-:S03]  /*1920*/  IMAD R10, R0, 0x1a, RZ ;  /* 0x0000001a000a7824 */ /* 0x001fc600078e02ff */
[----:B--2---:R0:W-:Y:S01]  /*1930*/  STL [R1+0x344], R6 ;  /* 0x0003440601007387 */ /* 0x0041e20000100800 */
[----:B-1----:R-:W-:Y:S01]  /*1940*/  IMAD R7, R0, 0xd, RZ ;  /* 0x0000000d00077824 */ /* 0x002fe200078e02ff */
[CC--:B0-----:R-:W-:Y:S02]  /*1950*/  IADD3 R6, P1, R10.reuse, R26.reuse, RZ ;  /* 0x0000001a0a067210 */ /* 0x0c1fe40007f3e0ff */
[----:B----4-:R0:W-:Y:S02]  /*1960*/  STL [R1+0x340], R4 ;  /* 0x0003400401007387 */ /* 0x0101e40000100800 */
[-C--:B------:R-:W-:Y:S02]  /*1970*/  LEA.HI.X.SX32 R7, R7, R27.reuse, 0x1, P1 ;  /* 0x0000001b07077211 */ /* 0x080fe400008f0eff */
[----:B------:R1:W-:Y:S01]  /*1980*/  STL [R1+0x33c], R3 ;  /* 0x00033c0301007387 */ /* 0x0003e20000100800 */
[----:B0-----:R-:W-:Y:S02]  /*1990*/  IADD3 R4, P2, R13, R26, RZ ;  /* 0x0000001a0d047210 */ /* 0x001fe40007f5e0ff */
[----:B-1----:R-:W-:-:S02]  /*19a0*/  LEA.HI.X.SX32 R3, R10, R27, 0x1, P0 ;  /* 0x0000001b0a037211 */ /* 0x002fc400000f0eff */
[----:B------:R0:W2:Y:S01]  /*19b0*/  LDG.E.U16 R10, [R6.64] ;  /* 0x00000006060a7981 */ /* 0x0000a2000c1e1500 */
[----:B------:R-:W-:-:S05]  /*19c0*/  LEA.HI.X.SX32 R5, R5, R27, 0x1, P2 ;  /* 0x0000001b05057211 */ /* 0x000fca00010f0eff */
[----:B------:R1:W3:Y:S04]  /*19d0*/  LDG.E.U16 R13, [R4.64] ;  /* 0x00000006040d7981 */ /* 0x0002e8000c1e1500 */
[----:B0-----:R0:W4:Y:S02]  /*19e0*/  LDG.E.U16 R6, [R2.64] ;  /* 0x0000000602067981 */ /* 0x001124000c1e1500 */
[----:B0-----:R-:W-:Y:S02]  /*19f0*/  IADD3 R2, P0, R9, R26, RZ ;  /* 0x0000001a09027210 */ /* 0x001fe40007f1e0ff */
[----:B------:R0:W-:Y:S02]  /*1a00*/  STL [R1+0x338], R8 ;  /* 0x0003380801007387 */ /* 0x0001e40000100800 */
[----:B------:R-:W-:-:S02]  /*1a10*/  LEA.HI.X.SX32 R3, R11, R27, 0x1, P0 ;  /* 0x0000001b0b037211 */ /* 0x000fc400000f0eff */
[----:B0-----:R-:W-:-:S03]  /*1a20*/  IADD3 R8, P1, R24, R26, RZ ;  /* 0x0000001a18087210 */ /* 0x001fc60007f3e0ff */
[----:B------:R0:W5:Y:S01]  /*1a30*/  LDG.E.U16 R24, [R2.64] ;  /* 0x0000000602187981 */ /* 0x000162000c1e1500 */
[C---:B-1----:R-:W-:Y:S02]  /*1a40*/  IMAD R5, R0.reuse, 0x2a, RZ ;  /* 0x0000002a00057824 */ /* 0x042fe400078e02ff */
[----:B------:R-:W-:Y:S01]  /*1a50*/  IMAD R7, R0, 0x15, RZ ;  /* 0x0000001500077824 */ /* 0x000fe200078e02ff */
[----:B------:R-:W-:Y:S02]  /*1a60*/  LEA.HI.X.SX32 R9, R9, R27, 0x1, P1 ;  /* 0x0000001b09097211 */ /* 0x000fe400008f0eff */
[-C--:B0-----:R-:W-:Y:S01]  /*1a70*/  IADD3 R2, P2, R18, R26.reuse, RZ ;  /* 0x0000001a12027210 */ /* 0x081fe20007f5e0ff */
[----:B--2---:R-:W-:Y:S04]  /*1a80*/  STL [R1+0x330], R10 ;  /* 0x0003300a01007387 */ /* 0x004fe80000100800 */
[----:B----4-:R0:W-:Y:S02]  /*1a90*/  STL [R1+0x32c], R6 ;  /* 0x00032c0601007387 */ /* 0x0101e40000100800 */
[----:B0-----:R-:W-:-:S02]  /*1aa0*/  IADD3 R6, P0, R5, R26, RZ ;  /* 0x0000001a05067210 */ /* 0x001fc40007f1e0ff */
[----:B---3--:R0:W-:Y:S02]  /*1ab0*/  STL [R1+0x324], R13 ;  /* 0x0003240d01007387 */ /* 0x0081e40000100800 */
[----:B------:R-:W-:-:S05]  /*1ac0*/  LEA.HI.X.SX32 R7, R7, R27, 0x1, P0 ;  /* 0x0000001b07077211 */ /* 0x000fca00000f0eff */
[----:B------:R1:W2:Y:S04]  /*1ad0*/  LDG.E.U16 R18, [R6.64] ;  /* 0x0000000606127981 */ /* 0x0002a8000c1e1500 */
[----:B0-----:R0:W3:Y:S01]  /*1ae0*/  LDG.E.U16 R13, [R8.64] ;  /* 0x00000006080d7981 */ /* 0x0010e2000c1e1500 */
[----:B------:R-:W-:-:S05]  /*1af0*/  IMAD R10, R0, 0x54, RZ ;  /* 0x00000054000a7824 */ /* 0x000fca00078e02ff */
[C---:B------:R-:W-:Y:S02]  /*1b00*/  IADD3 R4, P1, R10.reuse, R26, RZ ;  /* 0x0000001a0a047210 */ /* 0x040fe40007f3e0ff */
[-C--:B------:R-:W-:Y:S02]  /*1b10*/  LEA.HI.X.SX32 R3, R10, R27.reuse, 0x1, P2 ;  /* 0x0000001b0a037211 */ /* 0x080fe400010f0eff */
[----:B------:R-:W-:Y:S01]  /*1b20*/  LEA.HI.X.SX32 R5, R5, R27, 0x1, P1 ;  /* 0x0000001b05057211 */ /* 0x000fe200008f0eff */
[----:B-----5:R4:W-:Y:S04]  /*1b30*/  STL [R1+0x328], R24 ;  /* 0x0003281801007387 */ /* 0x0209e80000100800 */
[----:B------:R5:W2:Y:S04]  /*1b40*/  LDG.E.U16 R10, [R4.64] ;  /* 0x00000006040a7981 */ /* 0x000aa8000c1e1500 */
[----:B----4-:R4:W2:Y:S01]  /*1b50*/  LDG.E.U16 R24, [R2.64] ;  /* 0x0000000602187981 */ /* 0x0108a2000c1e1500 */
[----:B------:R-:W-:-:S05]  /*1b60*/  IMAD R11, R0, 0x64, RZ ;  /* 0x00000064000b7824 */ /* 0x000fca00078e02ff */
[CC--:B-----5:R-:W-:Y:S02]  /*1b70*/  IADD3 R4, P0, R11.reuse, R26.reuse, RZ ;  /* 0x0000001a0b047210 */ /* 0x0e0fe40007f1e0ff */
[-C--:B----4-:R-:W-:Y:S02]  /*1b80*/  IADD3 R2, P1, R16, R26.reuse, RZ ;  /* 0x0000001a10027210 */ /* 0x090fe40007f3e0ff */
[-C--:B------:R-:W-:Y:S01]  /*1b90*/  LEA.HI.X.SX32 R5, R12, R27.reuse, 0x1, P0 ;  /* 0x0000001b0c057211 */ /* 0x080fe200000f0eff */
[C---:B0-----:R-:W-:Y:S01]  /*1ba0*/  IMAD R8, R0.reuse, 0x3a, RZ ;  /* 0x0000003a00087824 */ /* 0x041fe200078e02ff */
[----:B------:R-:W-:Y:S01]  /*1bb0*/  LEA.HI.X.SX32 R3, R11, R27, 0x1, P1 ;  /* 0x0000001b0b037211 */ /* 0x000fe200008f0eff */
[C---:B------:R-:W-:Y:S02]  /*1bc0*/  IMAD R9, R0.reuse, 0x74, RZ ;  /* 0x0000007400097824 */ /* 0x040fe400078e02ff */
[----:B------:R0:W4:Y:S01]  /*1bd0*/  LDG.E.U16 R11, [R4.64] ;  /* 0x00000006040b7981 */ /* 0x000122000c1e1500 */
[----:B-1----:R-:W-:Y:S01]  /*1be0*/  IMAD R7, R0, 0x1d, RZ ;  /* 0x0000001d00077824 */ /* 0x002fe200078e02ff */
[----:B------:R-:W-:-:S02]  /*1bf0*/  IADD3 R6, P0, R8, R26, RZ ;  /* 0x0000001a08067210 */ /* 0x000fc40007f1e0ff */
[----:B------:R1:W5:Y:S02]  /*1c00*/  LDG.E.U16 R12, [R2.64] ;  /* 0x00000006020c7981 */ /* 0x000364000c1e1500 */
[----:B------:R-:W-:Y:S02]  /*1c10*/  LEA.HI.X.SX32 R7, R7, R27, 0x1, P0 ;  /* 0x0000001b07077211 */ /* 0x000fe400000f0eff */
[----:B0-----:R-:W-:-:S04]  /*1c20*/  IADD3 R4, P1, R9, R26, RZ ;  /* 0x0000001a09047210 */ /* 0x001fc80007f3e0ff */
[----:B------:R-:W-:Y:S02]  /*1c30*/  LEA.HI.X.SX32 R5, R8, R27, 0x1, P1 ;  /* 0x0000001b08057211 */ /* 0x000fe400008f0eff */
[----:B-1----:R-:W-:-:S04]  /*1c40*/  IADD3 R2, P0, R15, R26, RZ ;  /* 0x0000001a0f027210 */ /* 0x002fc80007f1e0ff */
[----:B------:R-:W-:-:S05]  /*1c50*/  LEA.HI.X.SX32 R3, R9, R27, 0x1, P0 ;  /* 0x0000001b09037211 */ /* 0x000fca00000f0eff */
[----:B------:R0:W5:Y:S04]  /*1c60*/  LDG.E.U16 R16, [R2.64] ;  /* 0x0000000602107981 */ /* 0x000168000c1e1500 */
[----:B---3--:R1:W-:Y:S04]  /*1c70*/  STL [R1+0x318], R13 ;  /* 0x0003180d01007387 */ /* 0x0083e80000100800 */
[----:B--2---:R2:W-:Y:S04]  /*1c80*/  STL [R1+0x320], R18 ;  /* 0x0003201201007387 */ /* 0x0045e80000100800 */
[----:B-1----:R1:W3:Y:S04]  /*1c90*/  LDG.E.U16 R13, [R6.64] ;  /* 0x00000006060d7981 */ /* 0x0022e8000c1e1500 */
[----:B--2---:R2:W3:Y:S01]  /*1ca0*/  LDG.E.U16 R18, [R4.64] ;  /* 0x0000000604127981 */ /* 0x0044e2000c1e1500 */
[----:B-1----:R-:W-:-:S02]  /*1cb0*/  IMAD R7, R0, 0x6, RZ ;  /* 0x0000000600077824 */ /* 0x002fc400078e02ff */
[----:B--2---:R-:W-:-:S03]  /*1cc0*/  IMAD R5, R0, 0xc, RZ ;  /* 0x0000000c00057824 */ /* 0x004fc600078e02ff */
[-C--:B------:R-:W-:Y:S01]  /*1cd0*/  IADD3 R8, P0, R7, R26.reuse, RZ ;  /* 0x0000001a07087210 */ /* 0x080fe20007f1e0ff */
[----:B------:R-:W-:Y:S01]  /*1ce0*/  IMAD R4, R0, 0x3, RZ ;  /* 0x0000000300047824 */ /* 0x000fe200078e02ff */
[----:B------:R-:W-:-:S04]  /*1cf0*/  IADD3 R6, P1, R5, R26, RZ ;  /* 0x0000001a05067210 */ /* 0x000fc80007f3e0ff */
[-C--:B------:R-:W-:Y:S02]  /*1d00*/  LEA.HI.X.SX32 R9, R4, R27.reuse, 0x1, P0 ;  /* 0x0000001b04097211 */ /* 0x080fe400000f0eff */
[----:B------:R-:W-:Y:S01]  /*1d10*/  LEA.HI.X.SX32 R7, R7, R27, 0x1, P1 ;  /* 0x0000001b07077211 */ /* 0x000fe200008f0eff */
[----:B------:R-:W-:Y:S04]  /*1d20*/  STL [R1+0x31c], R10 ;  /* 0x00031c0a01007387 */ /* 0x000fe80000100800 */
[----:B------:R1:W-:Y:S04]  /*1d30*/  STL [R1+0x30c], R24 ;  /* 0x00030c1801007387 */ /* 0x0003e80000100800 */
[----:B------:R2:W3:Y:S04]  /*1d40*/  LDG.E.U16 R15, [R6.64] ;  /* 0x00000006060f7981 */ /* 0x0004e8000c1e1500 */
[----:B-1----:R1:W3:Y:S01]  /*1d50*/  LDG.E.U16 R24, [R8.64] ;  /* 0x0000000608187981 */ /* 0x0022e2000c1e1500 */
[----:B------:R-:W-:Y:S01]  /*1d60*/  IMAD R10, R0, 0xe, RZ ;  /* 0x0000000e000a7824 */ /* 0x000fe200078e02ff */
[----:B------:R-:W-:Y:S01]  /*1d70*/  IADD3 R4, P2, R28, R26, RZ ;  /* 0x0000001a1c047210 */ /* 0x000fe20007f5e0ff */
[----:B0-----:R-:W-:-:S03]  /*1d80*/  IMAD R3, R0, 0x7, RZ ;  /* 0x0000000700037824 */ /* 0x001fc600078e02ff */
[-C--:B------:R-:W-:Y:S02]  /*1d90*/  IADD3 R2, P0, R10, R26.reuse, RZ ;  /* 0x0000001a0a027210 */ /* 0x080fe40007f1e0ff */
[-C--:B------:R-:W-:Y:S01]  /*1da0*/  LEA.HI.X.SX32 R5, R5, R27.reuse, 0x1, P2 ;  /* 0x0000001b05057211 */ /* 0x080fe200010f0eff */
[----:B----4-:R0:W-:Y:S01]  /*1db0*/  STL [R1+0x310], R11 ;  /* 0x0003100b01007387 */ /* 0x0101e20000100800 */
[----:B-1----:R-:W-:Y:S01]  /*1dc0*/  IMAD R8, R0, 0x1c, RZ ;  /* 0x0000001c00087824 */ /* 0x002fe200078e02ff */
[----:B------:R-:W-:Y:S02]  /*1dd0*/  LEA.HI.X.SX32 R3, R3, R27, 0x1, P0 ;  /* 0x0000001b03037211 */ /* 0x000fe400000f0eff */
[----:B-----5:R1:W-:Y:S04]  /*1de0*/  STL [R1+0x300], R12 ;  /* 0x0003000c01007387 */ /* 0x0203e80000100800 */
[----:B0-----:R0:W4:Y:S04]  /*1df0*/  LDG.E.U16 R11, [R4.64] ;  /* 0x00000006040b7981 */ /* 0x001128000c1e1500 */
[----:B-1----:R1:W5:Y:S01]  /*1e00*/  LDG.E.U16 R12, [R2.64] ;  /* 0x00000006020c7981 */ /* 0x002362000c1e1500 */
[----:B0-----:R-:W-:-:S02]  /*1e10*/  IADD3 R4, P0, R8, R26, RZ ;  /* 0x0000001a08047210 */ /* 0x001fc40007f1e0ff */
[----:B-1----:R-:W-:Y:S02]  /*1e20*/  IADD3 R2, P1, R21, R26, RZ ;  /* 0x0000001a15027210 */ /* 0x002fe40007f3e0ff */
[-C--:B------:R-:W-:Y:S02]  /*1e30*/  LEA.HI.X.SX32 R5, R10, R27.reuse, 0x1, P0 ;  /* 0x0000001b0a057211 */ /* 0x080fe400000f0eff */
[----:B------:R-:W-:-:S03]  /*1e40*/  LEA.HI.X.SX32 R3, R8, R27, 0x1, P1 ;  /* 0x0000001b08037211 */ /* 0x000fc600008f0eff */
[----:B------:R0:W5:Y:S01]  /*1e50*/  LDG.E.U16 R28, [R4.64] ;  /* 0x00000006041c7981 */ /* 0x000162000c1e1500 */
[C---:B------:R-:W-:Y:S02]  /*1e60*/  IMAD R9, R0.reuse, 0x16, RZ ;  /* 0x0000001600097824 */ /* 0x040fe400078e02ff */
[C---:B--2---:R-:W-:Y:S02]  /*1e70*/  IMAD R7, R0.reuse, 0xb, RZ ;  /* 0x0000000b00077824 */ /* 0x044fe400078e02ff */
[----:B------:R-:W-:Y:S01]  /*1e80*/  IMAD R10, R0, 0x2c, RZ ;  /* 0x0000002c000a7824 */ /* 0x000fe200078e02ff */
[----:B------:R-:W-:-:S04]  /*1e90*/  IADD3 R6, P0, R9, R26, RZ ;  /* 0x0000001a09067210 */ /* 0x000fc80007f1e0ff */
[----:B0-----:R-:W-:Y:S02]  /*1ea0*/  IADD3 R4, P1, R10, R26, RZ ;  /* 0x0000001a0a047210 */ /* 0x001fe40007f3e0ff */
[-C--:B------:R-:W-:Y:S02]  /*1eb0*/  LEA.HI.X.SX32 R7, R7, R27.reuse, 0x1, P0 ;  /* 0x0000001b07077211 */ /* 0x080fe400000f0eff */
[----:B------:R-:W-:Y:S01]  /*1ec0*/  LEA.HI.X.SX32 R5, R9, R27, 0x1, P1 ;  /* 0x0000001b09057211 */ /* 0x000fe200008f0eff */
[----:B---3--:R-:W-:Y:S04]  /*1ed0*/  STL [R1+0x308], R13 ;  /* 0x0003080d01007387 */ /* 0x008fe80000100800 */
[----:B------:R0:W-:Y:S04]  /*1ee0*/  STL [R1+0x304], R18 ;  /* 0x0003041201007387 */ /* 0x0001e80000100800 */
[----:B0-----:R0:W2:Y:S01]  /*1ef0*/  LDG.E.U16 R18, [R2.64] ;  /* 0x0000000602127981 */ /* 0x0010a2000c1e1500 */
[----:B------:R-:W-:-:S03]  /*1f00*/  IMAD R13, R0, 0x58, RZ ;  /* 0x00000058000d7824 */ /* 0x000fc600078e02ff */
[----:B------:R1:W-:Y:S02]  /*1f10*/  STL [R1+0x2fc], R16 ;  /* 0x0002fc1001007387 */ /* 0x0003e40000100800 */
[----:B0-----:R-:W-:-:S04]  /*1f20*/  IADD3 R2, P0, R13, R26, RZ ;  /* 0x0000001a0d027210 */ /* 0x001fc80007f1e0ff */
[----:B------:R-:W-:Y:S01]  /*1f30*/  LEA.HI.X.SX32 R3, R10, R27, 0x1, P0 ;  /* 0x0000001b0a037211 */ /* 0x000fe200000f0eff */
[----:B-1----:R0:W3:Y:S04]  /*1f40*/  LDG.E.U16 R16, [R6.64] ;  /* 0x0000000606107981 */ /* 0x0020e8000c1e1500 */
[----:B------:R1:W-:Y:S04]  /*1f50*/  STL [R1+0x2f4], R24 ;  /* 0x0002f41801007387 */ /* 0x0003e80000100800 */
[----:B------:R0:W-:Y:S04]  /*1f60*/  STL [R1+0x2f0], R15 ;  /* 0x0002f00f01007387 */ /* 0x0001e80000100800 */
[----:B-1----:R1:W3:Y:S04]  /*1f70*/  LDG.E.U16 R24, [R4.64] ;  /* 0x0000000604187981 */ /* 0x0022e8000c1e1500 */
[----:B0-----:R0:W3:Y:S01]  /*1f80*/  LDG.E.U16 R15, [R2.64] ;  /* 0x00000006020f7981 */ /* 0x0010e2000c1e1500 */
[----:B------:R-:W-:-:S02]  /*1f90*/  IMAD R9, R0, 0x1e, RZ ;  /* 0x0000001e00097824 */ /* 0x000fc400078e02ff */
[----:B-1----:R-:W-:-:S03]  /*1fa0*/  IMAD R4, R0, 0xf, RZ ;  /* 0x0000000f00047824 */ /* 0x002fc600078e02ff */
[-C--:B------:R-:W-:Y:S01]  /*1fb0*/  IADD3 R6, P0, R9, R26.reuse, RZ ;  /* 0x0000001a09067210 */ /* 0x080fe20007f1e0ff */
[----:B------:R-:W-:Y:S01]  /*1fc0*/  IMAD R5, R0, 0x3c, RZ ;  /* 0x0000003c00057824 */ /* 0x000fe200078e02ff */
[----:B----4-:R1:W-:Y:S02]  /*1fd0*/  STL [R1+0x2ec], R11 ;  /* 0x0002ec0b01007387 */ /* 0x0103e40000100800 */
[-C--:B------:R-:W-:Y:S01]  /*1fe0*/  LEA.HI.X.SX32 R7, R4, R27.reuse, 0x1, P0 ;  /* 0x0000001b04077211 */ /* 0x080fe200000f0eff */
[C---:B0-----:R-:W-:Y:S01]  /*1ff0*/  IMAD R3, R0.reuse, 0x13, RZ ;  /* 0x0000001300037824 */ /* 0x041fe200078e02ff */
[-C--:B------:R-:W-:Y:S02]  /*2000*/  IADD3 R8, P1, R5, R26.reuse, RZ ;  /* 0x0000001a05087210 */ /* 0x080fe40007f3e0ff */
[----:B------:R-:W-:Y:S01]  /*2010*/  IADD3 R4, P2, R25, R26, RZ ;  /* 0x0000001a19047210 */ /* 0x000fe20007f5e0ff */
[----:B------:R0:W4:Y:S01]  /*2020*/  LDG.E.U16 R21, [R6.64] ;  /* 0x0000000606157981 */ /* 0x000122000c1e1500 */
[----:B-1----:R-:W-:Y:S01]  /*2030*/  IMAD R11, R0, 0x26, RZ ;  /* 0x00000026000b7824 */ /* 0x002fe200078e02ff */
[----:B------:R-:W-:-:S04]  /*2040*/  LEA.HI.X.SX32 R9, R9, R27, 0x1, P1 ;  /* 0x0000001b09097211 */ /* 0x000fc800008f0eff */
[----:B------:R-:W-:Y:S02]  /*2050*/  IADD3 R2, P0, R11, R26, RZ ;  /* 0x0000001a0b027210 */ /* 0x000fe40007f1e0ff */
[-C--:B------:R-:W-:Y:S02]  /*2060*/  LEA.HI.X.SX32 R5, R5, R27.reuse, 0x1, P2 ;  /* 0x0000001b05057211 */ /* 0x080fe400010f0eff */
[----:B------:R-:W-:Y:S01]  /*2070*/  LEA.HI.X.SX32 R3, R3, R27, 0x1, P0 ;  /* 0x0000001b03037211 */ /* 0x000fe200000f0eff */
[----:B-----5:R1:W-:Y:S04]  /*2080*/  STL [R1+0x350], R12 ;  /* 0x0003500c01007387 */ /* 0x0203e80000100800 */
[----:B------:R5:W-:Y:S04]  /*2090*/  STL [R1+0x2e8], R28 ;  /* 0x0002e81c01007387 */ /* 0x000be80000100800 */
[----:B-1----:R1:W4:Y:S04]  /*20a0*/  LDG.E.U16 R12, [R8.64] ;  /* 0x00000006080c7981 */ /* 0x002328000c1e1500 */
[----:B-----5:R5:W4:Y:S01]  /*20b0*/  LDG.E.U16 R28, [R4.64] ;  /* 0x00000006041c7981 */ /* 0x020b22000c1e1500 */
[----:B------:R-:W-:-:S02]  /*20c0*/  IMAD R13, R0, 0x98, RZ ;  /* 0x00000098000d7824 */ /* 0x000fc400078e02ff */
[C---:B-1----:R-:W-:Y:S02]  /*20d0*/  IMAD R9, R0.reuse, 0x4c, RZ ;  /* 0x0000004c00097824 */ /* 0x042fe400078e02ff */
[C---:B0-----:R-:W-:Y:S01]  /*20e0*/  IMAD R7, R0.reuse, 0x2e, RZ ;  /* 0x0000002e00077824 */ /* 0x041fe200078e02ff */
[-C--:B------:R-:W-:Y:S01]  /*20f0*/  IADD3 R8, P2, R13, R26.reuse, RZ ;  /* 0x0000001a0d087210 */ /* 0x080fe20007f5e0ff */
[----:B-----5:R-:W-:Y:S01]  /*2100*/  IMAD R5, R0, 0x17, RZ ;  /* 0x0000001700057824 */ /* 0x020fe200078e02ff */
[----:B--2---:R0:W-:Y:S04]  /*2110*/  STL [R1+0x2dc], R18 ;  /* 0x0002dc1201007387 */ /* 0x0041e80000100800 */
[----:B0-----:R0:W2:Y:S02]  /*2120*/  LDG.E.U16 R18, [R2.64] ;  /* 0x0000000602127981 */ /* 0x0010a4000c1e1500 */
[----:B0-----:R-:W-:-:S04]  /*2130*/  IADD3 R2, P0, R9, R26, RZ ;  /* 0x0000001a09027210 */ /* 0x001fc80007f1e0ff */
[-C--:B------:R-:W-:Y:S02]  /*2140*/  LEA.HI.X.SX32 R3, R11, R27.reuse, 0x1, P0 ;  /* 0x0000001b0b037211 */ /* 0x080fe400000f0eff */
[----:B------:R-:W-:Y:S01]  /*2150*/  IADD3 R4, P0, R7, R26, RZ ;  /* 0x0000001a07047210 */ /* 0x000fe20007f1e0ff */
[----:B---3--:R0:W-:Y:S01]  /*2160*/  STL [R1+0x2e4], R16 ;  /* 0x0002e41001007387 */ /* 0x0081e20000100800 */
[-C--:B------:R-:W-:Y:S02]  /*2170*/  LEA.HI.X.SX32 R9, R9, R27.reuse, 0x1, P2 ;  /* 0x0000001b09097211 */ /* 0x080fe400010f0eff */
[----:B------:R-:W-:-:S03]  /*2180*/  LEA.HI.X.SX32 R5, R5, R27, 0x1, P0 ;  /* 0x0000001b05057211 */ /* 0x000fc600000f0eff */
[----:B------:R1:W3:Y:S04]  /*2190*/  LDG.E.U16 R25, [R8.64] ;  /* 0x0000000608197981 */ /* 0x0002e8000c1e1500 */
[----:B0-----:R0:W5:Y:S04]  /*21a0*/  LDG.E.U16 R16, [R2.64] ;  /* 0x0000000602107981 */ /* 0x001168000c1e1500 */
[----:B------:R-:W-:Y:S04]  /*21b0*/  STL [R1+0x2e0], R24 ;  /* 0x0002e01801007387 */ /* 0x000fe80000100800 */
[----:B------:R0:W-:Y:S04]  /*21c0*/  STL [R1+0x2d8], R15 ;  /* 0x0002d80f01007387 */ /* 0x0001e80000100800 */
[----:B0-----:R0:W3:Y:S01]  /*21d0*/  LDG.E.U16 R15, [R4.64] ;  /* 0x00000006040f7981 */ /* 0x0010e2000c1e1500 */
[----:B------:R-:W-:-:S02]  /*21e0*/  IMAD R10, R0, 0x5c, RZ ;  /* 0x0000005c000a7824 */ /* 0x000fc400078e02ff */
[----:B------:R-:W-:-:S03]  /*21f0*/  IMAD R13, R0, 0xb8, RZ ;  /* 0x000000b8000d7824 */ /* 0x000fc600078e02ff */
[CC--:B------:R-:W-:Y:S02]  /*2200*/  IADD3 R6, P1, R10.reuse, R26.reuse, RZ ;  /* 0x0000001a0a067210 */ /* 0x0c0fe40007f3e0ff */
[----:B------:R-:W-:Y:S02]  /*2210*/  IADD3 R2, P2, R13, R26, RZ ;  /* 0x0000001a0d027210 */ /* 0x000fe40007f5e0ff */
[-C--:B------:R-:W-:Y:S02]  /*2220*/  LEA.HI.X.SX32 R7, R7, R27.reuse, 0x1, P1 ;  /* 0x0000001b07077211 */ /* 0x080fe400008f0eff */
[----:B------:R-:W-:-:S03]  /*2230*/  LEA.HI.X.SX32 R3, R10, R27, 0x1, P2 ;  /* 0x0000001b0a037211 */ /* 0x000fc600010f0eff */
[----:B------:R0:W3:Y:S04]  /*2240*/  LDG.E.U16 R24, [R6.64] ;  /* 0x0000000606187981 */ /* 0x0000e8000c1e1500 */
[----:B----4-:R4:W-:Y:S01]  /*2250*/  STL [R1+0x334], R21 ;  /* 0x0003341501007387 */ /* 0x0109e20000100800 */
[----:B0-----:R-:W-:-:S03]  /*2260*/  IMAD R7, R0, 0x36, RZ ;  /* 0x0000003600077824 */ /* 0x001fc600078e02ff */
[----:B----4-:R0:W4:Y:S02]  /*2270*/  LDG.E.U16 R21, [R2.64] ;  /* 0x0000000602157981 */ /* 0x010124000c1e1500 */
[----:B------:R-:W-:Y:S01]  /*2280*/  IADD3 R4, P0, R7, R26, RZ ;  /* 0x0000001a07047210 */ /* 0x000fe20007f1e0ff */
[----:B0-----:R-:W-:Y:S01]  /*2290*/  IMAD R2, R0, 0x1b, RZ ;  /* 0x0000001b00027824 */ /* 0x001fe200078e02ff */
[----:B------:R0:W-:Y:S04]  /*22a0*/  STL [R1+0x2d0], R12 ;  /* 0x0002d00c01007387 */ /* 0x0001e80000100800 */
[----:B------:R-:W-:Y:S01]  /*22b0*/  LEA.HI.X.SX32 R5, R2, R27, 0x1, P0 ;  /* 0x0000001b02057211 */ /* 0x000fe200000f0eff */
[----:B------:R0:W-:Y:S01]  /*22c0*/  STL [R1+0x2cc], R28 ;  /* 0x0002cc1c01007387 */ /* 0x0001e20000100800 */
[----:B------:R-:W-:-:S02]  /*22d0*/  IMAD R3, R0, 0x6c, RZ ;  /* 0x0000006c00037824 */ /* 0x000fc400078e02ff */
[C---:B------:R-:W-:Y:S02]  /*22e0*/  IMAD R13, R0.reuse, 0xd8, RZ ;  /* 0x000000d8000d7824 */ /* 0x040fe400078e02ff */
[C---:B------:R-:W-:Y:S01]  /*22f0*/  IMAD R10, R0.reuse, 0x3e, RZ ;  /* 0x0000003e000a7824 */ /* 0x040fe200078e02ff */
[-C--:B-1----:R-:W-:Y:S01]  /*2300*/  IADD3 R8, P1, R3, R26.reuse, RZ ;  /* 0x0000001a03087210 */ /* 0x082fe20007f3e0ff */
[C---:B------:R-:W-:Y:S01]  /*2310*/  IMAD R11, R0.reuse, 0x7c, RZ ;  /* 0x0000007c000b7824 */ /* 0x040fe200078e02ff */
[-C--:B------:R-:W-:Y:S01]  /*2320*/  IADD3 R6, P2, R13, R26.reuse, RZ ;  /* 0x0000001a0d067210 */ /* 0x080fe20007f5e0ff */
[----:B0-----:R-:W-:Y:S01]  /*2330*/  IMAD R12, R0, 0x1f, RZ ;  /* 0x0000001f000c7824 */ /* 0x001fe200078e02ff */
[----:B------:R-:W-:Y:S02]  /*2340*/  IADD3 R2, P0, R10, R26, RZ ;  /* 0x0000001a0a027210 */ /* 0x000fe40007f1e0ff */
[-C--:B------:R-:W-:Y:S02]  /*2350*/  LEA.HI.X.SX32 R9, R7, R27.reuse, 0x1, P1 ;  /* 0x0000001b07097211 */ /* 0x080fe400008f0eff */
[----:B------:R-:W-:-:S02]  /*2360*/  LEA.HI.X.SX32 R7, R3, R27, 0x1, P2 ;  /* 0x0000001b03077211 */ /* 0x000fc400010f0eff */
[----:B------:R-:W-:Y:S01]  /*2370*/  LEA.HI.X.SX32 R3, R12, R27, 0x1, P0 ;  /* 0x0000001b0c037211 */ /* 0x000fe200000f0eff */
[----:B------:R0:W4:Y:S04]  /*2380*/  LDG.E.U16 R28, [R8.64] ;  /* 0x00000006081c7981 */ /* 0x000128000c1e1500 */
[----:B--2---:R1:W-:Y:S04]  /*2390*/  STL [R1+0x2d4], R18 ;  /* 0x0002d41201007387 */ /* 0x0043e80000100800 */
[----:B-1----:R1:W2:Y:S02]  /*23a0*/  LDG.E.U16 R18, [R4.64] ;  /* 0x0000000604127981 */ /* 0x0022a4000c1e1500 */
[----:B-1----:R-:W-:-:S04]  /*23b0*/  IADD3 R4, P1, R11, R26, RZ ;  /* 0x0000001a0b047210 */ /* 0x002fc80007f3e0ff */
[----:B------:R-:W-:Y:S01]  /*23c0*/  LEA.HI.X.SX32 R5, R10, R27, 0x1, P1 ;  /* 0x0000001b0a057211 */ /* 0x000fe200008f0eff */
[----:B-----5:R1:W-:Y:S04]  /*23d0*/  STL [R1+0x2c8], R16 ;  /* 0x0002c81001007387 */ /* 0x0203e80000100800 */
[----:B---3--:R3:W-:Y:S04]  /*23e0*/  STL [R1+0x2c0], R25 ;  /* 0x0002c01901007387 */ /* 0x0087e80000100800 */
[----:B-1----:R1:W5:Y:S04]  /*23f0*/  LDG.E.U16 R16, [R6.64] ;  /* 0x0000000606107981 */ /* 0x002368000c1e1500 */
[----:B---3--:R3:W5:Y:S04]  /*2400*/  LDG.E.U16 R25, [R2.64] ;  /* 0x0000000602197981 */ /* 0x008768000c1e1500 */
[----:B------:R0:W-:Y:S04]  /*2410*/  STL [R1+0x314], R15 ;  /* 0x0003140f01007387 */ /* 0x0001e80000100800 */
[----:B0-----:R0:W5:Y:S01]  /*2420*/  LDG.E.U16 R15, [R4.64] ;  /* 0x00000006040f7981 */ /* 0x001162000c1e1500 */
[----:B------:R-:W-:-:S02]  /*2430*/  IMAD R13, R0, 0xf8, RZ ;  /* 0x000000f8000d7824 */ /* 0x000fc400078e02ff */
[C---:B---3--:R-:W-:Y:S01]  /*2440*/  IMAD R2, R0.reuse, 0x104, RZ ;  /* 0x0000010400027824 */ /* 0x048fe200078e02ff */
[CC--:B-1----:R-:W-:Y:S02]  /*2450*/  LEA R6, P0, R0.reuse, R26.reuse, 0x2 ;  /* 0x0000001a00067211 */ /* 0x0c2fe400078010ff */
[-C--:B------:R-:W-:Y:S01]  /*2460*/  IADD3 R8, P1, R13, R26.reuse, RZ ;  /* 0x0000001a0d087210 */ /* 0x080fe20007f3e0ff */
[----:B------:R-:W-:Y:S01]  /*2470*/  IMAD R3, R0, 0x114, RZ ;  /* 0x0000011400037824 */ /* 0x000fe200078e02ff */
[-C--:B0-----:R-:W-:Y:S02]  /*2480*/  IADD3 R4, P2, R2, R26.reuse, RZ ;  /* 0x0000001a02047210 */ /* 0x081fe40007f5e0ff */
[-C--:B------:R-:W-:Y:S01]  /*2490*/  LEA.HI.X.SX32 R9, R11, R27.reuse, 0x1, P1 ;  /* 0x0000001b0b097211 */ /* 0x080fe200008f0eff */
[----:B------:R-:W-:Y:S01]  /*24a0*/  IMAD R10, R0, 0x8a, RZ ;  /* 0x0000008a000a7824 */ /* 0x000fe200078e02ff */
[-C--:B------:R-:W-:Y:S02]  /*24b0*/  LEA.HI.X.SX32 R7, R14, R27.reuse, 0x1, P0 ;  /* 0x0000001b0e077211 */ /* 0x080fe400000f0eff */
[----:B------:R-:W-:Y:S01]  /*24c0*/  LEA.HI.X.SX32 R5, R17, R27, 0x1, P2 ;  /* 0x0000001b11057211 */ /* 0x000fe200010f0eff */
[----:B------:R0:W-:Y:S01]  /*24d0*/  STL [R1+0x2c4], R24 ;  /* 0x0002c41801007387 */ /* 0x0001e20000100800 */
[----:B------:R-:W-:-:S03]  /*24e0*/  IADD3 R2, P1, R3, R26, RZ ;  /* 0x0000001a03027210 */ /* 0x000fc60007f3e0ff */
[----:B----4-:R1:W-:Y:S01]  /*24f0*/  STL [R1+0x2bc], R21 ;  /* 0x0002bc1501007387 */ /* 0x0103e20000100800 */
[----:B------:R-:W-:-:S03]  /*2500*/  LEA.HI.X.SX32 R3, R10, R27, 0x1, P1 ;  /* 0x0000001b0a037211 */ /* 0x000fc600008f0eff */
[----:B0-----:R0:W3:Y:S04]  /*2510*/  LDG.E.U16 R24, [R8.64] ;  /* 0x0000000608187981 */ /* 0x0010e8000c1e1500 */
[----:B-1----:R1:W4:Y:S04]  /*2520*/  LDG.E.U16 R21, [R6.64] ;  /* 0x0000000606157981 */ /* 0x002328000c1e1500 */
[----:B------:R2:W3:Y:S01]  /*2530*/  LDG.E.U16 R17, [R2.64] ;  /* 0x0000000602117981 */ /* 0x0004e2000c1e1500 */
[C---:B0-----:R-:W-:Y:S02]  /*2540*/  IMAD R8, R0.reuse, 0x134, RZ ;  /* 0x0000013400087824 */ /* 0x041fe400078e02ff */
[----:B------:R-:W-:-:S02]  /*2550*/  IMAD R12, R0, 0x45, RZ ;  /* 0x00000045000c7824 */ /* 0x000fc400078e02ff */
[----:B-1----:R-:W-:Y:S01]  /*2560*/  IMAD R7, R0, 0x144, RZ ;  /* 0x0000014400077824 */ /* 0x002fe200078e02ff */
[----:B------:R-:W-:Y:S01]  /*2570*/  IADD3 R8, P2, R8, R26, RZ ;  /* 0x0000001a08087210 */ /* 0x000fe20007f5e0ff */
[C---:B------:R-:W-:Y:S01]  /*2580*/  IMAD R11, R0.reuse, 0x4d, RZ ;  /* 0x0000004d000b7824 */ /* 0x040fe200078e02ff */
[----:B--2---:R0:W-:Y:S04]  /*2590*/  STL [R1+0x2b8], R18 ;  /* 0x0002b81201007387 */ /* 0x0041e80000100800 */
[----:B0-----:R0:W2:Y:S02]  /*25a0*/  LDG.E.U16 R18, [R4.64] ;  /* 0x0000000604127981 */ /* 0x0010a4000c1e1500 */
[C---:B0-----:R-:W-:Y:S02]  /*25b0*/  IMAD R4, R0.reuse, 0x124, RZ ;  /* 0x0000012400047824 */ /* 0x041fe400078e02ff */
[----:B------:R-:W-:-:S03]  /*25c0*/  IMAD R5, R0, 0x9a, RZ ;  /* 0x0000009a00057824 */ /* 0x000fc600078e02ff */
[-C--:B------:R-:W-:Y:S01]  /*25d0*/  IADD3 R2, P0, R4, R26.reuse, RZ ;  /* 0x0000001a04027210 */ /* 0x080fe20007f1e0ff */
[----:B------:R-:W-:Y:S03]  /*25e0*/  STL [R1+0x2b4], R28 ;  /* 0x0002b41c01007387 */ /* 0x000fe60000100800 */
[-C--:B------:R-:W-:Y:S01]  /*25f0*/  LEA.HI.X.SX32 R3, R20, R27.reuse, 0x1, P0 ;  /* 0x0000001b14037211 */ /* 0x080fe200000f0eff */
[----:B-----5:R0:W-:Y:S01]  /*2600*/  STL [R1+0x2ac], R16 ;  /* 0x0002ac1001007387 */ /* 0x0201e20000100800 */
[-C--:B------:R-:W-:Y:S02]  /*2610*/  IADD3 R6, P0, R10, R26.reuse, RZ ;  /* 0x0000001a0a067210 */ /* 0x080fe40007f1e0ff */
[C---:B------:R-:W-:Y:S02]  /*2620*/  IADD3 R4, P1, R5.reuse, R26, RZ ;  /* 0x0000001a05047210 */ /* 0x040fe40007f3e0ff */
[-C--:B------:R-:W-:Y:S01]  /*2630*/  LEA.HI.X.SX32 R9, R5, R27.reuse, 0x1, P2 ;  /* 0x0000001b05097211 */ /* 0x080fe200010f0eff */
[----:B------:R-:W-:Y:S01]  /*2640*/  STL [R1+0x2f8], R25 ;  /* 0x0002f81901007387 */ /* 0x000fe20000100800 */
[----:B------:R-:W-:-:S03]  /*2650*/  LEA.HI.X.SX32 R5, R11, R27, 0x1, P1 ;  /* 0x0000001b0b057211 */ /* 0x000fc600008f0eff */
[----:B0-----:R0:W5:Y:S04]  /*2660*/  LDG.E.U16 R16, [R2.64] ;  /* 0x0000000602107981 */ /* 0x001168000c1e1500 */
[----:B------:R1:W5:Y:S04]  /*2670*/  LDG.E.U16 R13, [R4.64] ;  /* 0x00000006040d7981 */ /* 0x000368000c1e1500 */
[----:B------:R1:W-:Y:S01]  /*2680*/  STL [R1+0x2b0], R15 ;  /* 0x0002b00f01007387 */ /* 0x0003e20000100800 */
[----:B0-----:R-:W-:Y:S02]  /*2690*/  IADD3 R2, P2, R7, R26, RZ ;  /* 0x0000001a07027210 */ /* 0x001fe40007f5e0ff */
[----:B------:R-:W-:-:S05]  /*26a0*/  LEA.HI.X.SX32 R7, R12, R27, 0x1, P0 ;  /* 0x0000001b0c077211 */ /* 0x000fca00000f0eff */
[----:B------:R0:W5:Y:S04]  /*26b0*/  LDG.E.U16 R14, [R6.64] ;  /* 0x00000006060e7981 */ /* 0x000168000c1e1500 */
[----:B-1----:R1:W5:Y:S01]  /*26c0*/  LDG.E.U16 R15, [R8.64] ;  /* 0x00000006080f7981 */ /* 0x002362000c1e1500 */
[----:B------:R-:W-:-:S05]  /*26d0*/  LEA.HI.X.SX32 R3, R22, R27, 0x1, P2 ;  /* 0x0000001b16037211 */ /* 0x000fca00010f0eff */
[----:B------:R4:W5:Y:S01]  /*26e0*/  LDG.E.U16 R12, [R2.64] ;  /* 0x00000006020c7981 */ /* 0x000962000c1e1500 */
[C---:B0-----:R-:W-:Y:S02]  /*26f0*/  IMAD R6, R0.reuse, 0x154, RZ ;  /* 0x0000015400067824 */ /* 0x041fe400078e02ff */
[C---:B------:R-:W-:Y:S02]  /*2700*/  IMAD R5, R0.reuse, 0xaa, RZ ;  /* 0x000000aa00057824 */ /* 0x040fe400078e02ff */
[----:B------:R-:W-:Y:S01]  /*2710*/  IMAD R4, R0, 0x164, RZ ;  /* 0x0000016400047824 */ /* 0x000fe200078e02ff */
[-C--:B------:R-:W-:Y:S01]  /*2720*/  IADD3 R6, P1, R6, R26.reuse, RZ ;  /* 0x0000001a06067210 */ /* 0x080fe20007f3e0ff */
[C---:B------:R-:W-:Y:S01]  /*2730*/  IMAD R10, R0.reuse, 0xba, RZ ;  /* 0x000000ba000a7824 */ /* 0x040fe200078e02ff */
[CC--:B-1----:R-:W-:Y:S01]  /*2740*/  IADD3 R8, P0, R5.reuse, R26.reuse, RZ ;  /* 0x0000001a05087210 */ /* 0x0c2fe20007f1e0ff */
[----:B----4-:R-:W-:Y:S01]  /*2750*/  IMAD R2, R0, 0x55, RZ ;  /* 0x0000005500027824 */ /* 0x010fe200078e02ff */
[----:B------:R-:W-:Y:S01]  /*2760*/  IADD3 R4, P2, R4, R26, RZ ;  /* 0x0000001a04047210 */ /* 0x000fe20007f5e0ff */
[----:B------:R-:W-:Y:S01]  /*2770*/  IMAD R3, R0, 0x5d, RZ ;  /* 0x0000005d00037824 */ /* 0x000fe200078e02ff */
[----:B------:R-:W-:-:S02]  /*2780*/  LEA.HI.X.SX32 R7, R5, R27, 0x1, P1 ;  /* 0x0000001b05077211 */ /* 0x000fc400008f0eff */
[-C--:B------:R-:W-:Y:S02]  /*2790*/  LEA.HI.X.SX32 R9, R2, R27.reuse, 0x1, P0 ;  /* 0x0000001b02097211 */ /* 0x080fe400000f0eff */
[----:B------:R-:W-:Y:S01]  /*27a0*/  LEA.HI.X.SX32 R5, R23, R27, 0x1, P2 ;  /* 0x0000001b17057211 */ /* 0x000fe200010f0eff */
[----:B---3--:R-:W-:Y:S01]  /*27b0*/  STL [R1+0x2a4], R24 ;  /* 0x0002a41801007387 */ /* 0x008fe20000100800 */
[----:B------:R-:W-:-:S03]  /*27c0*/  IADD3 R2, P0, R10, R26, RZ ;  /* 0x0000001a0a027210 */ /* 0x000fc60007f1e0ff */
[----:B------:R0:W-:Y:S01]  /*27d0*/  STL [R1+0x2a8], R21 ;  /* 0x0002a81501007387 */ /* 0x0001e20000100800 */
[----:B------:R-:W-:-:S03]  /*27e0*/  LEA.HI.X.SX32 R3, R3, R27, 0x1, P0 ;  /* 0x0000001b03037211 */ /* 0x000fc600000f0eff */
[----:B------:R1:W3:Y:S01]  /*27f0*/  LDG.E.U16 R22, [R8.64] ;  /* 0x0000000608167981 */ /* 0x0002e2000c1e1500 */
[----:B------:R-:W-:-:S03]  /*2800*/  IMAD R11, R0, 0x65, RZ ;  /* 0x00000065000b7824 */ /* 0x000fc600078e02ff */
[----:B0-----:R0:W4:Y:S01]  /*2810*/  LDG.E.U16 R21, [R6.64] ;  /* 0x0000000606157981 */ /* 0x001122000c1e1500 */
[----:B-1----:R-:W-:-:S05]  /*2820*/  IMAD R8, R0, 0x184, RZ ;  /* 0x0000018400087824 */ /* 0x002fca00078e02ff */
[----:B------:R-:W-:Y:S01]  /*2830*/  IADD3 R8, P1, R8, R26, RZ ;  /* 0x0000001a08087210 */ /* 0x000fe20007f3e0ff */
[----:B0-----:R-:W-:-:S03]  /*2840*/  IMAD R7, R0, 0x1a4, RZ ;  /* 0x000001a400077824 */ /* 0x001fc600078e02ff */
[----:B------:R-:W-:Y:S01]  /*2850*/  LEA.HI.X.SX32 R9, R29, R27, 0x1, P1 ;  /* 0x0000001b1d097211 */ /* 0x000fe200008f0eff */
[----:B--2---:R0:W-:Y:S04]  /*2860*/  STL [R1+0x2a0], R18 ;  /* 0x0002a01201007387 */ /* 0x0041e80000100800 */
[----:B------:R1:W-:Y:S04]  /*2870*/  STL [R1+0x29c], R17 ;  /* 0x00029c1101007387 */ /* 0x0003e80000100800 */
[----:B0-----:R0:W2:Y:S04]  /*2880*/  LDG.E.U16 R18, [R4.64] ;  /* 0x0000000604127981 */ /* 0x0010a8000c1e1500 */
[----:B-1----:R1:W2:Y:S01]  /*2890*/  LDG.E.U16 R17, [R2.64] ;  /* 0x0000000602117981 */ /* 0x0022a2000c1e1500 */
[----:B0-----:R-:W-:-:S02]  /*28a0*/  IMAD R4, R0, 0x174, RZ ;  /* 0x0000017400047824 */ /* 0x001fc400078e02ff */
[----:B------:R-:W-:-:S03]  /*28b0*/  IMAD R5, R0, 0xca, RZ ;  /* 0x000000ca00057824 */ /* 0x000fc600078e02ff */
[----:B-1----:R-:W-:-:S04]  /*28c0*/  IADD3 R2, P0, R4, R26, RZ ;  /* 0x0000001a04027210 */ /* 0x002fc80007f1e0ff */
[----:B------:R-:W-:Y:S02]  /*28d0*/  LEA.HI.X.SX32 R3, R10, R27, 0x1, P0 ;  /* 0x0000001b0a037211 */ /* 0x000fe400000f0eff */
[----:B------:R-:W-:-:S03]  /*28e0*/  IADD3 R6, P0, R5, R26, RZ ;  /* 0x0000001a05067210 */ /* 0x000fc60007f1e0ff */
[----:B------:R0:W2:Y:S01]  /*28f0*/  LDG.E.U16 R20, [R2.64] ;  /* 0x0000000602147981 */ /* 0x0000a2000c1e1500 */
[----:B------:R-:W-:-:S03]  /*2900*/  IMAD R4, R0, 0x194, RZ ;  /* 0x0000019400047824 */ /* 0x000fc600078e02ff */
[----:B-----5:R1:W-:Y:S01]  /*2910*/  STL [R1+0x298], R16 ;  /* 0x0002981001007387 */ /* 0x0203e20000100800 */
[-C--:B0-----:R-:W-:Y:S02]  /*2920*/  IADD3 R2, P1, R7, R26.reuse, RZ ;  /* 0x0000001a07027210 */ /* 0x081fe40007f3e0ff */
[----:B------:R-:W-:Y:S01]  /*2930*/  LEA.HI.X.SX32 R7, R11, R27, 0x1, P0 ;  /* 0x0000001b0b077211 */ /* 0x000fe200000f0eff */
[----:B-1----:R0:W5:Y:S04]  /*2940*/  LDG.E.U16 R16, [R8.64] ;  /* 0x0000000608107981 */ /* 0x002168000c1e1500 */
[----:B------:R1:W-:Y:S01]  /*2950*/  STL [R1+0x28c], R15 ;  /* 0x00028c0f01007387 */ /* 0x0003e20000100800 */
[----:B------:R-:W-:-:S03]  /*2960*/  IADD3 R4, P2, R4, R26, RZ ;  /* 0x0000001a04047210 */ /* 0x000fc60007f5e0ff */
[----:B------:R-:W-:Y:S04]  /*2970*/  STL [R1+0x294], R14 ;  /* 0x0002940e01007387 */ /* 0x000fe80000100800 */
[----:B-1----:R1:W5:Y:S04]  /*2980*/  LDG.E.U16 R15, [R6.64] ;  /* 0x00000006060f7981 */ /* 0x002368000c1e1500 */
[----:B------:R0:W-:Y:S01]  /*2990*/  STL [R1+0x290], R13 ;  /* 0x0002900d01007387 */ /* 0x0001e20000100800 */
[----:B------:R-:W-:Y:S01]  /*29a0*/  LEA.HI.X.SX32 R5, R5, R27, 0x1, P2 ;  /* 0x0000001b05057211 */ /* 0x000fe200010f0eff */
[----:B0-----:R-:W-:-:S02]  /*29b0*/  IMAD R13, R0, 0xd2, RZ ;  /* 0x000000d2000d7824 */ /* 0x001fc400078e02ff */
[----:B------:R0:W-:Y:S03]  /*29c0*/  STL [R1+0x288], R12 ;  /* 0x0002880c01007387 */ /* 0x0001e60000100800 */
[----:B------:R-:W-:Y:S01]  /*29d0*/  LEA.HI.X.SX32 R3, R13, R27, 0x1, P1 ;  /* 0x0000001b0d037211 */ /* 0x000fe200008f0eff */
[----:B------:R3:W5:Y:S04]  /*29e0*/  LDG.E.U16 R14, [R4.64] ;  /* 0x00000006040e7981 */ /* 0x000768000c1e1500 */
[----:B0-----:R0:W5:Y:S01]  /*29f0*/  LDG.E.U16 R12, [R2.64] ;  /* 0x00000006020c7981 */ /* 0x001162000c1e1500 */
[C---:B-1----:R-:W-:Y:S02]  /*2a00*/  IMAD R6, R0.reuse, 0x1b4, RZ ;  /* 0x000001b400067824 */ /* 0x042fe400078e02ff */
[----:B---3--:R-:W-:-:S02]  /*2a10*/  IMAD R5, R0, 0xda, RZ ;  /* 0x000000da00057824 */ /* 0x008fc400078e02ff */
[----:B------:R-:W-:Y:S01]  /*2a20*/  IMAD R4, R0, 0x1c4, RZ ;  /* 0x000001c400047824 */ /* 0x000fe200078e02ff */
[-C--:B------:R-:W-:Y:S01]  /*2a30*/  IADD3 R6, P1, R6, R26.reuse, RZ ;  /* 0x0000001a06067210 */ /* 0x080fe20007f3e0ff */
[C---:B------:R-:W-:Y:S01]  /*2a40*/  IMAD R13, R0.reuse, 0xe2, RZ ;  /* 0x000000e2000d7824 */ /* 0x040fe200078e02ff */
[CC--:B------:R-:W-:Y:S01]  /*2a50*/  IADD3 R8, P0, R5.reuse, R26.reuse, RZ ;  /* 0x0000001a05087210 */ /* 0x0c0fe20007f1e0ff */
[----:B0-----:R-:W-:Y:S01]  /*2a60*/  IMAD R2, R0, 0x6d, RZ ;  /* 0x0000006d00027824 */ /* 0x001fe200078e02ff */
[----:B------:R-:W-:Y:S01]  /*2a70*/  IADD3 R4, P2, R4, R26, RZ ;  /* 0x0000001a04047210 */ /* 0x000fe20007f5e0ff */
[C---:B------:R-:W-:Y:S01]  /*2a80*/  IMAD R10, R0.reuse, 0xea, RZ ;  /* 0x000000ea000a7824 */ /* 0x040fe200078e02ff */
[-C--:B------:R-:W-:Y:S01]  /*2a90*/  LEA.HI.X.SX32 R7, R5, R27.reuse, 0x1, P1 ;  /* 0x0000001b05077211 */ /* 0x080fe200008f0eff */
[----:B------:R-:W-:Y:S01]  /*2aa0*/  IMAD R3, R0, 0x75, RZ ;  /* 0x0000007500037824 */ /* 0x000fe200078e02ff */
[-C--:B------:R-:W-:Y:S01]  /*2ab0*/  LEA.HI.X.SX32 R9, R2, R27.reuse, 0x1, P0 ;  /* 0x0000001b02097211 */ /* 0x080fe200000f0eff */
[----:B------:R0:W-:Y:S01]  /*2ac0*/  STL [R1+0x284], R22 ;  /* 0x0002841601007387 */ /* 0x0001e20000100800 */
[----:B------:R-:W-:-:S02]  /*2ad0*/  LEA.HI.X.SX32 R5, R13, R27, 0x1, P2 ;  /* 0x0000001b0d057211 */ /* 0x000fc400010f0eff */
[----:B------:R-:W-:Y:S01]  /*2ae0*/  IADD3 R2, P0, R10, R26, RZ ;  /* 0x0000001a0a027210 */ /* 0x000fe20007f1e0ff */
[----:B----4-:R-:W-:Y:S03]  /*2af0*/  STL [R1+0x27c], R21 ;  /* 0x00027c1501007387 */ /* 0x010fe60000100800 */
[----:B------:R-:W-:Y:S01]  /*2b00*/  LEA.HI.X.SX32 R3, R3, R27, 0x1, P0 ;  /* 0x0000001b03037211 */ /* 0x000fe200000f0eff */
[----:B0-----:R0:W3:Y:S04]  /*2b10*/  LDG.E.U16 R22, [R8.64] ;  /* 0x0000000608167981 */ /* 0x0010e8000c1e1500 */
[----:B------:R1:W4:Y:S01]  /*2b20*/  LDG.E.U16 R11, [R2.64] ;  /* 0x00000006020b7981 */ /* 0x000322000c1e1500 */
[----:B------:R-:W-:-:S02]  /*2b30*/  IMAD R13, R0, 0xf2, RZ ;  /* 0x000000f2000d7824 */ /* 0x000fc400078e02ff */
[----:B0-----:R-:W-:-:S05]  /*2b40*/  IMAD R8, R0, 0x1e4, RZ ;  /* 0x000001e400087824 */ /* 0x001fca00078e02ff */
[----:B------:R-:W-:-:S04]  /*2b50*/  IADD3 R8, P2, R8, R26, RZ ;  /* 0x0000001a08087210 */ /* 0x000fc80007f5e0ff */
[----:B------:R-:W-:Y:S01]  /*2b60*/  LEA.HI.X.SX32 R9, R13, R27, 0x1, P2 ;  /* 0x0000001b0d097211 */ /* 0x000fe200010f0eff */
[----:B------:R-:W-:-:S04]  /*2b70*/  IMAD R13, R0, 0x42, RZ ;  /* 0x00000042000d7824 */ /* 0x000fc800078e02ff */
[----:B------:R0:W4:Y:S04]  /*2b80*/  LDG.E.U16 R24, [R8.64] ;  /* 0x0000000608187981 */ /* 0x000128000c1e1500 */
[----:B--2---:R2:W-:Y:S04]  /*2b90*/  STL [R1+0x278], R18 ;  /* 0x0002781201007387 */ /* 0x0045e80000100800 */
[----:B------:R0:W-:Y:S04]  /*2ba0*/  STL [R1+0x280], R17 ;  /* 0x0002801101007387 */ /* 0x0001e80000100800 */
[----:B--2---:R2:W4:Y:S04]  /*2bb0*/  LDG.E.U16 R18, [R6.64] ;  /* 0x0000000606127981 */ /* 0x004528000c1e1500 */
[----:B0-----:R0:W4:Y:S02]  /*2bc0*/  LDG.E.U16 R17, [R4.64] ;  /* 0x0000000604117981 */ /* 0x001124000c1e1500 */
[----:B0-----:R-:W-:-:S02]  /*2bd0*/  IMAD R4, R0, 0x1d4, RZ ;  /* 0x000001d400047824 */ /* 0x001fc400078e02ff */
[----:B------:R0:W-:Y:S01]  /*2be0*/  STL [R1+0x274], R20 ;  /* 0x0002741401007387 */ /* 0x0001e20000100800 */
[----:B------:R-:W-:Y:S02]  /*2bf0*/  IMAD R5, R0, 0xfa, RZ ;  /* 0x000000fa00057824 */ /* 0x000fe400078e02ff */
[----:B-1----:R-:W-:Y:S01]  /*2c00*/  IADD3 R2, P0, R4, R26, RZ ;  /* 0x0000001a04027210 */ /* 0x002fe20007f1e0ff */
[----:B------:R-:W-:-:S03]  /*2c10*/  IMAD R4, R0, 0x1f4, RZ ;  /* 0x000001f400047824 */ /* 0x000fc600078e02ff */
[-C--:B------:R-:W-:Y:S01]  /*2c20*/  LEA.HI.X.SX32 R3, R10, R27.reuse, 0x1, P0 ;  /* 0x0000001b0a037211 */ /* 0x080fe200000f0eff */
[----:B--2---:R-:W-:Y:S01]  /*2c30*/  IMAD R7, R0, 0x7d, RZ ;  /* 0x0000007d00077824 */ /* 0x004fe200078e02ff */
[----:B-----5:R-:W-:Y:S01]  /*2c40*/  STL [R1+0x26c], R16 ;  /* 0x00026c1001007387 */ /* 0x020fe20000100800 */
[-C--:B------:R-:W-:Y:S02]  /*2c50*/  IADD3 R6, P1, R5, R26.reuse, RZ ;  /* 0x0000001a05067210 */ /* 0x080fe40007f3e0ff */
[----:B------:R-:W-:Y:S01]  /*2c60*/  IADD3 R4, P3, R4, R26, RZ ;  /* 0x0000001a04047210 */ /* 0x000fe20007f7e0ff */
[----:B0-----:R0:W2:Y:S01]  /*2c70*/  LDG.E.U16 R20, [R2.64] ;  /* 0x0000000602147981 */ /* 0x0010a2000c1e1500 */
[----:B------:R-:W-:-:S03]  /*2c80*/  LEA.HI.X.SX32 R7, R7, R27, 0x1, P1 ;  /* 0x0000001b07077211 */ /* 0x000fc600008f0eff */
[----:B------:R1:W-:Y:S01]  /*2c90*/  STL [R1+0x270], R15 ;  /* 0x0002700f01007387 */ /* 0x0003e20000100800 */
[----:B------:R-:W-:-:S03]  /*2ca0*/  LEA.HI.X.SX32 R5, R5, R27, 0x1, P3 ;  /* 0x0000001b05057211 */ /* 0x000fc600018f0eff */
[----:B------:R5:W2:Y:S04]  /*2cb0*/  LDG.E.U16 R21, [R6.64] ;  /* 0x0000000606157981 */ /* 0x000aa8000c1e1500 */
[----:B------:R5:W2:Y:S01]  /*2cc0*/  LDG.E.U16 R23, [R4.64] ;  /* 0x0000000604177981 */ /* 0x000aa2000c1e1500 */
[----:B-1----:R-:W-:-:S05]  /*2cd0*/  IMAD R15, R0, 0x84, RZ ;  /* 0x00000084000f7824 */ /* 0x002fca00078e02ff */
[----:B0-----:R-:W-:-:S04]  /*2ce0*/  IADD3 R2, P0, R15, R26, RZ ;  /* 0x0000001a0f027210 */ /* 0x001fc80007f1e0ff */
[----:B------:R-:W-:Y:S01]  /*2cf0*/  LEA.HI.X.SX32 R3, R13, R27, 0x1, P0 ;  /* 0x0000001b0d037211 */ /* 0x000fe200000f0eff */
[----:B------:R-:W-:Y:S04]  /*2d00*/  STL [R1+0x268], R14 ;  /* 0x0002680e01007387 */ /* 0x000fe80000100800 */
[----:B------:R0:W-:Y:S04]  /*2d10*/  STL [R1+0x264], R12 ;  /* 0x0002640c01007387 */ /* 0x0001e80000100800 */
[----:B0-----:R0:W2:Y:S01]  /*2d20*/  LDG.E.U16 R12, [R2.64] ;  /* 0x00000006020c7981 */ /* 0x0010a2000c1e1500 */
[----:B-----5:R-:W-:-:S02]  /*2d30*/  IMAD R5, R0, 0x4a, RZ ;  /* 0x0000004a00057824 */ /* 0x020fc400078e02ff */
[C---:B------:R-:W-:Y:S02]  /*2d40*/  IMAD R14, R0.reuse, 0x94, RZ ;  /* 0x00000094000e7824 */ /* 0x040fe400078e02ff */
[C---:B------:R-:W-:Y:S01]  /*2d50*/  IMAD R10, R0.reuse, 0x5a, RZ ;  /* 0x0000005a000a7824 */ /* 0x040fe200078e02ff */
[-C--:B------:R-:W-:Y:S01]  /*2d60*/  IADD3 R8, P0, R5, R26.reuse, RZ ;  /* 0x0000001a05087210 */ /* 0x080fe20007f1e0ff */
[----:B0-----:R-:W-:Y:S01]  /*2d70*/  IMAD R2, R0, 0x25, RZ ;  /* 0x0000002500027824 */ /* 0x001fe200078e02ff */
[----:B------:R-:W-:Y:S01]  /*2d80*/  IADD3 R6, P1, R14, R26, RZ ;  /* 0x0000001a0e067210 */ /* 0x000fe20007f3e0ff */
[----:B------:R-:W-:-:S03]  /*2d90*/  IMAD R3, R0, 0x2d, RZ ;  /* 0x0000002d00037824 */ /* 0x000fc600078e02ff */
[-C--:B------:R-:W-:Y:S02]  /*2da0*/  LEA.HI.X.SX32 R9, R2, R27.reuse, 0x1, P0 ;  /* 0x0000001b02097211 */ /* 0x080fe400000f0eff */
[-C--:B------:R-:W-:Y:S01]  /*2db0*/  IADD3 R2, P0, R10, R26.reuse, RZ ;  /* 0x0000001a0a027210 */ /* 0x080fe20007f1e0ff */
[----:B---3--:R0:W-:Y:S01]  /*2dc0*/  STL [R1+0x260], R22 ;  /* 0x0002601601007387 */ /* 0x0081e20000100800 */
[C---:B------:R-:W-:Y:S01]  /*2dd0*/  IMAD R16, R0.reuse, 0xa4, RZ ;  /* 0x000000a400107824 */ /* 0x040fe200078e02ff */
[-C--:B------:R-:W-:Y:S02]  /*2de0*/  LEA.HI.X.SX32 R7, R5, R27.reuse, 0x1, P1 ;  /* 0x0000001b05077211 */ /* 0x080fe400008f0eff */
[----:B------:R-:W-:Y:S01]  /*2df0*/  LEA.HI.X.SX32 R3, R3, R27, 0x1, P0 ;  /* 0x0000001b03037211 */ /* 0x000fe200000f0eff */
[----:B------:R-:W-:Y:S01]  /*2e00*/  IMAD R13, R0, 0x52, RZ ;  /* 0x00000052000d7824 */ /* 0x000fe200078e02ff */
[----:B------:R-:W-:-:S03]  /*2e10*/  IADD3 R4, P2, R16, R26, RZ ;  /* 0x0000001a10047210 */ /* 0x000fc60007f5e0ff */
[----:B------:R1:W3:Y:S04]  /*2e20*/  LDG.E.U16 R25, [R2.64] ;  /* 0x0000000602197981 */ /* 0x0002e8000c1e1500 */
[----:B0-----:R0:W5:Y:S01]  /*2e30*/  LDG.E.U16 R22, [R8.64] ;  /* 0x0000000608167981 */ /* 0x001162000c1e1500 */
[----:B------:R-:W-:-:S05]  /*2e40*/  LEA.HI.X.SX32 R5, R13, R27, 0x1, P2 ;  /* 0x0000001b0d057211 */ /* 0x000fca00010f0eff */
[----:B------:R0:W3:Y:S04]  /*2e50*/  LDG.E.U16 R28, [R4.64] ;  /* 0x00000006041c7981 */ /* 0x0000e8000c1e1500 */
[----:B----4-:R-:W-:Y:S04]  /*2e60*/  STL [R1+0x258], R18 ;  /* 0x0002581201007387 */ /* 0x010fe80000100800 */
[----:B------:R4:W-:Y:S04]  /*2e70*/  STL [R1+0x244], R17 ;  /* 0x0002441101007387 */ /* 0x0009e80000100800 */
[----:B------:R0:W-:Y:S01]  /*2e80*/  STL [R1+0x25c], R11 ;  /* 0x00025c0b01007387 */ /* 0x0001e20000100800 */
[----:B----4-:R-:W-:-:S03]  /*2e90*/  IMAD R17, R0, 0xb4, RZ ;  /* 0x000000b400117824 */ /* 0x010fc600078e02ff */
[----:B0-----:R0:W4:Y:S02]  /*2ea0*/  LDG.E.U16 R11, [R6.64] ;  /* 0x00000006060b7981 */ /* 0x001124000c1e1500 */
[----:B-1----:R-:W-:-:S04]  /*2eb0*/  IADD3 R2, P0, R17, R26, RZ ;  /* 0x0000001a11027210 */ /* 0x002fc80007f1e0ff */
[----:B------:R-:W-:Y:S01]  /*2ec0*/  LEA.HI.X.SX32 R3, R10, R27, 0x1, P0 ;  /* 0x0000001b0a037211 */ /* 0x000fe200000f0eff */
[----:B--2---:R-:W-:Y:S04]  /*2ed0*/  STL [R1+0x1c0], R20 ;  /* 0x0001c01401007387 */ /* 0x004fe80000100800 */
[----:B------:R-:W-:Y:S04]  /*2ee0*/  STL [R1+0xf4], R24 ;  /* 0x0000f41801007387 */ /* 0x000fe80000100800 */
[----:B------:R-:W-:Y:S04]  /*2ef0*/  STL [R1+0x248], R21 ;  /* 0x0002481501007387 */ /* 0x000fe80000100800 */
[----:B------:R-:W-:Y:S04]  /*2f00*/  STL [R1+0xdc], R23 ;  /* 0x0000dc1701007387 */ /* 0x000fe80000100800 */
[----:B------:R1:W-:Y:S04]  /*2f10*/  STL [R1+0x24c], R12 ;  /* 0x00024c0c01007387 */ /* 0x0003e80000100800 */
[----:B-1----:R1:W2:Y:S01]  /*2f20*/  LDG.E.U16 R12, [R2.64] ;  /* 0x00000006020c7981 */ /* 0x0022a2000c1e1500 */
[----:B------:R-:W-:-:S02]  /*2f30*/  IMAD R18, R0, 0xc4, RZ ;  /* 0x000000c400127824 */ /* 0x000fc400078e02ff */
[C---:B------:R-:W-:Y:S02]  /*2f40*/  IMAD R13, R0.reuse, 0x62, RZ ;  /* 0x00000062000d7824 */ /* 0x040fe400078e02ff */
[----:B------:R-:W-:Y:S01]  /*2f50*/  IMAD R21, R0, 0xe4, RZ ;  /* 0x000000e400157824 */ /* 0x000fe200078e02ff */
[-C--:B------:R-:W-:Y:S01]  /*2f60*/  IADD3 R8, P1, R18, R26.reuse, RZ ;  /* 0x0000001a12087210 */ /* 0x080fe20007f3e0ff */
[C---:B------:R-:W-:Y:S02]  /*2f70*/  IMAD R5, R0.reuse, 0x6a, RZ ;  /* 0x0000006a00057824 */ /* 0x040fe400078e02ff */
[C---:B------:R-:W-:Y:S01]  /*2f80*/  IMAD R20, R0.reuse, 0xd4, RZ ;  /* 0x000000d400147824 */ /* 0x040fe200078e02ff */
[----:B------:R-:W-:Y:S01]  /*2f90*/  LEA.HI.X.SX32 R9, R13, R27, 0x1, P1 ;  /* 0x0000001b0d097211 */ /* 0x000fe200008f0eff */
[C---:B------:R-:W-:Y:S01]  /*2fa0*/  IMAD R13, R0.reuse, 0x72, RZ ;  /* 0x00000072000d7824 */ /* 0x040fe200078e02ff */
[-C--:B-1----:R-:W-:Y:S01]  /*2fb0*/  IADD3 R2, P1, R21, R26.reuse, RZ ;  /* 0x0000001a15027210 */ /* 0x082fe20007f3e0ff */
[----:B0-----:R-:W-:Y:S01]  /*2fc0*/  IMAD R7, R0, 0x35, RZ ;  /* 0x0000003500077824 */ /* 0x001fe200078e02ff */
[-C--:B------:R-:W-:Y:S01]  /*2fd0*/  IADD3 R6, P0, R5, R26.reuse, RZ ;  /* 0x0000001a05067210 */ /* 0x080fe20007f1e0ff */
[----:B------:R0:W2:Y:S01]  /*2fe0*/  LDG.E.U16 R29, [R8.64] ;  /* 0x00000006081d7981 */ /* 0x0000a2000c1e1500 */
[----:B------:R-:W-:-:S02]  /*2ff0*/  IADD3 R4, P2, R20, R26, RZ ;  /* 0x0000001a14047210 */ /* 0x000fc40007f5e0ff */
[-C--:B------:R-:W-:Y:S02]  /*3000*/  LEA.HI.X.SX32 R3, R13, R27.reuse, 0x1, P1 ;  /* 0x0000001b0d037211 */ /* 0x080fe400008f0eff */
[-C--:B------:R-:W-:Y:S02]  /*3010*/  LEA.HI.X.SX32 R7, R7, R27.reuse, 0x1, P0 ;  /* 0x0000001b07077211 */ /* 0x080fe400000f0eff */
[----:B------:R-:W-:Y:S01]  /*3020*/  LEA.HI.X.SX32 R5, R5, R27, 0x1, P2 ;  /* 0x0000001b05057211 */ /* 0x000fe200010f0eff */
[----:B------:R1:W2:Y:S04]  /*3030*/  LDG.E.U16 R13, [R2.64] ;  /* 0x00000006020d7981 */ /* 0x0002a8000c1e1500 */
[----:B------:R0:W2:Y:S04]  /*3040*/  LDG.E.U16 R24, [R6.64] ;  /* 0x0000000606187981 */ /* 0x0000a8000c1e1500 */
[----:B-----5:R5:W-:Y:S01]  /*3050*/  STL [R1+0x23c], R22 ;  /* 0x00023c1601007387 */ /* 0x020be20000100800 */
[----:B-1----:R-:W-:-:S03]  /*3060*/  IMAD R3, R0, 0x7a, RZ ;  /* 0x0000007a00037824 */ /* 0x002fc600078e02ff */
[----:B------:R1:W2:Y:S01]  /*3070*/  LDG.E.U16 R23, [R4.64] ;  /* 0x0000000604177981 */ /* 0x0002a2000c1e1500 */
[C---:B------:R-:W-:Y:S01]  /*3080*/  IMAD R2, R0.reuse, 0x116, RZ ;  /* 0x0000011600027824 */ /* 0x040fe200078e02ff */
[-C--:B0-----:R-:W-:Y:S01]  /*3090*/  IADD3 R8, P0, R3, R26.reuse, RZ ;  /* 0x0000001a03087210 */ /* 0x081fe20007f1e0ff */
[C---:B-----5:R-:W-:Y:S02]  /*30a0*/  IMAD R22, R0.reuse, 0xf4, RZ ;  /* 0x000000f400167824 */ /* 0x060fe400078e02ff */
[C---:B-1----:R-:W-:Y:S02]  /*30b0*/  IMAD R5, R0.reuse, 0x3d, RZ ;  /* 0x0000003d00057824 */ /* 0x042fe400078e02ff */
[----:B------:R-:W-:Y:S01]  /*30c0*/  IMAD R4, R0, 0x106, RZ ;  /* 0x0000010600047824 */ /* 0x000fe200078e02ff */
[----:B------:R-:W-:Y:S01]  /*30d0*/  IADD3 R6, P1, R22, R26, RZ ;  /* 0x0000001a16067210 */ /* 0x000fe20007f3e0ff */
[----:B------:R-:W-:Y:S01]  /*30e0*/  IMAD R10, R0, 0x8b, RZ ;  /* 0x0000008b000a7824 */ /* 0x000fe200078e02ff */
[----:B------:R-:W-:-:S02]  /*30f0*/  LEA.HI.X.SX32 R9, R5, R27, 0x1, P0 ;  /* 0x0000001b05097211 */ /* 0x000fc400000f0eff */
[-C--:B------:R-:W-:Y:S02]  /*3100*/  IADD3 R4, P2, R4, R26.reuse, RZ ;  /* 0x0000001a04047210 */ /* 0x080fe40007f5e0ff */
[----:B------:R-:W-:Y:S02]  /*3110*/  IADD3 R2, P0, R2, R26, RZ ;  /* 0x0000001a02027210 */ /* 0x000fe40007f1e0ff */
[-C--:B------:R-:W-:Y:S02]  /*3120*/  LEA.HI.X.SX32 R7, R3, R27.reuse, 0x1, P1 ;  /* 0x0000001b03077211 */ /* 0x080fe400008f0eff */
[-C--:B------:R-:W-:Y:S01]  /*3130*/  LEA.HI.X.SX32 R3, R10, R27.reuse, 0x1, P0 ;  /* 0x0000001b0a037211 */ /* 0x080fe200000f0eff */
[----:B----4-:R0:W-:Y:S02]  /*3140*/  STL [R1+0x234], R11 ;  /* 0x0002340b01007387 */ /* 0x0101e40000100800 */
[C---:B0-----:R-:W-:Y:S02]  /*3150*/  IMAD R11, R0.reuse, 0x83, RZ ;  /* 0x00000083000b7824 */ /* 0x041fe400078e02ff */
[----:B---3--:R0:W-:Y:S03]  /*3160*/  STL [R1+0x230], R28 ;  /* 0x0002301c01007387 */ /* 0x0081e60000100800 */
[----:B------:R-:W-:Y:S01]  /*3170*/  LEA.HI.X.SX32 R5, R11, R27, 0x1, P2 ;  /* 0x0000001b0b057211 */ /* 0x000fe200010f0eff */
[----:B------:R1:W-:Y:S04]  /*3180*/  STL [R1+0x238], R25 ;  /* 0x0002381901007387 */ /* 0x0003e80000100800 */
[----:B------:R3:W4:Y:S04]  /*3190*/  LDG.E.U16 R11, [R2.64] ;  /* 0x00000006020b7981 */ /* 0x000728000c1e1500 */
[----:B0-----:R0:W5:Y:S04]  /*31a0*/  LDG.E.U16 R28, [R8.64] ;  /* 0x00000006081c7981 */ /* 0x001168000c1e1500 */
[----:B-1----:R1:W4:Y:S04]  /*31b0*/  LDG.E.U16 R25, [R6.64] ;  /* 0x0000000606197981 */ /* 0x002328000c1e1500 */
[----:B--2---:R2:W-:Y:S04]  /*31c0*/  STL [R1+0x22c], R12 ;  /* 0x00022c0c01007387 */ /* 0x0045e80000100800 */
[----:B--2---:R2:W4:Y:S01]  /*31d0*/  LDG.E.U16 R12, [R4.64] ;  /* 0x00000006040c7981 */ /* 0x004522000c1e1500 */
[----:B0-----:R-:W-:-:S02]  /*31e0*/  IMAD R8, R0, 0x126, RZ ;  /* 0x0000012600087824 */ /* 0x001fc400078e02ff */
[C---:B---3--:R-:W-:Y:S02]  /*31f0*/  IMAD R3, R0.reuse, 0x93, RZ ;  /* 0x0000009300037824 */ /* 0x048fe400078e02ff */
[----:B-1----:R-:W-:Y:S01]  /*3200*/  IMAD R6, R0, 0x136, RZ ;  /* 0x0000013600067824 */ /* 0x002fe200078e02ff */
[-C--:B------:R-:W-:Y:S01]  /*3210*/  IADD3 R8, P0, R8, R26.reuse, RZ ;  /* 0x0000001a08087210 */ /* 0x080fe20007f1e0ff */
[C---:B------:R-:W-:Y:S02]  /*3220*/  IMAD R2, R0.reuse, 0x156, RZ ;  /* 0x0000015600027824 */ /* 0x040fe400078e02ff */
[C---:B--2---:R-:W-:Y:S01]  /*3230*/  IMAD R4, R0.reuse, 0x146, RZ ;  /* 0x0000014600047824 */ /* 0x044fe200078e02ff */
[-C--:B------:R-:W-:Y:S01]  /*3240*/  LEA.HI.X.SX32 R9, R3, R27.reuse, 0x1, P0 ;  /* 0x0000001b03097211 */ /* 0x080fe200000f0eff */
[----:B------:R-:W-:Y:S01]  /*3250*/  IMAD R7, R0, 0x9b, RZ ;  /* 0x0000009b00077824 */ /* 0x000fe200078e02ff */
[-C--:B------:R-:W-:Y:S01]  /*3260*/  IADD3 R6, P1, R6, R26.reuse, RZ ;  /* 0x0000001a06067210 */ /* 0x080fe20007f3e0ff */
[----:B------:R-:W-:Y:S01]  /*3270*/  IMAD R3, R0, 0xab, RZ ;  /* 0x000000ab00037824 */ /* 0x000fe200078e02ff */
[-C--:B------:R-:W-:Y:S01]  /*3280*/  IADD3 R2, P0, R2, R26.reuse, RZ ;  /* 0x0000001a02027210 */ /* 0x080fe20007f1e0ff */
[----:B------:R-:W-:Y:S01]  /*3290*/  IMAD R5, R0, 0xa3, RZ ;  /* 0x000000a300057824 */ /* 0x000fe200078e02ff */
[----:B------:R-:W-:Y:S01]  /*32a0*/  IADD3 R4, P2, R4, R26, RZ ;  /* 0x0000001a04047210 */ /* 0x000fe20007f5e0ff */
[----:B------:R-:W-:Y:S01]  /*32b0*/  STL [R1+0x224], R29 ;  /* 0x0002241d01007387 */ /* 0x000fe20000100800 */
[----:B------:R-:W-:-:S02]  /*32c0*/  LEA.HI.X.SX32 R7, R7, R27, 0x1, P1 ;  /* 0x0000001b07077211 */ /* 0x000fc400008f0eff */
[-C--:B------:R-:W-:Y:S01]  /*32d0*/  LEA.HI.X.SX32 R3, R3, R27.reuse, 0x1, P0 ;  /* 0x0000001b03037211 */ /* 0x080fe200000f0eff */
[----:B------:R0:W-:Y:S01]  /*32e0*/  STL [R1+0x228], R24 ;  /* 0x0002281801007387 */ /* 0x0001e20000100800 */
[----:B------:R-:W-:-:S03]  /*32f0*/  LEA.HI.X.SX32 R5, R5, R27, 0x1, P2 ;  /* 0x0000001b05057211 */ /* 0x000fc600010f0eff */
[----:B------:R1:W-:Y:S04]  /*3300*/  STL [R1+0x220], R23 ;  /* 0x0002201701007387 */ /* 0x0003e80000100800 */
[----:B------:R2:W3:Y:S04]  /*3310*/  LDG.E.U16 R10, [R2.64] ;  /* 0x00000006020a7981 */ /* 0x0004e8000c1e1500 */
[----:B0-----:R0:W3:Y:S04]  /*3320*/  LDG.E.U16 R24, [R8.64] ;  /* 0x0000000608187981 */ /* 0x0010e8000c1e1500 */
[----:B------:R0:W-:Y:S01]  /*3330*/  STL [R1+0x21c], R13 ;  /* 0x00021c0d01007387 */ /* 0x0001e20000100800 */
[----:B--2---:R-:W-:-:S03]  /*3340*/  IMAD R3, R0, 0xb3, RZ ;  /* 0x000000b300037824 */ /* 0x004fc600078e02ff */
[----:B-1----:R1:W2:Y:S01]  /*3350*/  LDG.E.U16 R23, [R6.64] ;  /* 0x0000000606177981 */ /* 0x0022a2000c1e1500 */
[C---:B0-----:R-:W-:Y:S02]  /*3360*/  IMAD R8, R0.reuse, 0x166, RZ ;  /* 0x0000016600087824 */ /* 0x041fe400078e02ff */
[----:B------:R-:W-:Y:S01]  /*3370*/  IMAD R2, R0, 0x196, RZ ;  /* 0x0000019600027824 */ /* 0x000fe200078e02ff */
[----:B------:R0:W2:Y:S02]  /*3380*/  LDG.E.U16 R13, [R4.64] ;  /* 0x00000006040d7981 */ /* 0x0000a4000c1e1500 */
[----:B------:R-:W-:Y:S01]  /*3390*/  IADD3 R8, P0, R8, R26, RZ ;  /* 0x0000001a08087210 */ /* 0x000fe20007f1e0ff */
[----:B-1----:R-:W-:-:S03]  /*33a0*/  IMAD R6, R0, 0x176, RZ ;  /* 0x0000017600067824 */ /* 0x002fc600078e02ff */
[-C--:B------:R-:W-:Y:S01]  /*33b0*/  LEA.HI.X.SX32 R9, R3, R27.reuse, 0x1, P0 ;  /* 0x0000001b03097211 */ /* 0x080fe200000f0eff */
[C---:B------:R-:W-:Y:S02]  /*33c0*/  IMAD R7, R0.reuse, 0xbb, RZ ;  /* 0x000000bb00077824 */ /* 0x040fe400078e02ff */
[----:B0-----:R-:W-:Y:S01]  /*33d0*/  IMAD R4, R0, 0x186, RZ ;  /* 0x0000018600047824 */ /* 0x001fe200078e02ff */
[-C--:B------:R-:W-:Y:S01]  /*33e0*/  IADD3 R6, P1, R6, R26.reuse, RZ ;  /* 0x0000001a06067210 */ /* 0x080fe20007f3e0ff */
[----:B------:R-:W-:Y:S01]  /*33f0*/  IMAD R5, R0, 0xc3, RZ ;  /* 0x000000c300057824 */ /* 0x000fe200078e02ff */
[-C--:B------:R-:W-:Y:S01]  /*3400*/  IADD3 R2, P0, R2, R26.reuse, RZ ;  /* 0x0000001a02027210 */ /* 0x080fe20007f1e0ff */
[----:B------:R-:W-:Y:S01]  /*3410*/  IMAD R3, R0, 0xcb, RZ ;  /* 0x000000cb00037824 */ /* 0x000fe200078e02ff */
[----:B------:R-:W-:Y:S02]  /*3420*/  IADD3 R4, P2, R4, R26, RZ ;  /* 0x0000001a04047210 */ /* 0x000fe40007f5e0ff */
[----:B------:R-:W-:-:S02]  /*3430*/  LEA.HI.X.SX32 R7, R7, R27, 0x1, P1 ;  /* 0x0000001b07077211 */ /* 0x000fc400008f0eff */
[-C--:B------:R-:W-:Y:S02]  /*3440*/  LEA.HI.X.SX32 R5, R5, R27.reuse, 0x1, P2 ;  /* 0x0000001b05057211 */ /* 0x080fe400010f0eff */
[----:B------:R-:W-:Y:S01]  /*3450*/  LEA.HI.X.SX32 R3, R3, R27, 0x1, P0 ;  /* 0x0000001b03037211 */ /* 0x000fe200000f0eff */
[----:B-----5:R0:W-:Y:S04]  /*3460*/  STL [R1+0x218], R28 ;  /* 0x0002181c01007387 */ /* 0x0201e80000100800 */
[----:B----4-:R1:W-:Y:S04]  /*3470*/  STL [R1+0x214], R25 ;  /* 0x0002141901007387 */ /* 0x0103e80000100800 */
[----:B0-----:R0:W4:Y:S04]  /*3480*/  LDG.E.U16 R28, [R4.64] ;  /* 0x00000006041c7981 */ /* 0x001128000c1e1500 */
[----:B-1----:R1:W5:Y:S04]  /*3490*/  LDG.E.U16 R25, [R2.64] ;  /* 0x0000000602197981 */ /* 0x002368000c1e1500 */
[----:B------:R0:W-:Y:S04]  /*34a0*/  STL [R1+0x210], R12 ;  /* 0x0002100c01007387 */ /* 0x0001e80000100800 */
[----:B------:R1:W-:Y:S04]  /*34b0*/  STL [R1+0x20c], R11 ;  /* 0x00020c0b01007387 */ /* 0x0003e80000100800 */
[----:B0-----:R0:W4:Y:S04]  /*34c0*/  LDG.E.U16 R12, [R8.64] ;  /* 0x00000006080c7981 */ /* 0x001128000c1e1500 */
[----:B-1----:R1:W5:Y:S01]  /*34d0*/  LDG.E.U16 R11, [R6.64] ;  /* 0x00000006060b7981 */ /* 0x002362000c1e1500 */
[----:B------:R-:W-:-:S02]  /*34e0*/  IMAD R3, R0, 0xd3, RZ ;  /* 0x000000d300037824 */ /* 0x000fc400078e02ff */
[C---:B0-----:R-:W-:Y:S02]  /*34f0*/  IMAD R8, R0.reuse, 0x1a6, RZ ;  /* 0x000001a600087824 */ /* 0x041fe400078e02ff */
[----:B-1----:R-:W-:-:S03]  /*3500*/  IMAD R6, R0, 0x1b6, RZ ;  /* 0x000001b600067824 */ /* 0x002fc600078e02ff */
[-C--:B------:R-:W-:Y:S01]  /*3510*/  IADD3 R8, P0, R8, R26.reuse, RZ ;  /* 0x0000001a08087210 */ /* 0x080fe20007f1e0ff */
[C---:B------:R-:W-:Y:S02]  /*3520*/  IMAD R4, R0.reuse, 0x1c6, RZ ;  /* 0x000001c600047824 */ /* 0x040fe400078e02ff */
[----:B------:R-:W-:Y:S01]  /*3530*/  IMAD R2, R0, 0x1d6, RZ ;  /* 0x000001d600027824 */ /* 0x000fe200078e02ff */
        /* <DEDUP_REMOVED lines=8> */
[----:B---3--:R0:W-:Y:S01]  /*35c0*/  STL [R1+0x208], R24 ;  /* 0x0002081801007387 */ /* 0x0081e20000100800 */
[-C--:B------:R-:W-:Y:S02]  /*35d0*/  LEA.HI.X.SX32 R5, R5, R27.reuse, 0x1, P2 ;  /* 0x0000001b05057211 */ /* 0x080fe400010f0eff */
[----:B------:R-:W-:Y:S01]  /*35e0*/  LEA.HI.X.SX32 R3, R3, R27, 0x1, P0 ;  /* 0x0000001b03037211 */ /* 0x000fe200000f0eff */
[----:B------:R1:W3:Y:S04]  /*35f0*/  LDG.E.U16 R29, [R6.64] ;  /* 0x00000006061d7981 */ /* 0x0002e8000c1e1500 */
[----:B--2---:R2:W-:Y:S04]  /*3600*/  STL [R1+0x204], R23 ;  /* 0x0002041701007387 */ /* 0x0045e80000100800 */
[----:B0-----:R0:W3:Y:S01]  /*3610*/  LDG.E.U16 R24, [R8.64] ;  /* 0x0000000608187981 */ /* 0x0010e2000c1e1500 */
[----:B-1----:R-:W-:-:S03]  /*3620*/  IMAD R6, R0, 0x1f6, RZ ;  /* 0x000001f600067824 */ /* 0x002fc600078e02ff */
[----:B------:R1:W-:Y:S04]  /*3630*/  STL [R1+0x200], R13 ;  /* 0x0002000d01007387 */ /* 0x0003e80000100800 */
[----:B--2---:R2:W3:Y:S01]  /*3640*/  LDG.E.U16 R23, [R2.64] ;  /* 0x0000000602177981 */ /* 0x0044e2000c1e1500 */
[----:B0-----:R-:W-:Y:S01]  /*3650*/  IMAD R8, R0, 0x1e6, RZ ;  /* 0x000001e600087824 */ /* 0x001fe200078e02ff */
[-C--:B------:R-:W-:Y:S02]  /*3660*/  IADD3 R6, P2, R6, R26.reuse, RZ ;  /* 0x0000001a06067210 */ /* 0x080fe40007f5e0ff */
[----:B-1----:R0:W3:Y:S02]  /*3670*/  LDG.E.U16 R13, [R4.64] ;  /* 0x00000006040d7981 */ /* 0x0020e4000c1e1500 */
[----:B------:R-:W-:Y:S01]  /*3680*/  IADD3 R8, P1, R8, R26, RZ ;  /* 0x0000001a08087210 */ /* 0x000fe20007f3e0ff */
[C---:B--2---:R-:W-:Y:S01]  /*3690*/  IMAD R2, R0.reuse, 0xf3, RZ ;  /* 0x000000f300027824 */ /* 0x044fe200078e02ff */
[----:B------:R-:W-:Y:S01]  /*36a0*/  STL [R1+0x1fc], R10 ;  /* 0x0001fc0a01007387 */ /* 0x000fe20000100800 */
[----:B0-----:R-:W-:-:S03]  /*36b0*/  IMAD R5, R0, 0xfb, RZ ;  /* 0x000000fb00057824 */ /* 0x001fc600078e02ff */
[-C--:B------:R-:W-:Y:S02]  /*36c0*/  LEA.HI.X.SX32 R9, R2, R27.reuse, 0x1, P1 ;  /* 0x0000001b02097211 */ /* 0x080fe400008f0eff */
[----:B------:R-:W-:Y:S01]  /*36d0*/  LEA.HI.X.SX32 R7, R5, R27, 0x1, P2 ;  /* 0x0000001b05077211 */ /* 0x000fe200010f0eff */
[----:B----4-:R-:W-:Y:S04]  /*36e0*/  STL [R1+0x1f8], R12 ;  /* 0x0001f80c01007387 */ /* 0x010fe80000100800 */
[----:B-----5:R-:W-:Y:S04]  /*36f0*/  STL [R1+0x1f4], R11 ;  /* 0x0001f40b01007387 */ /* 0x020fe80000100800 */
[----:B------:R0:W-:Y:S04]  /*3700*/  STL [R1+0x1f0], R28 ;  /* 0x0001f01c01007387 */ /* 0x0001e80000100800 */
[----:B------:R1:W-:Y:S04]  /*3710*/  STL [R1+0x1ec], R25 ;  /* 0x0001ec1901007387 */ /* 0x0003e80000100800 */
[----:B0-----:R0:W2:Y:S04]  /*3720*/  LDG.E.U16 R28, [R6.64] ;  /* 0x00000006061c7981 */ /* 0x0010a8000c1e1500 */
[----:B-1----:R1:W4:Y:S01]  /*3730*/  LDG.E.U16 R25, [R8.64] ;  /* 0x0000000608197981 */ /* 0x002322000c1e1500 */
[----:B------:R-:W-:-:S02]  /*3740*/  IMAD R11, R0, 0x56, RZ ;  /* 0x00000056000b7824 */ /* 0x000fc400078e02ff */
[C---:B------:R-:W-:Y:S02]  /*3750*/  IMAD R10, R0.reuse, 0x46, RZ ;  /* 0x00000046000a7824 */ /* 0x040fe400078e02ff */
[C---:B------:R-:W-:Y:S01]  /*3760*/  IMAD R3, R0.reuse, 0x2b, RZ ;  /* 0x0000002b00037824 */ /* 0x040fe200078e02ff */
[-C--:B------:R-:W-:Y:S01]  /*3770*/  IADD3 R2, P1, R11, R26.reuse, RZ ;  /* 0x0000001a0b027210 */ /* 0x080fe20007f3e0ff */
[----:B------:R-:W-:Y:S01]  /*3780*/  IMAD R12, R0, 0x23, RZ ;  /* 0x00000023000c7824 */ /* 0x000fe200078e02ff */
[-C--:B------:R-:W-:Y:S02]  /*3790*/  IADD3 R4, P0, R10, R26.reuse, RZ ;  /* 0x0000001a0a047210 */ /* 0x080fe40007f1e0ff */
[-C--:B------:R-:W-:Y:S02]  /*37a0*/  LEA.HI.X.SX32 R3, R3, R27.reuse, 0x1, P1 ;  /* 0x0000001b03037211 */ /* 0x080fe400008f0eff */
[----:B------:R-:W-:Y:S01]  /*37b0*/  LEA.HI.X.SX32 R5, R12, R27, 0x1, P0 ;  /* 0x0000001b0c057211 */ /* 0x000fe200000f0eff */
[----:B------:R-:W-:Y:S01]  /*37c0*/  IMAD R12, R0, 0x66, RZ ;  /* 0x00000066000c7824 */ /* 0x000fe200078e02ff */
[----:B---3--:R3:W-:Y:S04]  /*37d0*/  STL [R1+0x1e0], R24 ;  /* 0x0001e01801007387 */ /* 0x0087e80000100800 */
[----:B------:R5:W-:Y:S01]  /*37e0*/  STL [R1+0x1dc], R29 ;  /* 0x0001dc1d01007387 */ /* 0x000be20000100800 */
[----:B-1----:R-:W-:Y:S01]  /*37f0*/  IADD3 R8, P0, R12, R26, RZ ;  /* 0x0000001a0c087210 */ /* 0x002fe20007f1e0ff */
[----:B0-----:R-:W-:-:S02]  /*3800*/  IMAD R7, R0, 0x3b, RZ ;  /* 0x0000003b00077824 */ /* 0x001fc400078e02ff */
[----:B---3--:R0:W3:Y:S04]  /*3810*/  LDG.E.U16 R24, [R4.64] ;  /* 0x0000000604187981 */ /* 0x0080e8000c1e1500 */
[----:B------:R1:W-:Y:S04]  /*3820*/  STL [R1+0x1d8], R13 ;  /* 0x0001d80d01007387 */ /* 0x0003e80000100800 */
[----:B-----5:R5:W3:Y:S04]  /*3830*/  LDG.E.U16 R29, [R2.64] ;  /* 0x00000006021d7981 */ /* 0x020ae8000c1e1500 */
[----:B------:R0:W-:Y:S01]  /*3840*/  STL [R1+0x1bc], R23 ;  /* 0x0001bc1701007387 */ /* 0x0001e20000100800 */
[----:B-1----:R-:W-:-:S02]  /*3850*/  IMAD R13, R0, 0x76, RZ ;  /* 0x00000076000d7824 */ /* 0x002fc400078e02ff */
[----:B-----5:R-:W-:-:S03]  /*3860*/  IMAD R2, R0, 0x33, RZ ;  /* 0x0000003300027824 */ /* 0x020fc600078e02ff */
[-C--:B------:R-:W-:Y:S01]  /*3870*/  IADD3 R6, P1, R13, R26.reuse, RZ ;  /* 0x0000001a0d067210 */ /* 0x080fe20007f3e0ff */
[----:B0-----:R-:W-:Y:S01]  /*3880*/  IMAD R23, R0, 0x86, RZ ;  /* 0x0000008600177824 */ /* 0x001fe200078e02ff */
[-C--:B------:R-:W-:Y:S01]  /*3890*/  LEA.HI.X.SX32 R9, R2, R27.reuse, 0x1, P0 ;  /* 0x0000001b02097211 */ /* 0x080fe200000f0eff */
[----:B------:R-:W-:Y:S01]  /*38a0*/  IMAD R5, R0, 0x43, RZ ;  /* 0x0000004300057824 */ /* 0x000fe200078e02ff */
[----:B------:R-:W-:Y:S02]  /*38b0*/  LEA.HI.X.SX32 R7, R7, R27, 0x1, P1 ;  /* 0x0000001b07077211 */ /* 0x000fe400008f0eff */
[----:B------:R-:W-:-:S04]  /*38c0*/  IADD3 R4, P2, R23, R26, RZ ;  /* 0x0000001a17047210 */ /* 0x000fc80007f5e0ff */
[----:B------:R-:W-:Y:S01]  /*38d0*/  LEA.HI.X.SX32 R5, R5, R27, 0x1, P2 ;  /* 0x0000001b05057211 */ /* 0x000fe200010f0eff */
[----:B------:R0:W5:Y:S04]  /*38e0*/  LDG.E.U16 R7, [R6.64] ;  /* 0x0000000606077981 */ /* 0x000168000c1e1500 */
[----:B----4-:R-:W-:Y:S04]  /*38f0*/  STL [R1+0xf0], R25 ;  /* 0x0000f01901007387 */ /* 0x010fe80000100800 */
[----:B--2---:R1:W-:Y:S04]  /*3900*/  STL [R1+0xd8], R28 ;  /* 0x0000d81c01007387 */ /* 0x0043e80000100800 */
[----:B-1----:R1:W2:Y:S04]  /*3910*/  LDG.E.U16 R28, [R8.64] ;  /* 0x00000006081c7981 */ /* 0x0022a8000c1e1500 */
[----:B-1----:R1:W4:Y:S01]  /*3920*/  LDG.E.U16 R8, [R4.64] ;  /* 0x0000000604087981 */ /* 0x002322000c1e1500 */
[----:B------:R-:W-:-:S02]  /*3930*/  IMAD R25, R0, 0x96, RZ ;  /* 0x0000009600197824 */ /* 0x000fc400078e02ff */
[----:B------:R-:W-:-:S03]  /*3940*/  IMAD R3, R0, 0x4b, RZ ;  /* 0x0000004b00037824 */ /* 0x000fc600078e02ff */
[----:B------:R-:W-:-:S04]  /*3950*/  IADD3 R2, P0, R25, R26, RZ ;  /* 0x0000001a19027210 */ /* 0x000fc80007f1e0ff */
[----:B------:R-:W-:Y:S01]  /*3960*/  LEA.HI.X.SX32 R3, R3, R27, 0x1, P0 ;  /* 0x0000001b03037211 */ /* 0x000fe200000f0eff */
[----:B---3--:R3:W-:Y:S04]  /*3970*/  STL [R1+0x1cc], R24 ;  /* 0x0001cc1801007387 */ /* 0x0087e80000100800 */
[----:B------:R0:W4:Y:S01]  /*3980*/  LDG.E.U16 R9, [R2.64] ;  /* 0x0000000602097981 */ /* 0x000122000c1e1500 */
[----:B---3--:R-:W-:-:S03]  /*3990*/  IMAD R24, R0, 0xa6, RZ ;  /* 0x000000a600187824 */ /* 0x008fc600078e02ff */
[----:B------:R3:W-:Y:S01]  /*39a0*/  STL [R1+0x1c8], R29 ;  /* 0x0001c81d01007387 */ /* 0x0007e20000100800 */
[----:B0-----:R-:W-:Y:S01]  /*39b0*/  IMAD R2, R0, 0x53, RZ ;  /* 0x0000005300027824 */ /* 0x001fe200078e02ff */
[----:B-1----:R-:W-:Y:S02]  /*39c0*/  IADD3 R4, P0, R24, R26, RZ ;  /* 0x0000001a18047210 */ /* 0x002fe40007f1e0ff */
[----:B------:R0:W-:Y:S02]  /*39d0*/  STL.64 [R1+0x13b0], R24 ;  /* 0x0013b01801007387 */ /* 0x0001e40000100a00 */
[----:B------:R-:W-:Y:S01]  /*39e0*/  LEA.HI.X.SX32 R5, R2, R27, 0x1, P0 ;  /* 0x0000001b02057211 */ /* 0x000fe200000f0eff */
[C---:B---3--:R-:W-:Y:S02]  /*39f0*/  IMAD R29, R0.reuse, 0xb6, RZ ;  /* 0x000000b6001d7824 */ /* 0x048fe400078e02ff */
[----:B------:R-:W-:-:S03]  /*3a00*/  IMAD R3, R0, 0x5b, RZ ;  /* 0x0000005b00037824 */ /* 0x000fc600078e02ff */
[----:B------:R-:W-:Y:S01]  /*3a10*/  IADD3 R6, P1, R29, R26, RZ ;  /* 0x0000001a1d067210 */ /* 0x000fe20007f3e0ff */
[----:B0-----:R0:W3:Y:S04]  /*3a20*/  LDG.E.U16 R24, [R4.64] ;  /* 0x0000000604187981 */ /* 0x0010e8000c1e1500 */
[----:B--2---:R1:W-:Y:S04]  /*3a30*/  STL [R1+0x1b4], R28 ;  /* 0x0001b41c01007387 */ /* 0x0043e80000100800 */
[----:B-----5:R2:W-:Y:S01]  /*3a40*/  STL [R1+0x1b0], R7 ;  /* 0x0001b00701007387 */ /* 0x0205e20000100800 */
[----:B-1----:R-:W-:-:S03]  /*3a50*/  IMAD R28, R0, 0xc6, RZ ;  /* 0x000000c6001c7824 */ /* 0x002fc600078e02ff */
[----:B----4-:R1:W-:Y:S02]  /*3a60*/  STL [R1+0x1ac], R8 ;  /* 0x0001ac0801007387 */ /* 0x0103e40000100800 */
[----:B------:R-:W-:Y:S02]  /*3a70*/  IADD3 R2, P0, R28, R26, RZ ;  /* 0x0000001a1c027210 */ /* 0x000fe40007f1e0ff */
[----:B--2---:R-:W-:Y:S01]  /*3a80*/  LEA.HI.X.SX32 R7, R3, R27, 0x1, P1 ;  /* 0x0000001b03077211 */ /* 0x004fe200008f0eff */
[----:B-1----:R-:W-:-:S05]  /*3a90*/  IMAD R8, R0, 0x63, RZ ;  /* 0x0000006300087824 */ /* 0x002fca00078e02ff */
[----:B------:R-:W2:Y:S01]  /*3aa0*/  LDG.E.U16 R7, [R6.64] ;  /* 0x0000000606077981 */ /* 0x000ea2000c1e1500 */
[----:B------:R-:W-:-:S05]  /*3ab0*/  LEA.HI.X.SX32 R3, R8, R27, 0x1, P0 ;  /* 0x0000001b08037211 */ /* 0x000fca00000f0eff */
[----:B------:R1:W4:Y:S04]  /*3ac0*/  LDG.E.U16 R28, [R2.64] ;  /* 0x00000006021c7981 */ /* 0x000328000c1e1500 */
[----:B------:R5:W-:Y:S01]  /*3ad0*/  STL [R1+0x1a4], R9 ;  /* 0x0001a40901007387 */ /* 0x000be20000100800 */
[C---:B0-----:R-:W-:Y:S02]  /*3ae0*/  IMAD R5, R0.reuse, 0x6b, RZ ;  /* 0x0000006b00057824 */ /* 0x041fe400078e02ff */
[----:B-----5:R-:W-:-:S05]  /*3af0*/  IMAD R9, R0, 0xd6, RZ ;  /* 0x000000d600097824 */ /* 0x020fca00078e02ff */
[----:B------:R-:W-:Y:S01]  /*3b00*/  IADD3 R4, P1, R9, R26, RZ ;  /* 0x0000001a09047210 */ /* 0x000fe20007f3e0ff */
[----:B------:R-:W-:-:S03]  /*3b10*/  IMAD R8, R0, 0xe6, RZ ;  /* 0x000000e600087824 */ /* 0x000fc600078e02ff */
[-C--:B------:R-:W-:Y:S01]  /*3b20*/  LEA.HI.X.SX32 R5, R5, R27.reuse, 0x1, P1 ;  /* 0x0000001b05057211 */ /* 0x080fe200008f0eff */
[----:B---3--:R0:W-:Y:S01]  /*3b30*/  STL [R1+0x1a0], R24 ;  /* 0x0001a01801007387 */ /* 0x0081e20000100800 */
[----:B-1----:R-:W-:Y:S01]  /*3b40*/  IMAD R3, R0, 0x73, RZ ;  /* 0x0000007300037824 */ /* 0x002fe200078e02ff */
[----:B------:R-:W-:Y:S02]  /*3b50*/  IADD3 R2, P0, R8, R26, RZ ;  /* 0x0000001a08027210 */ /* 0x000fe40007f1e0ff */
[----:B0-----:R0:W3:Y:S02]  /*3b60*/  LDG.E.U16 R24, [R4.64] ;  /* 0x0000000604187981 */ /* 0x0010e4000c1e1500 */
[----:B------:R-:W-:Y:S02]  /*3b70*/  LEA.HI.X.SX32 R3, R3, R27, 0x1, P0 ;  /* 0x0000001b03037211 */ /* 0x000fe400000f0eff */
[----:B--2---:R-:W-:Y:S04]  /*3b80*/  STL [R1+0x198], R7 ;  /* 0x0001980701007387 */ /* 0x004fe80000100800 */
[----:B----4-:R1:W-:Y:S04]  /*3b90*/  STL [R1+0x194], R28 ;  /* 0x0001941c01007387 */ /* 0x0103e80000100800 */
[----:B-1----:R1:W2:Y:S01]  /*3ba0*/  LDG.E.U16 R28, [R2.64] ;  /* 0x00000006021c7981 */ /* 0x0022a2000c1e1500 */
[----:B------:R-:W-:-:S02]  /*3bb0*/  IMAD R6, R0, 0xf6, RZ ;  /* 0x000000f600067824 */ /* 0x000fc400078e02ff */
[----:B0-----:R-:W-:-:S03]  /*3bc0*/  IMAD R5, R0, 0x7b, RZ ;  /* 0x0000007b00057824 */ /* 0x001fc600078e02ff */
[-C--:B------:R-:W-:Y:S01]  /*3bd0*/  IADD3 R4, P1, R6, R26.reuse, RZ ;  /* 0x0000001a06047210 */ /* 0x080fe20007f3e0ff */
[C---:B------:R-:W-:Y:S01]  /*3be0*/  IMAD R7, R0.reuse, 0x108, RZ ;  /* 0x0000010800077824 */ /* 0x040fe200078e02ff */
[CC--:B------:R-:W-:Y:S01]  /*3bf0*/  LEA R6, P0, R0.reuse, R26.reuse, 0x3 ;  /* 0x0000001a00067211 */ /* 0x0c0fe200078018ff */
[C---:B------:R-:W-:Y:S01]  /*3c00*/  IMAD.SHL.U32 R9, R0.reuse, 0x4, RZ ;  /* 0x0000000400097824 */ /* 0x040fe200078e00ff */
[-C--:B------:R-:W-:Y:S02]  /*3c10*/  LEA.HI.X.SX32 R5, R5, R27.reuse, 0x1, P1 ;  /* 0x0000001b05057211 */ /* 0x080fe400008f0eff */
[----:B-1----:R-:W-:Y:S02]  /*3c20*/  IADD3 R2, P1, R7, R26, RZ ;  /* 0x0000001a07027210 */ /* 0x002fe40007f3e0ff */
[-C--:B------:R-:W-:Y:S02]  /*3c30*/  LEA.HI.X.SX32 R7, R9, R27.reuse, 0x1, P0 ;  /* 0x0000001b09077211 */ /* 0x080fe400000f0eff */
[----:B------:R0:W4:Y:S01]  /*3c40*/  LDG.E.U16 R9, [R4.64] ;  /* 0x0000000604097981 */ /* 0x000122000c1e1500 */
[----:B------:R-:W-:Y:S01]  /*3c50*/  IMAD R8, R0, 0x8c, RZ ;  /* 0x0000008c00087824 */ /* 0x000fe200078e02ff */
[----:B------:R-:W-:-:S02]  /*3c60*/  LEA.HI.X.SX32 R3, R15, R27, 0x1, P1 ;  /* 0x0000001b0f037211 */ /* 0x000fc400008f0eff */
[----:B---3--:R1:W-:Y:S02]  /*3c70*/  STL [R1+0x190], R24 ;  /* 0x0001901801007387 */ /* 0x0083e40000100800 */
[----:B0-----:R-:W-:Y:S02]  /*3c80*/  IADD3 R4, P0, R8, R26, RZ ;  /* 0x0000001a08047210 */ /* 0x001fe40007f1e0ff */
[----:B-1----:R0:W3:Y:S02]  /*3c90*/  LDG.E.U16 R24, [R6.64] ;  /* 0x0000000606187981 */ /* 0x0020e4000c1e1500 */
[----:B------:R-:W-:-:S05]  /*3ca0*/  LEA.HI.X.SX32 R5, R10, R27, 0x1, P0 ;  /* 0x0000001b0a057211 */ /* 0x000fca00000f0eff */
[----:B------:R1:W5:Y:S01]  /*3cb0*/  LDG.E.U16 R15, [R4.64] ;  /* 0x00000006040f7981 */ /* 0x000362000c1e1500 */
[C---:B0-----:R-:W-:Y:S02]  /*3cc0*/  IMAD R6, R0.reuse, 0x118, RZ ;  /* 0x0000011800067824 */ /* 0x041fe400078e02ff */
[----:B------:R-:W-:Y:S01]  /*3cd0*/  IMAD R7, R0, 0x128, RZ ;  /* 0x0000012800077824 */ /* 0x000fe200078e02ff */
[----:B--2---:R0:W-:Y:S04]  /*3ce0*/  STL [R1+0x188], R28 ;  /* 0x0001881c01007387 */ /* 0x0041e80000100800 */
[----:B0-----:R0:W2:Y:S02]  /*3cf0*/  LDG.E.U16 R28, [R2.64] ;  /* 0x00000006021c7981 */ /* 0x0010a4000c1e1500 */
[----:B0-----:R-:W-:-:S04]  /*3d00*/  IADD3 R2, P0, R6, R26, RZ ;  /* 0x0000001a06027210 */ /* 0x001fc80007f1e0ff */
[----:B------:R-:W-:-:S05]  /*3d10*/  LEA.HI.X.SX32 R3, R8, R27, 0x1, P0 ;  /* 0x0000001b08037211 */ /* 0x000fca00000f0eff */
[----:B------:R0:W5:Y:S01]  /*3d20*/  LDG.E.U16 R10, [R2.64] ;  /* 0x00000006020a7981 */ /* 0x000162000c1e1500 */
[----:B------:R-:W-:-:S04]  /*3d30*/  IADD3 R6, P1, R7, R26, RZ ;  /* 0x0000001a07067210 */ /* 0x000fc80007f3e0ff */
[----:B------:R-:W-:-:S05]  /*3d40*/  LEA.HI.X.SX32 R7, R14, R27, 0x1, P1 ;  /* 0x0000001b0e077211 */ /* 0x000fca00008f0eff */
[----:B------:R0:W5:Y:S04]  /*3d50*/  LDG.E.U16 R14, [R6.64] ;  /* 0x00000006060e7981 */ /* 0x000168000c1e1500 */
[----:B----4-:R4:W-:Y:S01]  /*3d60*/  STL [R1+0x17c], R9 ;  /* 0x00017c0901007387 */ /* 0x0109e20000100800 */
[C---:B-1----:R-:W-:Y:S02]  /*3d70*/  IMAD R5, R0.reuse, 0x27, RZ ;  /* 0x0000002700057824 */ /* 0x042fe400078e02ff */
[----:B----4-:R-:W-:-:S05]  /*3d80*/  IMAD R9, R0, 0x4e, RZ ;  /* 0x0000004e00097824 */ /* 0x010fca00078e02ff */
[----:B------:R-:W-:-:S04]  /*3d90*/  IADD3 R4, P0, R9, R26, RZ ;  /* 0x0000001a09047210 */ /* 0x000fc80007f1e0ff */
[-C--:B------:R-:W-:Y:S01]  /*3da0*/  LEA.HI.X.SX32 R5, R5, R27.reuse, 0x1, P0 ;  /* 0x0000001b05057211 */ /* 0x080fe200000f0eff */
[----:B---3--:R1:W-:Y:S01]  /*3db0*/  STL [R1+0x180], R24 ;  /* 0x0001801801007387 */ /* 0x0083e20000100800 */
[C---:B------:R-:W-:Y:S02]  /*3dc0*/  IMAD R8, R0.reuse, 0x9c, RZ ;  /* 0x0000009c00087824 */ /* 0x040fe400078e02ff */
[----:B0-----:R-:W-:Y:S01]  /*3dd0*/  IMAD R3, R0, 0x138, RZ ;  /* 0x0000013800037824 */ /* 0x001fe200078e02ff */
[----:B-1----:R0:W3:Y:S02]  /*3de0*/  LDG.E.U16 R24, [R4.64] ;  /* 0x0000000604187981 */ /* 0x0020e4000c1e1500 */
[-C--:B------:R-:W-:Y:S01]  /*3df0*/  IADD3 R2, P1, R8, R26.reuse, RZ ;  /* 0x0000001a08027210 */ /* 0x080fe20007f3e0ff */
[----:B------:R-:W-:Y:S01]  /*3e00*/  IMAD R7, R0, 0x148, RZ ;  /* 0x0000014800077824 */ /* 0x000fe200078e02ff */
[----:B------:R-:W-:Y:S02]  /*3e10*/  IADD3 R6, P0, R3, R26, RZ ;  /* 0x0000001a03067210 */ /* 0x000fe40007f1e0ff */
[----:B------:R-:W-:-:S02]  /*3e20*/  LEA.HI.X.SX32 R3, R9, R27, 0x1, P1 ;  /* 0x0000001b09037211 */ /* 0x000fc400008f0eff */
[-C--:B0-----:R-:W-:Y:S02]  /*3e30*/  IADD3 R4, P1, R7, R26.reuse, RZ ;  /* 0x0000001a07047210 */ /* 0x081fe40007f3e0ff */
[-C--:B------:R-:W-:Y:S02]  /*3e40*/  LEA.HI.X.SX32 R7, R8, R27.reuse, 0x1, P0 ;  /* 0x0000001b08077211 */ /* 0x080fe400000f0eff */
[----:B------:R-:W-:Y:S01]  /*3e50*/  LEA.HI.X.SX32 R5, R16, R27, 0x1, P1 ;  /* 0x0000001b10057211 */ /* 0x000fe200008f0eff */
[----:B------:R-:W-:Y:S01]  /*3e60*/  IMAD R9, R0, 0xac, RZ ;  /* 0x000000ac00097824 */ /* 0x000fe200078e02ff */
[----:B--2---:R0:W-:Y:S04]  /*3e70*/  STL [R1+0x174], R28 ;  /* 0x0001741c01007387 */ /* 0x0041e80000100800 */
[----:B-----5:R1:W-:Y:S04]  /*3e80*/  STL [R1+0x1e8], R15 ;  /* 0x0001e80f01007387 */ /* 0x0203e80000100800 */
[----:B0-----:R0:W2:Y:S04]  /*3e90*/  LDG.E.U16 R28, [R2.64] ;  /* 0x00000006021c7981 */ /* 0x0010a8000c1e1500 */
[----:B-1----:R1:W4:Y:S04]  /*3ea0*/  LDG.E.U16 R15, [R6.64] ;  /* 0x00000006060f7981 */ /* 0x002328000c1e1500 */
[----:B------:R5:W-:Y:S01]  /*3eb0*/  STL [R1+0x170], R10 ;  /* 0x0001700a01007387 */ /* 0x000be20000100800 */
[----:B0-----:R-:W-:-:S03]  /*3ec0*/  IADD3 R2, P0, R9, R26, RZ ;  /* 0x0000001a09027210 */ /* 0x001fc60007f1e0ff */
[----:B-----5:R0:W5:Y:S01]  /*3ed0*/  LDG.E.U16 R10, [R4.64] ;  /* 0x00000006040a7981 */ /* 0x020162000c1e1500 */
[----:B------:R-:W-:-:S03]  /*3ee0*/  LEA.HI.X.SX32 R3, R11, R27, 0x1, P0 ;  /* 0x0000001b0b037211 */ /* 0x000fc600000f0eff */
[----:B------:R0:W-:Y:S04]  /*3ef0*/  STL [R1+0x164], R14 ;  /* 0x0001640e01007387 */ /* 0x0001e80000100800 */
[----:B0-----:R0:W5:Y:S01]  /*3f00*/  LDG.E.U16 R14, [R2.64] ;  /* 0x00000006020e7981 */ /* 0x001162000c1e1500 */
[C---:B-1----:R-:W-:Y:S02]  /*3f10*/  IMAD R6, R0.reuse, 0x158, RZ ;  /* 0x0000015800067824 */ /* 0x042fe400078e02ff */
[----:B------:R-:W-:-:S03]  /*3f20*/  IMAD R7, R0, 0x168, RZ ;  /* 0x0000016800077824 */ /* 0x000fc600078e02ff */
[-C--:B------:R-:W-:Y:S01]  /*3f30*/  IADD3 R4, P0, R6, R26.reuse, RZ ;  /* 0x0000001a06047210 */ /* 0x080fe20007f1e0ff */
[C---:B------:R-:W-:Y:S01]  /*3f40*/  IMAD R8, R0.reuse, 0x5e, RZ ;  /* 0x0000005e00087824 */ /* 0x040fe200078e02ff */
[-C--:B------:R-:W-:Y:S02]  /*3f50*/  IADD3 R6, P1, R7, R26.reuse, RZ ;  /* 0x0000001a07067210 */ /* 0x080fe40007f3e0ff */
[-C--:B------:R-:W-:Y:S01]  /*3f60*/  LEA.HI.X.SX32 R5, R9, R27.reuse, 0x1, P0 ;  /* 0x0000001b09057211 */ /* 0x080fe200000f0eff */
[C---:B------:R-:W-:Y:S01]  /*3f70*/  IMAD R9, R0.reuse, 0xbc, RZ ;  /* 0x000000bc00097824 */ /* 0x040fe200078e02ff */
[----:B------:R-:W-:Y:S01]  /*3f80*/  LEA.HI.X.SX32 R7, R17, R27, 0x1, P1 ;  /* 0x0000001b11077211 */ /* 0x000fe200008f0eff */
[----:B0-----:R-:W-:Y:S01]  /*3f90*/  IMAD R3, R0, 0x2f, RZ ;  /* 0x0000002f00037824 */ /* 0x001fe200078e02ff */
[----:B------:R-:W-:-:S03]  /*3fa0*/  IADD3 R2, P0, R8, R26, RZ ;  /* 0x0000001a08027210 */ /* 0x000fc60007f1e0ff */
[----:B------:R0:W5:Y:S04]  /*3fb0*/  LDG.E.U16 R11, [R6.64] ;  /* 0x00000006060b7981 */ /* 0x000168000c1e1500 */
[----:B---3--:R1:W-:Y:S01]  /*3fc0*/  STL [R1+0x1e4], R24 ;  /* 0x0001e41801007387 */ /* 0x0083e20000100800 */
[----:B------:R-:W-:Y:S01]  /*3fd0*/  LEA.HI.X.SX32 R3, R3, R27, 0x1, P0 ;  /* 0x0000001b03037211 */ /* 0x000fe200000f0eff */
[----:B0-----:R-:W-:-:S04]  /*3fe0*/  IMAD R6, R0, 0x178, RZ ;  /* 0x0000017800067824 */ /* 0x001fc800078e02ff */
[----:B------:R0:W3:Y:S04]  /*3ff0*/  LDG.E.U16 R17, [R2.64] ;  /* 0x0000000602117981 */ /* 0x0000e8000c1e1500 */
[----:B-1----:R1:W3:Y:S02]  /*4000*/  LDG.E.U16 R24, [R4.64] ;  /* 0x0000000604187981 */ /* 0x0022e4000c1e1500 */
[----:B-1----:R-:W-:-:S04]  /*4010*/  IADD3 R4, P1, R9, R26, RZ ;  /* 0x0000001a09047210 */ /* 0x002fc80007f3e0ff */
[----:B------:R-:W-:Y:S01]  /*4020*/  LEA.HI.X.SX32 R5, R8, R27, 0x1, P1 ;  /* 0x0000001b08057211 */ /* 0x000fe200008f0eff */
[----:B------:R-:W-:Y:S01]  /*4030*/  IMAD R8, R0, 0x188, RZ ;  /* 0x0000018800087824 */ /* 0x000fe200078e02ff */
[----:B0-----:R-:W-:-:S03]  /*4040*/  IADD3 R2, P0, R6, R26, RZ ;  /* 0x0000001a06027210 */ /* 0x001fc60007f1e0ff */
[----:B------:R0:W3:Y:S01]  /*4050*/  LDG.E.U16 R16, [R4.64] ;  /* 0x0000000604107981 */ /* 0x0000e2000c1e1500 */
[----:B------:R-:W-:Y:S01]  /*4060*/  IADD3 R8, P1, R8, R26, RZ ;  /* 0x0000001a08087210 */ /* 0x000fe20007f3e0ff */
[----:B------:R-:W-:Y:S01]  /*4070*/  IMAD R7, R0, 0x1a8, RZ ;  /* 0x000001a800077824 */ /* 0x000fe200078e02ff */
[-C--:B------:R-:W-:Y:S02]  /*4080*/  LEA.HI.X.SX32 R3, R9, R27.reuse, 0x1, P0 ;  /* 0x0000001b09037211 */ /* 0x080fe400000f0eff */
[----:B------:R-:W-:Y:S01]  /*4090*/  LEA.HI.X.SX32 R9, R18, R27, 0x1, P1 ;  /* 0x0000001b12097211 */ /* 0x000fe200008f0eff */
[C---:B0-----:R-:W-:Y:S02]  /*40a0*/  IMAD R5, R0.reuse, 0xcc, RZ ;  /* 0x000000cc00057824 */ /* 0x041fe400078e02ff */
[----:B------:R-:W-:-:S03]  /*40b0*/  IMAD R4, R0, 0x198, RZ ;  /* 0x0000019800047824 */ /* 0x000fc600078e02ff */
[-C--:B------:R-:W-:Y:S02]  /*40c0*/  IADD3 R6, P0, R5, R26.reuse, RZ ;  /* 0x0000001a05067210 */ /* 0x080fe40007f1e0ff */
[----:B------:R-:W-:-:S04]  /*40d0*/  IADD3 R4, P2, R4, R26, RZ ;  /* 0x0000001a04047210 */ /* 0x000fc80007f5e0ff */
[----:B------:R-:W-:Y:S01]  /*40e0*/  LEA.HI.X.SX32 R5, R5, R27, 0x1, P2 ;  /* 0x0000001b05057211 */ /* 0x000fe200010f0eff */
[----:B--2---:R0:W-:Y:S04]  /*40f0*/  STL [R1+0x1d0], R28 ;  /* 0x0001d01c01007387 */ /* 0x0041e80000100800 */
[----:B----4-:R1:W-:Y:S04]  /*4100*/  STL [R1+0x160], R15 ;  /* 0x0001600f01007387 */ /* 0x0103e80000100800 */
[----:B0-----:R0:W2:Y:S04]  /*4110*/  LDG.E.U16 R28, [R2.64] ;  /* 0x00000006021c7981 */ /* 0x0010a8000c1e1500 */
[----:B-1----:R1:W4:Y:S04]  /*4120*/  LDG.E.U16 R15, [R4.64] ;  /* 0x00000006040f7981 */ /* 0x002328000c1e1500 */
[----:B-----5:R5:W-:Y:S01]  /*4130*/  STL [R1+0x15c], R10 ;  /* 0x00015c0a01007387 */ /* 0x020be20000100800 */
[----:B0-----:R-:W-:-:S02]  /*4140*/  IADD3 R2, P1, R7, R26, RZ ;  /* 0x0000001a07027210 */ /* 0x001fc40007f3e0ff */
[-C--:B------:R-:W-:Y:S01]  /*4150*/  LEA.HI.X.SX32 R7, R12, R27.reuse, 0x1, P0 ;  /* 0x0000001b0c077211 */ /* 0x080fe200000f0eff */
[----:B-----5:R0:W5:Y:S01]  /*4160*/  LDG.E.U16 R10, [R8.64] ;  /* 0x00000006080a7981 */ /* 0x020162000c1e1500 */
[----:B------:R-:W-:-:S03]  /*4170*/  LEA.HI.X.SX32 R3, R20, R27, 0x1, P1 ;  /* 0x0000001b14037211 */ /* 0x000fc600008f0eff */
[----:B------:R0:W4:Y:S04]  /*4180*/  LDG.E.U16 R18, [R6.64] ;  /* 0x0000000606127981 */ /* 0x000128000c1e1500 */
[----:B------:R0:W-:Y:S04]  /*4190*/  STL [R1+0x1c4], R14 ;  /* 0x0001c40e01007387 */ /* 0x0001e80000100800 */
[----:B0-----:R0:W4:Y:S01]  /*41a0*/  LDG.E.U16 R14, [R2.64] ;  /* 0x00000006020e7981 */ /* 0x001122000c1e1500 */
[C---:B-1----:R-:W-:Y:S02]  /*41b0*/  IMAD R5, R0.reuse, 0x6e, RZ ;  /* 0x0000006e00057824 */ /* 0x042fe400078e02ff */
[----:B------:R-:W-:-:S02]  /*41c0*/  IMAD R9, R0, 0xdc, RZ ;  /* 0x000000dc00097824 */ /* 0x000fc400078e02ff */
[C---:B------:R-:W-:Y:S02]  /*41d0*/  IMAD R8, R0.reuse, 0x1b8, RZ ;  /* 0x000001b800087824 */ /* 0x040fe400078e02ff */
[C---:B------:R-:W-:Y:S02]  /*41e0*/  IMAD R4, R0.reuse, 0x1c8, RZ ;  /* 0x000001c800047824 */ /* 0x040fe400078e02ff */
[----:B0-----:R-:W-:Y:S01]  /*41f0*/  IMAD R3, R0, 0x37, RZ ;  /* 0x0000003700037824 */ /* 0x001fe200078e02ff */
[-C--:B------:R-:W-:Y:S02]  /*4200*/  IADD3 R2, P0, R5, R26.reuse, RZ ;  /* 0x0000001a05027210 */ /* 0x080fe40007f1e0ff */
[-C--:B------:R-:W-:Y:S02]  /*4210*/  IADD3 R6, P1, R9, R26.reuse, RZ ;  /* 0x0000001a09067210 */ /* 0x080fe40007f3e0ff */
[----:B------:R-:W-:Y:S01]  /*4220*/  LEA.HI.X.SX32 R3, R3, R27, 0x1, P0 ;  /* 0x0000001b03037211 */ /* 0x000fe200000f0eff */
[----:B---3--:R0:W-:Y:S01]  /*4230*/  STL [R1+0x158], R24 ;  /* 0x0001581801007387 */ /* 0x0081e20000100800 */
[----:B------:R-:W-:-:S03]  /*4240*/  IADD3 R8, P2, R8, R26, RZ ;  /* 0x0000001a08087210 */ /* 0x000fc60007f5e0ff */
[----:B------:R1:W-:Y:S01]  /*4250*/  STL [R1+0x154], R11 ;  /* 0x0001540b01007387 */ /* 0x0003e20000100800 */
[-C--:B------:R-:W-:Y:S02]  /*4260*/  IADD3 R4, P3, R4, R26.reuse, RZ ;  /* 0x0000001a04047210 */ /* 0x080fe40007f7e0ff */
[-C--:B------:R-:W-:Y:S02]  /*4270*/  LEA.HI.X.SX32 R7, R5, R27.reuse, 0x1, P1 ;  /* 0x0000001b05077211 */ /* 0x080fe400008f0eff */
[-C--:B------:R-:W-:Y:S01]  /*4280*/  LEA.HI.X.SX32 R9, R9, R27.reuse, 0x1, P2 ;  /* 0x0000001b09097211 */ /* 0x080fe200010f0eff */
[----:B0-----:R0:W3:Y:S01]  /*4290*/  LDG.E.U16 R24, [R2.64] ;  /* 0x0000000602187981 */ /* 0x0010e2000c1e1500 */
[----:B-1----:R-:W-:Y:S01]  /*42a0*/  IMAD R11, R0, 0xec, RZ ;  /* 0x000000ec000b7824 */ /* 0x002fe200078e02ff */
[----:B------:R-:W-:Y:S02]  /*42b0*/  LEA.HI.X.SX32 R5, R21, R27, 0x1, P3 ;  /* 0x0000001b15057211 */ /* 0x000fe400018f0eff */
[----:B------:R1:W-:Y:S02]  /*42c0*/  STL [R1+0x1b8], R17 ;  /* 0x0001b81101007387 */ /* 0x0003e40000100800 */
[----:B0-----:R-:W-:-:S02]  /*42d0*/  IADD3 R2, P0, R11, R26, RZ ;  /* 0x0000001a0b027210 */ /* 0x001fc40007f1e0ff */
[----:B------:R0:W3:Y:S02]  /*42e0*/  LDG.E.U16 R21, [R6.64] ;  /* 0x0000000606157981 */ /* 0x0000e4000c1e1500 */
[----:B------:R-:W-:Y:S02]  /*42f0*/  LEA.HI.X.SX32 R3, R13, R27, 0x1, P0 ;  /* 0x0000001b0d037211 */ /* 0x000fe400000f0eff */
[----:B------:R0:W3:Y:S04]  /*4300*/  LDG.E.U16 R20, [R8.64] ;  /* 0x0000000608147981 */ /* 0x0000e8000c1e1500 */
[----:B-1----:R1:W3:Y:S01]  /*4310*/  LDG.E.U16 R17, [R4.64] ;  /* 0x0000000604117981 */ /* 0x0022e2000c1e1500 */
[----:B0-----:R-:W-:-:S03]  /*4320*/  IMAD R6, R0, 0x1d8, RZ ;  /* 0x000001d800067824 */ /* 0x001fc600078e02ff */
[----:B------:R0:W-:Y:S01]  /*4330*/  STL [R1+0x1a8], R16 ;  /* 0x0001a81001007387 */ /* 0x0001e20000100800 */
[----:B------:R-:W-:Y:S01]  /*4340*/  IMAD R8, R0, 0x1e8, RZ ;  /* 0x000001e800087824 */ /* 0x000fe200078e02ff */
[----:B------:R-:W-:Y:S01]  /*4350*/  IADD3 R6, P0, R6, R26, RZ ;  /* 0x0000001a06067210 */ /* 0x000fe20007f1e0ff */
[----:B-1----:R-:W-:-:S03]  /*4360*/  IMAD R5, R0, 0x7e, RZ ;  /* 0x0000007e00057824 */ /* 0x002fc600078e02ff */
[----:B------:R-:W-:Y:S01]  /*4370*/  LEA.HI.X.SX32 R7, R11, R27, 0x1, P0 ;  /* 0x0000001b0b077211 */ /* 0x000fe200000f0eff */
[----:B0-----:R0:W3:Y:S01]  /*4380*/  LDG.E.U16 R16, [R2.64] ;  /* 0x0000000602107981 */ /* 0x0010e2000c1e1500 */
[----:B------:R-:W-:Y:S01]  /*4390*/  IADD3 R8, P2, R8, R26, RZ ;  /* 0x0000001a08087210 */ /* 0x000fe20007f5e0ff */
[----:B------:R-:W-:-:S03]  /*43a0*/  IMAD R12, R0, 0x3f, RZ ;  /* 0x0000003f000c7824 */ /* 0x000fc600078e02ff */
[----:B------:R-:W-:Y:S01]  /*43b0*/  LEA.HI.X.SX32 R9, R22, R27, 0x1, P2 ;  /* 0x0000001b16097211 */ /* 0x000fe200010f0eff */
[C---:B0-----:R-:W-:Y:S01]  /*43c0*/  IMAD R3, R0.reuse, 0x1f8, RZ ;  /* 0x000001f800037824 */ /* 0x041fe200078e02ff */
[----:B------:R-:W-:Y:S01]  /*43d0*/  IADD3 R2, P0, R5, R26, RZ ;  /* 0x0000001a05027210 */ /* 0x000fe20007f1e0ff */
[----:B--2---:R-:W-:Y:S04]  /*43e0*/  STL [R1+0x150], R28 ;  /* 0x0001501c01007387 */ /* 0x004fe80000100800 */
[----:B-----5:R0:W-:Y:S04]  /*43f0*/  STL [R1+0x14c], R10 ;  /* 0x00014c0a01007387 */ /* 0x0201e80000100800 */
[----:B----4-:R1:W-:Y:S01]  /*4400*/  STL [R1+0x19c], R18 ;  /* 0x00019c1201007387 */ /* 0x0103e20000100800 */
[----:B0-----:R-:W-:-:S03]  /*4410*/  IMAD R10, R0, 0xfc, RZ ;  /* 0x000000fc000a7824 */ /* 0x001fc600078e02ff */
[----:B-1----:R0:W2:Y:S02]  /*4420*/  LDG.E.U16 R18, [R6.64] ;  /* 0x0000000606127981 */ /* 0x0020a4000c1e1500 */
[----:B------:R-:W-:-:S04]  /*4430*/  IADD3 R4, P1, R10, R26, RZ ;  /* 0x0000001a0a047210 */ /* 0x000fc80007f3e0ff */
[-C--:B------:R-:W-:Y:S02]  /*4440*/  LEA.HI.X.SX32 R5, R5, R27.reuse, 0x1, P1 ;  /* 0x0000001b05057211 */ /* 0x080fe400008f0eff */
[----:B0-----:R-:W-:Y:S01]  /*4450*/  IADD3 R6, P2, R3, R26, RZ ;  /* 0x0000001a03067210 */ /* 0x001fe20007f5e0ff */
[----:B------:R0:W-:Y:S01]  /*4460*/  STL [R1+0x148], R15 ;  /* 0x0001480f01007387 */ /* 0x0001e20000100800 */
[-C--:B------:R-:W-:Y:S02]  /*4470*/  LEA.HI.X.SX32 R3, R12, R27.reuse, 0x1, P0 ;  /* 0x0000001b0c037211 */ /* 0x080fe400000f0eff */
[----:B------:R-:W-:Y:S01]  /*4480*/  LEA.HI.X.SX32 R7, R10, R27, 0x1, P2 ;  /* 0x0000001b0a077211 */ /* 0x000fe200010f0eff */
[----:B------:R1:W-:Y:S04]  /*4490*/  STL [R1+0x144], R14 ;  /* 0x0001440e01007387 */ /* 0x0003e80000100800 */
[----:B------:R4:W5:Y:S04]  /*44a0*/  LDG.E.U16 R13, [R4.64] ;  /* 0x00000006040d7981 */ /* 0x000968000c1e1500 */
[----:B0-----:R0:W5:Y:S04]  /*44b0*/  LDG.E.U16 R15, [R8.64] ;  /* 0x00000006080f7981 */ /* 0x001168000c1e1500 */
[----:B-1----:R1:W5:Y:S04]  /*44c0*/  LDG.E.U16 R14, [R2.64] ;  /* 0x00000006020e7981 */ /* 0x002368000c1e1500 */
[----:B------:R4:W5:Y:S01]  /*44d0*/  LDG.E.U16 R12, [R6.64] ;  /* 0x00000006060c7981 */ /* 0x000962000c1e1500 */
[----:B0-----:R-:W-:-:S02]  /*44e0*/  IMAD R8, R0, 0x10a, RZ ;  /* 0x0000010a00087824 */ /* 0x001fc400078e02ff */
[----:B-1----:R-:W-:-:S03]  /*44f0*/  IMAD R3, R0, 0x85, RZ ;  /* 0x0000008500037824 */ /* 0x002fc600078e02ff */
[-C--:B------:R-:W-:Y:S01]  /*4500*/  IADD3 R8, P0, R8, R26.reuse, RZ ;  /* 0x0000001a08087210 */ /* 0x080fe20007f1e0ff */
[C---:B------:R-:W-:Y:S02]  /*4510*/  IMAD R2, R0.reuse, 0x13a, RZ ;  /* 0x0000013a00027824 */ /* 0x040fe400078e02ff */
[C---:B----4-:R-:W-:Y:S02]  /*4520*/  IMAD R6, R0.reuse, 0x11a, RZ ;  /* 0x0000011a00067824 */ /* 0x050fe400078e02ff */
[C---:B------:R-:W-:Y:S01]  /*4530*/  IMAD R4, R0.reuse, 0x12a, RZ ;  /* 0x0000012a00047824 */ /* 0x040fe200078e02ff */
[----:B------:R-:W-:Y:S01]  /*4540*/  LEA.HI.X.SX32 R9, R3, R27, 0x1, P0 ;  /* 0x0000001b03097211 */ /* 0x000fe200000f0eff */
[----:B------:R-:W-:Y:S01]  /*4550*/  IMAD R7, R0, 0x8d, RZ ;  /* 0x0000008d00077824 */ /* 0x000fe200078e02ff */
[-C--:B------:R-:W-:Y:S01]  /*4560*/  IADD3 R6, P1, R6, R26.reuse, RZ ;  /* 0x0000001a06067210 */ /* 0x080fe20007f3e0ff */
[----:B------:R-:W-:Y:S01]  /*4570*/  IMAD R3, R0, 0x9d, RZ ;  /* 0x0000009d00037824 */ /* 0x000fe200078e02ff */
[-C--:B------:R-:W-:Y:S01]  /*4580*/  IADD3 R2, P0, R2, R26.reuse, RZ ;  /* 0x0000001a02027210 */ /* 0x080fe20007f1e0ff */
[----:B------:R-:W-:Y:S01]  /*4590*/  IMAD R5, R0, 0x95, RZ ;  /* 0x0000009500057824 */ /* 0x000fe200078e02ff */
[----:B---3--:R-:W-:Y:S01]  /*45a0*/  STL [R1+0x18c], R24 ;  /* 0x00018c1801007387 */ /* 0x008fe20000100800 */
[----:B------:R-:W-:-:S03]  /*45b0*/  IADD3 R4, P2, R4, R26, RZ ;  /* 0x0000001a04047210 */ /* 0x000fc60007f5e0ff */
[----:B------:R-:W-:Y:S01]  /*45c0*/  STL [R1+0x184], R21 ;  /* 0x0001841501007387 */ /* 0x000fe20000100800 */
[-C--:B------:R-:W-:Y:S02]  /*45d0*/  LEA.HI.X.SX32 R7, R7, R27.reuse, 0x1, P1 ;  /* 0x0000001b07077211 */ /* 0x080fe400008f0eff */
[-C--:B------:R-:W-:Y:S01]  /*45e0*/  LEA.HI.X.SX32 R3, R3, R27.reuse, 0x1, P0 ;  /* 0x0000001b03037211 */ /* 0x080fe200000f0eff */
[----:B------:R-:W-:Y:S01]  /*45f0*/  STL [R1+0x140], R20 ;  /* 0x0001401401007387 */ /* 0x000fe20000100800 */
[----:B------:R-:W-:-:S03]  /*4600*/  LEA.HI.X.SX32 R5, R5, R27, 0x1, P2 ;  /* 0x0000001b05057211 */ /* 0x000fc600010f0eff */
[----:B------:R0:W-:Y:S04]  /*4610*/  STL [R1+0x13c], R17 ;  /* 0x00013c1101007387 */ /* 0x0001e80000100800 */
[----:B------:R1:W-:Y:S04]  /*4620*/  STL [R1+0x178], R16 ;  /* 0x0001781001007387 */ /* 0x0003e80000100800 */
[----:B------:R3:W4:Y:S04]  /*4630*/  LDG.E.U16 R10, [R2.64] ;  /* 0x00000006020a7981 */ /* 0x000728000c1e1500 */
[----:B0-----:R0:W4:Y:S04]  /*4640*/  LDG.E.U16 R17, [R8.64] ;  /* 0x0000000608117981 */ /* 0x001128000c1e1500 */
[----:B-1----:R1:W4:Y:S01]  /*4650*/  LDG.E.U16 R16, [R6.64] ;  /* 0x0000000606107981 */ /* 0x002322000c1e1500 */
[----:B---3--:R-:W-:-:S03]  /*4660*/  IMAD R3, R0, 0xa5, RZ ;  /* 0x000000a500037824 */ /* 0x008fc600078e02ff */
[----:B------:R3:W4:Y:S01]  /*4670*/  LDG.E.U16 R11, [R4.64] ;  /* 0x00000006040b7981 */ /* 0x000722000c1e1500 */
[C---:B0-----:R-:W-:Y:S02]  /*4680*/  IMAD R8, R0.reuse, 0x14a, RZ ;  /* 0x0000014a00087824 */ /* 0x041fe400078e02ff */
[C---:B------:R-:W-:Y:S02]  /*4690*/  IMAD R2, R0.reuse, 0x17a, RZ ;  /* 0x0000017a00027824 */ /* 0x040fe400078e02ff */
[----:B-1----:R-:W-:Y:S01]  /*46a0*/  IMAD R6, R0, 0x15a, RZ ;  /* 0x0000015a00067824 */ /* 0x002fe200078e02ff */
[----:B------:R-:W-:Y:S01]  /*46b0*/  IADD3 R8, P0, R8, R26, RZ ;  /* 0x0000001a08087210 */ /* 0x000fe20007f1e0ff */
[----:B---3--:R-:W-:-:S03]  /*46c0*/  IMAD R4, R0, 0x16a, RZ ;  /* 0x0000016a00047824 */ /* 0x008fc600078e02ff */
[-C--:B------:R-:W-:Y:S01]  /*46d0*/  IADD3 R6, P1, R6, R26.reuse, RZ ;  /* 0x0000001a06067210 */ /* 0x080fe20007f3e0ff */
[C---:B------:R-:W-:Y:S01]  /*46e0*/  IMAD R7, R0.reuse, 0xad, RZ ;  /* 0x000000ad00077824 */ /* 0x040fe200078e02ff */
[-C--:B------:R-:W-:Y:S01]  /*46f0*/  LEA.HI.X.SX32 R9, R3, R27.reuse, 0x1, P0 ;  /* 0x0000001b03097211 */ /* 0x080fe200000f0eff */
[----:B------:R-:W-:Y:S01]  /*4700*/  IMAD R5, R0, 0xb5, RZ ;  /* 0x000000b500057824 */ /* 0x000fe200078e02ff */
[-C--:B------:R-:W-:Y:S01]  /*4710*/  IADD3 R4, P2, R4, R26.reuse, RZ ;  /* 0x0000001a04047210 */ /* 0x080fe20007f5e0ff */
[----:B------:R-:W-:Y:S01]  /*4720*/  IMAD R3, R0, 0xbd, RZ ;  /* 0x000000bd00037824 */ /* 0x000fe200078e02ff */
[----:B------:R-:W-:Y:S02]  /*4730*/  IADD3 R2, P0, R2, R26, RZ ;  /* 0x0000001a02027210 */ /* 0x000fe40007f1e0ff */
[-C--:B------:R-:W-:Y:S02]  /*4740*/  LEA.HI.X.SX32 R7, R7, R27.reuse, 0x1, P1 ;  /* 0x0000001b07077211 */ /* 0x080fe400008f0eff */
[----:B------:R-:W-:-:S02]  /*4750*/  LEA.HI.X.SX32 R5, R5, R27, 0x1, P2 ;  /* 0x0000001b05057211 */ /* 0x000fc400010f0eff */
[----:B------:R-:W-:Y:S01]  /*4760*/  LEA.HI.X.SX32 R3, R3, R27, 0x1, P0 ;  /* 0x0000001b03037211 */ /* 0x000fe200000f0eff */
[----:B--2---:R-:W-:Y:S04]  /*4770*/  STL [R1+0x138], R18 ;  /* 0x0001381201007387 */ /* 0x004fe80000100800 */
[----:B-----5:R0:W-:Y:S04]  /*4780*/  STL [R1+0xec], R15 ;  /* 0x0000ec0f01007387 */ /* 0x0201e80000100800 */
[----:B------:R1:W-:Y:S04]  /*4790*/  STL [R1+0x16c], R14 ;  /* 0x00016c0e01007387 */ /* 0x0003e80000100800 */
[----:B------:R2:W-:Y:S04]  /*47a0*/  STL [R1+0x168], R13 ;  /* 0x0001680d01007387 */ /* 0x0005e80000100800 */
[----:B0-----:R0:W3:Y:S04]  /*47b0*/  LDG.E.U16 R15, [R8.64] ;  /* 0x00000006080f7981 */ /* 0x0010e8000c1e1500 */
[----:B-1----:R1:W5:Y:S04]  /*47c0*/  LDG.E.U16 R14, [R6.64] ;  /* 0x00000006060e7981 */ /* 0x002368000c1e1500 */
[----:B------:R0:W-:Y:S04]  /*47d0*/  STL [R1+0xd4], R12 ;  /* 0x0000d40c01007387 */ /* 0x0001e80000100800 */
[----:B--2---:R2:W5:Y:S04]  /*47e0*/  LDG.E.U16 R13, [R4.64] ;  /* 0x00000006040d7981 */ /* 0x004568000c1e1500 */
[----:B0-----:R0:W5:Y:S01]  /*47f0*/  LDG.E.U16 R12, [R2.64] ;  /* 0x00000006020c7981 */ /* 0x001162000c1e1500 */
[----:B------:R-:W-:-:S02]  /*4800*/  IMAD R8, R0, 0x18a, RZ ;  /* 0x0000018a00087824 */ /* 0x000fc400078e02ff */
[C---:B-1----:R-:W-:Y:S02]  /*4810*/  IMAD R6, R0.reuse, 0x19a, RZ ;  /* 0x0000019a00067824 */ /* 0x042fe400078e02ff */
[----:B--2---:R-:W-:Y:S01]  /*4820*/  IMAD R4, R0, 0x1aa, RZ ;  /* 0x000001aa00047824 */ /* 0x004fe200078e02ff */
[-C--:B------:R-:W-:Y:S01]  /*4830*/  IADD3 R8, P0, R8, R26.reuse, RZ ;  /* 0x0000001a08087210 */ /* 0x080fe20007f1e0ff */
[C---:B------:R-:W-:Y:S02]  /*4840*/  IMAD R7, R0.reuse, 0xcd, RZ ;  /* 0x000000cd00077824 */ /* 0x040fe400078e02ff */
[C---:B0-----:R-:W-:Y:S02]  /*4850*/  IMAD R3, R0.reuse, 0xc5, RZ ;  /* 0x000000c500037824 */ /* 0x041fe400078e02ff */
[----:B------:R-:W-:Y:S01]  /*4860*/  IMAD R2, R0, 0x1ba, RZ ;  /* 0x000001ba00027824 */ /* 0x000fe200078e02ff */
[-C--:B------:R-:W-:Y:S01]  /*4870*/  IADD3 R6, P1, R6, R26.reuse, RZ ;  /* 0x0000001a06067210 */ /* 0x080fe20007f3e0ff */
[----:B------:R-:W-:Y:S01]  /*4880*/  IMAD R5, R0, 0xd5, RZ ;  /* 0x000000d500057824 */ /* 0x000fe200078e02ff */
[----:B------:R-:W-:-:S02]  /*4890*/  IADD3 R4, P2, R4, R26, RZ ;  /* 0x0000001a04047210 */ /* 0x000fc40007f5e0ff */
[-C--:B------:R-:W-:Y:S01]  /*48a0*/  LEA.HI.X.SX32 R9, R3, R27.reuse, 0x1, P0 ;  /* 0x0000001b03097211 */ /* 0x080fe200000f0eff */
[----:B------:R-:W-:Y:S01]  /*48b0*/  IMAD R3, R0, 0xdd, RZ ;  /* 0x000000dd00037824 */ /* 0x000fe200078e02ff */
[----:B------:R-:W-:Y:S02]  /*48c0*/  IADD3 R2, P0, R2, R26, RZ ;  /* 0x0000001a02027210 */ /* 0x000fe40007f1e0ff */
[-C--:B------:R-:W-:Y:S01]  /*48d0*/  LEA.HI.X.SX32 R7, R7, R27.reuse, 0x1, P1 ;  /* 0x0000001b07077211 */ /* 0x080fe200008f0eff */
[----:B----4-:R0:W-:Y:S01]  /*48e0*/  STL [R1+0x12c], R17 ;  /* 0x00012c1101007387 */ /* 0x0101e20000100800 */
[-C--:B------:R-:W-:Y:S02]  /*48f0*/  LEA.HI.X.SX32 R5, R5, R27.reuse, 0x1, P2 ;  /* 0x0000001b05057211 */ /* 0x080fe400010f0eff */
[----:B------:R-:W-:Y:S01]  /*4900*/  LEA.HI.X.SX32 R3, R3, R27, 0x1, P0 ;  /* 0x0000001b03037211 */ /* 0x000fe200000f0eff */
[----:B------:R1:W-:Y:S04]  /*4910*/  STL [R1+0x128], R16 ;  /* 0x0001281001007387 */ /* 0x0003e80000100800 */
[----:B------:R2:W-:Y:S04]  /*4920*/  STL [R1+0x124], R11 ;  /* 0x0001240b01007387 */ /* 0x0005e80000100800 */
[----:B0-----:R0:W4:Y:S04]  /*4930*/  LDG.E.U16 R17, [R6.64] ;  /* 0x0000000606117981 */ /* 0x001128000c1e1500 */
[----:B-1----:R1:W4:Y:S04]  /*4940*/  LDG.E.U16 R16, [R8.64] ;  /* 0x0000000608107981 */ /* 0x002328000c1e1500 */
[----:B--2---:R2:W4:Y:S01]  /*4950*/  LDG.E.U16 R11, [R4.64] ;  /* 0x00000006040b7981 */ /* 0x004522000c1e1500 */
[----:B0-----:R-:W-:-:S03]  /*4960*/  IMAD R6, R0, 0x1da, RZ ;  /* 0x000001da00067824 */ /* 0x001fc600078e02ff */
[----:B------:R0:W-:Y:S01]  /*4970*/  STL [R1+0x120], R10 ;  /* 0x0001200a01007387 */ /* 0x0001e20000100800 */
[C---:B-1----:R-:W-:Y:S02]  /*4980*/  IMAD R8, R0.reuse, 0x1ca, RZ ;  /* 0x000001ca00087824 */ /* 0x042fe400078e02ff */
[----:B--2---:R-:W-:-:S03]  /*4990*/  IMAD R4, R0, 0x1ea, RZ ;  /* 0x000001ea00047824 */ /* 0x004fc600078e02ff */
[-C--:B------:R-:W-:Y:S01]  /*49a0*/  IADD3 R8, P0, R8, R26.reuse, RZ ;  /* 0x0000001a08087210 */ /* 0x080fe20007f1e0ff */
[C---:B------:R-:W-:Y:S01]  /*49b0*/  IMAD R7, R0.reuse, 0xed, RZ ;  /* 0x000000ed00077824 */ /* 0x040fe200078e02ff */
[----:B0-----:R0:W2:Y:S01]  /*49c0*/  LDG.E.U16 R10, [R2.64] ;  /* 0x00000006020a7981 */ /* 0x0010a2000c1e1500 */
[----:B------:R-:W-:Y:S01]  /*49d0*/  IMAD R5, R0, 0xf5, RZ ;  /* 0x000000f500057824 */ /* 0x000fe200078e02ff */
[-C--:B------:R-:W-:Y:S02]  /*49e0*/  IADD3 R6, P1, R6, R26.reuse, RZ ;  /* 0x0000001a06067210 */ /* 0x080fe40007f3e0ff */
[----:B------:R-:W-:Y:S01]  /*49f0*/  IADD3 R4, P2, R4, R26, RZ ;  /* 0x0000001a04047210 */ /* 0x000fe20007f5e0ff */
[C---:B0-----:R-:W-:Y:S01]  /*4a00*/  IMAD R3, R0.reuse, 0xe5, RZ ;  /* 0x000000e500037824 */ /* 0x041fe200078e02ff */
[-C--:B------:R-:W-:Y:S01]  /*4a10*/  LEA.HI.X.SX32 R7, R7, R27.reuse, 0x1, P1 ;  /* 0x0000001b07077211 */ /* 0x080fe200008f0eff */
[----:B------:R-:W-:Y:S01]  /*4a20*/  IMAD R2, R0, 0x1fa, RZ ;  /* 0x000001fa00027824 */ /* 0x000fe200078e02ff */
[----:B------:R-:W-:-:S02]  /*4a30*/  LEA.HI.X.SX32 R5, R5, R27, 0x1, P2 ;  /* 0x0000001b05057211 */ /* 0x000fc400010f0eff */
[-C--:B------:R-:W-:Y:S01]  /*4a40*/  LEA.HI.X.SX32 R9, R3, R27.reuse, 0x1, P0 ;  /* 0x0000001b03097211 */ /* 0x080fe200000f0eff */
[----:B------:R-:W-:Y:S01]  /*4a50*/  IMAD R3, R0, 0xfd, RZ ;  /* 0x000000fd00037824 */ /* 0x000fe200078e02ff */
[----:B------:R-:W-:Y:S01]  /*4a60*/  IADD3 R2, P0, R2, R26, RZ ;  /* 0x0000001a02027210 */ /* 0x000fe20007f1e0ff */
[----:B------:R0:W2:Y:S04]  /*4a70*/  LDG.E.U16 R20, [R6.64] ;  /* 0x0000000606147981 */ /* 0x0000a8000c1e1500 */
[----:B------:R1:W2:Y:S01]  /*4a80*/  LDG.E.U16 R22, [R4.64] ;  /* 0x0000000604167981 */ /* 0x0002a2000c1e1500 */
[----:B------:R-:W-:-:S05]  /*4a90*/  LEA.HI.X.SX32 R3, R3, R27, 0x1, P0 ;  /* 0x0000001b03037211 */ /* 0x000fca00000f0eff */
[----:B------:R0:W2:Y:S04]  /*4aa0*/  LDG.E.U16 R24, [R2.64] ;  /* 0x0000000602187981 */ /* 0x0000a8000c1e1500 */
[----:B---3--:R-:W-:Y:S04]  /*4ab0*/  STL [R1+0x11c], R15 ;  /* 0x00011c0f01007387 */ /* 0x008fe80000100800 */
[----:B-----5:R-:W-:Y:S04]  /*4ac0*/  STL [R1+0x118], R14 ;  /* 0x0001180e01007387 */ /* 0x020fe80000100800 */
[----:B------:R-:W-:Y:S04]  /*4ad0*/  STL [R1+0x114], R13 ;  /* 0x0001140d01007387 */ /* 0x000fe80000100800 */
[----:B------:R3:W-:Y:S04]  /*4ae0*/  STL [R1+0x110], R12 ;  /* 0x0001100c01007387 */ /* 0x0007e80000100800 */
[----:B---3--:R3:W5:Y:S01]  /*4af0*/  LDG.E.U16 R12, [R8.64] ;  /* 0x00000006080c7981 */ /* 0x008762000c1e1500 */
[----:B------:R-:W-:-:S02]  /*4b00*/  IMAD R18, R0, 0x67, RZ ;  /* 0x0000006700127824 */ /* 0x000fc400078e02ff */
[C---:B------:R-:W-:Y:S02]  /*4b10*/  IMAD R28, R0.reuse, 0x77, RZ ;  /* 0x00000077001c7824 */ /* 0x040fe400078e02ff */
[C---:B-1----:R-:W-:Y:S02]  /*4b20*/  IMAD R5, R0.reuse, 0x10c, RZ ;  /* 0x0000010c00057824 */ /* 0x042fe400078e02ff */
[C---:B------:R-:W-:Y:S01]  /*4b30*/  IMAD R4, R0.reuse, 0x1fe, RZ ;  /* 0x000001fe00047824 */ /* 0x040fe200078e02ff */
[----:B----4-:R-:W-:Y:S04]  /*4b40*/  STL [R1+0x10c], R16 ;  /* 0x00010c1001007387 */ /* 0x010fe80000100800 */
[----:B------:R-:W-:Y:S04]  /*4b50*/  STL [R1+0x108], R17 ;  /* 0x0001081101007387 */ /* 0x000fe80000100800 */
[----:B------:R1:W-:Y:S04]  /*4b60*/  STL [R1+0x104], R11 ;  /* 0x0001040b01007387 */ /* 0x0003e80000100800 */
[----:B--2---:R2:W-:Y:S04]  /*4b70*/  STL [R1+0x100], R10 ;  /* 0x0001000a01007387 */ /* 0x0045e80000100800 */
[----:B------:R4:W-:Y:S04]  /*4b80*/  STL.64 [R1+0x13c8], R18 ;  /* 0x0013c81201007387 */ /* 0x0009e80000100a00 */
[----:B------:R2:W-:Y:S01]  /*4b90*/  STL.64 [R1+0x13d0], R28 ;  /* 0x0013d01c01007387 */ /* 0x0005e20000100a00 */
[----:B-1----:R-:W-:-:S02]  /*4ba0*/  IMAD R11, R0, 0x11c, RZ ;  /* 0x0000011c000b7824 */ /* 0x002fc400078e02ff */
[C---:B--2---:R-:W-:Y:S02]  /*4bb0*/  IMAD R10, R0.reuse, 0x10e, RZ ;  /* 0x0000010e000a7824 */ /* 0x044fe400078e02ff */
[C---:B0-----:R-:W-:Y:S01]  /*4bc0*/  IMAD R2, R0.reuse, 0x8e, RZ ;  /* 0x0000008e00027824 */ /* 0x041fe200078e02ff */
[-C--:B----4-:R-:W-:Y:S01]  /*4bd0*/  IADD3 R18, P1, R11, R26.reuse, RZ ;  /* 0x0000001a0b127210 */ /* 0x090fe20007f3e0ff */
[----:B------:R-:W-:Y:S01]  /*4be0*/  IMAD R13, R0, 0xff, RZ ;  /* 0x000000ff000d7824 */ /* 0x000fe200078e02ff */
[----:B------:R-:W-:Y:S01]  /*4bf0*/  IADD3 R4, P3, R4, R26, RZ ;  /* 0x0000001a04047210 */ /* 0x000fe20007f7e0ff */
[C---:B------:R-:W-:Y:S02]  /*4c00*/  IMAD R14, R0.reuse, 0x47, RZ ;  /* 0x00000047000e7824 */ /* 0x040fe400078e02ff */
[C---:B------:R-:W-:Y:S02]  /*4c10*/  IMAD R3, R0.reuse, 0x9e, RZ ;  /* 0x0000009e00037824 */ /* 0x040fe400078e02ff */
[----:B------:R-:W-:-:S02]  /*4c20*/  IMAD R6, R0, 0xae, RZ ;  /* 0x000000ae00067824 */ /* 0x000fc400078e02ff */
[C---:B------:R-:W-:Y:S01]  /*4c30*/  IMAD R15, R0.reuse, 0x4f, RZ ;  /* 0x0000004f000f7824 */ /* 0x040fe200078e02ff */
[----:B------:R-:W-:Y:S01]  /*4c40*/  IADD3 R28, P5, R3, R26, RZ ;  /* 0x0000001a031c7210 */ /* 0x000fe20007fbe0ff */
[C---:B------:R-:W-:Y:S02]  /*4c50*/  IMAD R7, R0.reuse, 0xbe, RZ ;  /* 0x000000be00077824 */ /* 0x040fe400078e02ff */
[C---:B------:R-:W-:Y:S01]  /*4c60*/  IMAD R16, R0.reuse, 0x57, RZ ;  /* 0x0000005700107824 */ /* 0x040fe200078e02ff */
[----:B------:R-:W-:Y:S01]  /*4c70*/  LEA.HI.X.SX32 R29, R15, R27, 0x1, P5 ;  /* 0x0000001b0f1d7211 */ /* 0x000fe200028f0eff */
[C---:B------:R-:W-:Y:S02]  /*4c80*/  IMAD R17, R0.reuse, 0x5f, RZ ;  /* 0x0000005f00117824 */ /* 0x040fe400078e02ff */
[C---:B---3--:R-:W-:Y:S02]  /*4c90*/  IMAD R8, R0.reuse, 0xce, RZ ;  /* 0x000000ce00087824 */ /* 0x048fe400078e02ff */
[C---:B------:R-:W-:Y:S01]  /*4ca0*/  IMAD R9, R0.reuse, 0xde, RZ ;  /* 0x000000de00097824 */ /* 0x040fe200078e02ff */
[----:B-----5:R-:W-:Y:S04]  /*4cb0*/  STL [R1+0xfc], R12 ;  /* 0x0000fc0c01007387 */ /* 0x020fe80000100800 */
[----:B------:R-:W-:Y:S04]  /*4cc0*/  STL [R1+0xf8], R20 ;  /* 0x0000f81401007387 */ /* 0x000fe80000100800 */
[----:B------:R0:W-:Y:S02]  /*4cd0*/  STL [R1+0xe8], R22 ;  /* 0x0000e81601007387 */ /* 0x0001e40000100800 */
[----:B0-----:R-:W-:-:S05]  /*4ce0*/  IMAD R22, R0, 0x12e, RZ ;  /* 0x0000012e00167824 */ /* 0x001fca00078e02ff */
[----:B------:R0:W-:Y:S04]  /*4cf0*/  STL.64 [R1+0x13c0], R22 ;  /* 0x0013c01601007387 */ /* 0x0001e80000100a00 */
[----:B------:R1:W-:Y:S01]  /*4d00*/  STL [R1+0xd0], R24 ;  /* 0x0000d01801007387 */ /* 0x0003e20000100800 */
[-C--:B0-----:R-:W-:Y:S02]  /*4d10*/  IADD3 R22, P0, R10, R26.reuse, RZ ;  /* 0x0000001a0a167210 */ /* 0x081fe40007f1e0ff */
[----:B-1----:R-:W-:-:S05]  /*4d20*/  IADD3 R24, P6, R5, R26, RZ ;  /* 0x0000001a05187210 */ /* 0x002fca0007fde0ff */
[----:B------:R-:W-:Y:S04]  /*4d30*/  STL [R1+0x88], R24 ;  /* 0x0000881801007387 */ /* 0x000fe80000100800 */
[----:B------:R0:W2:Y:S04]  /*4d40*/  LDL.64 R10, [R1+0x88] ;  /* 0x00008800010a7983 */ /* 0x0000a80000100a00 */
[----:B------:R-:W-:Y:S01]  /*4d50*/  STL [R1+0x80], R22 ;  /* 0x0000801601007387 */ /* 0x000fe20000100800 */
[----:B------:R-:W-:-:S03]  /*4d60*/  LEA.HI.X.SX32 R5, R13, R27, 0x1, P3 ;  /* 0x0000001b0d057211 */ /* 0x000fc600018f0eff */
[----:B------:R1:W-:Y:S02]  /*4d70*/  STL [R1+0x78], R18 ;  /* 0x0000781201007387 */ /* 0x0003e40000100800 */
[-C--:B-1----:R-:W-:Y:S02]  /*4d80*/  IADD3 R18, P4, R2, R26.reuse, RZ ;  /* 0x0000001a02127210 */ /* 0x082fe40007f9e0ff */
[----:B------:R1:W-:Y:S02]  /*4d90*/  STL.64 [R1+0x1290], R4 ;  /* 0x0012900401007387 */ /* 0x0003e40000100a00 */
[-C--:B------:R-:W-:Y:S02]  /*4da0*/  LEA.HI.X.SX32 R19, R14, R27.reuse, 0x1, P4 ;  /* 0x0000001b0e137211 */ /* 0x080fe400020f0eff */
[-C--:B------:R-:W-:Y:S01]  /*4db0*/  IADD3 R22, P3, R6, R26.reuse, RZ ;  /* 0x0000001a06167210 */ /* 0x080fe20007f7e0ff */
[----:B-1----:R0:W3:Y:S03]  /*4dc0*/  LDL.64 R4, [R1+0x80] ;  /* 0x0000800001047983 */ /* 0x0020e60000100a00 */
[----:B------:R-:W-:Y:S01]  /*4dd0*/  LEA.HI.X.SX32 R23, R16, R27, 0x1, P3 ;  /* 0x0000001b10177211 */ /* 0x000fe200018f0eff */
[----:B------:R1:W-:Y:S04]  /*4de0*/  STL.64 [R1+0xc8], R18 ;  /* 0x0000c81201007387 */ /* 0x0003e80000100a00 */
[----:B------:R4:W-:Y:S01]  /*4df0*/  STL.64 [R1+0x13a8], R6 ;  /* 0x0013a80601007387 */ /* 0x0009e20000100a00 */
[----:B------:R-:W-:-:S03]  /*4e00*/  IADD3 R14, P5, R8, R26, RZ ;  /* 0x0000001a080e7210 */ /* 0x000fc60007fbe0ff */
[----:B------:R5:W-:Y:S01]  /*4e10*/  STL.64 [R1+0xc0], R28 ;  /* 0x0000c01c01007387 */ /* 0x000be20000100a00 */
[----:B-1----:R-:W-:-:S04]  /*4e20*/  IADD3 R18, P4, R7, R26, RZ ;  /* 0x0000001a07127210 */ /* 0x002fc80007f9e0ff */
[----:B------:R-:W-:Y:S02]  /*4e30*/  LEA.HI.X.SX32 R19, R17, R27, 0x1, P4 ;  /* 0x0000001b11137211 */ /* 0x000fe400020f0eff */
[----:B----4-:R-:W-:Y:S01]  /*4e40*/  IADD3 R6, P3, R9, R26, RZ ;  /* 0x0000001a09067210 */ /* 0x010fe20007f7e0ff */
[----:B-----5:R-:W4:Y:S04]  /*4e50*/  LDL.LU.64 R28, [R1+0x13d0] ;  /* 0x0013d000011c7983 */ /* 0x020f280000300a00 */
[----:B------:R1:W-:Y:S04]  /*4e60*/  STL.64 [R1+0x13b8], R8 ;  /* 0x0013b80801007387 */ /* 0x0003e80000100a00 */
[----:B------:R-:W-:Y:S04]  /*4e70*/  STL.64 [R1+0xb8], R22 ;  /* 0x0000b81601007387 */ /* 0x000fe80000100a00 */
[----:B-1----:R0:W5:Y:S04]  /*4e80*/  LDL.64 R8, [R1+0x78] ;  /* 0x0000780001087983 */ /* 0x0021680000100a00 */
[----:B------:R1:W-:Y:S04]  /*4e90*/  STL.64 [R1+0xb0], R18 ;  /* 0x0000b01201007387 */ /* 0x0003e80000100a00 */
[----:B-1----:R-:W2:Y:S01]  /*4ea0*/  LDL.LU.64 R18, [R1+0x13c8] ;  /* 0x0013c80001127983 */ /* 0x002ea20000300a00 */
[----:B------:R-:W-:-:S02]  /*4eb0*/  IMAD R23, R0, 0xee, RZ ;  /* 0x000000ee00177824 */ /* 0x000fc400078e02ff */
[----:B------:R-:W-:-:S03]  /*4ec0*/  IMAD R21, R0, 0x6f, RZ ;  /* 0x0000006f00157824 */ /* 0x000fc600078e02ff */
[----:B------:R-:W-:Y:S02]  /*4ed0*/  IADD3 R22, P4, R23, R26, RZ ;  /* 0x0000001a17167210 */ /* 0x000fe40007f9e0ff */
[-C--:B------:R-:W-:Y:S02]  /*4ee0*/  LEA.HI.X.SX32 R7, R21, R27.reuse, 0x1, P3 ;  /* 0x0000001b15077211 */ /* 0x080fe400018f0eff */
[-C--:B----4-:R-:W-:Y:S02]  /*4ef0*/  LEA.HI.X.SX32 R23, R28, R27.reuse, 0x1, P4 ;  /* 0x0000001b1c177211 */ /* 0x090fe400020f0eff */
[----:B--2---:R-:W-:-:S05]  /*4f00*/  LEA.HI.X.SX32 R15, R18, R27, 0x1, P5 ;  /* 0x0000001b120f7211 */ /* 0x004fca00028f0eff */
[----:B------:R-:W-:Y:S04]  /*4f10*/  STL.64 [R1+0xa8], R14 ;  /* 0x0000a80e01007387 */ /* 0x000fe80000100a00 */
[----:B------:R-:W-:Y:S04]  /*4f20*/  STL.64 [R1+0xa0], R6 ;  /* 0x0000a00601007387 */ /* 0x000fe80000100a00 */
[----:B------:R1:W-:Y:S04]  /*4f30*/  STL.64 [R1+0x98], R22 ;  /* 0x0000981601007387 */ /* 0x0003e80000100a00 */
[----:B-1----:R-:W2:Y:S01]  /*4f40*/  LDL.LU.64 R22, [R1+0x13c0] ;  /* 0x0013c00001167983 */ /* 0x002ea20000300a00 */
[----:B------:R-:W-:-:S02]  /*4f50*/  IMAD R12, R0, 0x11e, RZ ;  /* 0x0000011e000c7824 */ /* 0x000fc400078e02ff */
[----:B------:R-:W-:-:S03]  /*4f60*/  IMAD R11, R0, 0xfe, RZ ;  /* 0x000000fe000b7824 */ /* 0x000fc600078e02ff */
[-C--:B------:R-:W-:Y:S01]  /*4f70*/  IADD3 R24, P2, R12, R26.reuse, RZ ;  /* 0x0000001a0c187210 */ /* 0x080fe20007f5e0ff */
[C---:B------:R-:W-:Y:S01]  /*4f80*/  IMAD R12, R0.reuse, 0x7f, RZ ;  /* 0x0000007f000c7824 */ /* 0x040fe200078e02ff */
[-C--:B------:R-:W-:Y:S01]  /*4f90*/  IADD3 R14, P5, R11, R26.reuse, RZ ;  /* 0x0000001a0b0e7210 */ /* 0x080fe20007fbe0ff */
[C---:B------:R-:W-:Y:S02]  /*4fa0*/  IMAD R20, R0.reuse, 0x12c, RZ ;  /* 0x0000012c00147824 */ /* 0x040fe400078e02ff */
[----:B------:R-:W-:Y:S01]  /*4fb0*/  IMAD R11, R0, 0x13c, RZ ;  /* 0x0000013c000b7824 */ /* 0x000fe200078e02ff */
[----:B------:R-:W-:Y:S02]  /*4fc0*/  LEA.HI.X.SX32 R15, R12, R27, 0x1, P5 ;  /* 0x0000001b0c0f7211 */ /* 0x000fe400028f0eff */
[----:B------:R-:W-:-:S03]  /*4fd0*/  IADD3 R6, P3, R20, R26, RZ ;  /* 0x0000001a14067210 */ /* 0x000fc60007f7e0ff */
[----:B------:R1:W-:Y:S01]  /*4fe0*/  STL.64 [R1+0x90], R14 ;  /* 0x0000900e01007387 */ /* 0x0003e20000100a00 */
[----:B------:R-:W-:Y:S01]  /*4ff0*/  IMAD R25, R0, 0x8f, RZ ;  /* 0x0000008f00197824 */ /* 0x000fe200078e02ff */
[-C--:B-1----:R-:W-:Y:S02]  /*5000*/  IADD3 R14, P5, R11, R26.reuse, RZ ;  /* 0x0000001a0b0e7210 */ /* 0x082fe40007fbe0ff */
[-C--:B-----5:R-:W-:Y:S02]  /*5010*/  LEA.HI.X.SX32 R9, R2, R27.reuse, 0x1, P1 ;  /* 0x0000001b02097211 */ /* 0x0a0fe400008f0eff */
[-C--:B------:R-:W-:Y:S02]  /*5020*/  LEA.HI.X.SX32 R25, R25, R27.reuse, 0x1, P2 ;  /* 0x0000001b19197211 */ /* 0x080fe400010f0eff */
[----:B--2---:R-:W-:Y:S02]  /*5030*/  IADD3 R20, P4, R22, R26, RZ ;  /* 0x0000001a16147210 */ /* 0x004fe40007f9e0ff */
[----:B------:R-:W-:-:S03]  /*5040*/  LEA.HI.X.SX32 R11, R23, R27, 0x1, P6 ;  /* 0x0000001b170b7211 */ /* 0x000fc600030f0eff */
[----:B------:R-:W-:Y:S04]  /*5050*/  STL [R1+0x60], R20 ;  /* 0x0000601401007387 */ /* 0x000fe80000100800 */
[----:B------:R1:W-:Y:S02]  /*5060*/  STL [R1+0x8c], R11 ;  /* 0x00008c0b01007387 */ /* 0x0003e40000100800 */
[----:B-1----:R-:W-:-:S05]  /*5070*/  IMAD R11, R0, 0x87, RZ ;  /* 0x00000087000b7824 */ /* 0x002fca00078e02ff */
[----:B---3--:R-:W-:-:S05]  /*5080*/  LEA.HI.X.SX32 R5, R11, R27, 0x1, P0 ;  /* 0x0000001b0b057211 */ /* 0x008fca00000f0eff */
[----:B------:R-:W-:Y:S04]  /*5090*/  STL [R1+0x84], R5 ;  /* 0x0000840501007387 */ /* 0x000fe80000100800 */
[----:B------:R1:W-:Y:S04]  /*50a0*/  STL [R1+0x7c], R9 ;  /* 0x00007c0901007387 */ /* 0x0003e80000100800 */
[----:B-1----:R-:W2:Y:S04]  /*50b0*/  LDL.LU.64 R8, [R1+0x13b8] ;  /* 0x0013b80001087983 */ /* 0x002ea80000300a00 */
[----:B------:R1:W-:Y:S04]  /*50c0*/  STL.64 [R1+0x70], R24 ;  /* 0x0000701801007387 */ /* 0x0003e80000100a00 */
[----:B-1----:R-:W3:Y:S01]  /*50d0*/  LDL.LU.64 R24, [R1+0x13b0] ;  /* 0x0013b00001187983 */ /* 0x002ee20000300a00 */
[----:B------:R-:W-:Y:S01]  /*50e0*/  IMAD R12, R0, 0x13e, RZ ;  /* 0x0000013e000c7824 */ /* 0x000fe200078e02ff */
[----:B------:R-:W-:-:S04]  /*50f0*/  MOV R22, R20 ;  /* 0x0000001400167202 */ /* 0x000fc80000000f00 */
[-C--:B------:R-:W-:Y:S01]  /*5100*/  IADD3 R20, P6, R12, R26.reuse, RZ ;  /* 0x0000001a0c147210 */ /* 0x080fe20007fde0ff */
[C---:B------:R-:W-:Y:S01]  /*5110*/  IMAD R12, R0.reuse, 0x15c, RZ ;  /* 0x0000015c000c7824 */ /* 0x040fe200078e02ff */
[-C--:B------:R-:W-:Y:S01]  /*5120*/  LEA.HI.X.SX32 R15, R3, R27.reuse, 0x1, P5 ;  /* 0x0000001b030f7211 */ /* 0x080fe200028f0eff */
[C---:B------:R-:W-:Y:S02]  /*5130*/  IMAD R10, R0.reuse, 0x14c, RZ ;  /* 0x0000014c000a7824 */ /* 0x040fe400078e02ff */
[----:B------:R-:W-:Y:S01]  /*5140*/  IMAD R28, R0, 0x97, RZ ;  /* 0x00000097001c7824 */ /* 0x000fe200078e02ff */
[----:B------:R-:W-:Y:S01]  /*5150*/  IADD3 R16, P2, R12, R26, RZ ;  /* 0x0000001a0c107210 */ /* 0x000fe20007f5e0ff */
[----:B------:R-:W-:Y:S01]  /*5160*/  IMAD R12, R0, 0x15e, RZ ;  /* 0x0000015e000c7824 */ /* 0x000fe200078e02ff */
[----:B---3--:R-:W-:-:S05]  /*5170*/  LEA.HI.X.SX32 R7, R25, R27, 0x1, P3 ;  /* 0x0000001b19077211 */ /* 0x008fca00018f0eff */
[----:B------:R1:W-:Y:S04]  /*5180*/  STL.64 [R1+0x68], R6 ;  /* 0x0000680601007387 */ /* 0x0003e80000100a00 */
[----:B-1----:R-:W3:Y:S01]  /*5190*/  LDL.LU.64 R6, [R1+0x13a8] ;  /* 0x0013a80001067983 */ /* 0x002ee20000300a00 */
[----:B------:R-:W-:Y:S02]  /*51a0*/  IMAD.MOV.U32 R3, RZ, RZ, R13 ;  /* 0x000000ffff037224 */ /* 0x000fe400078e000d */
[----:B------:R-:W-:Y:S01]  /*51b0*/  IMAD R13, R0, 0x9f, RZ ;  /* 0x0000009f000d7824 */ /* 0x000fe200078e02ff */
[----:B------:R-:W-:Y:S01]  /*51c0*/  IADD3 R10, P0, R10, R26, RZ ;  /* 0x0000001a0a0a7210 */ /* 0x000fe20007f1e0ff */
[----:B------:R-:W-:Y:S01]  /*51d0*/  IMAD.MOV.U32 R23, RZ, RZ, R21 ;  /* 0x000000ffff177224 */ /* 0x000fe200078e0015 */
[----:B------:R-:W-:-:S02]  /*51e0*/  LEA.HI.X.SX32 R23, R28, R27, 0x1, P4 ;  /* 0x0000001b1c177211 */ /* 0x000fc400020f0eff */
[----:B------:R-:W-:Y:S01]  /*51f0*/  IADD3 R12, P3, R12, R26, RZ ;  /* 0x0000001a0c0c7210 */ /* 0x000fe20007f7e0ff */
[----:B------:R-:W-:Y:S01]  /*5200*/  STL [R1+0x38], R16 ;  /* 0x0000381001007387 */ /* 0x000fe20000100800 */
[-C--:B------:R-:W-:Y:S02]  /*5210*/  LEA.HI.X.SX32 R21, R13, R27.reuse, 0x1, P6 ;  /* 0x0000001b0d157211 */ /* 0x080fe400030f0eff */
[----:B------:R-:W-:Y:S01]  /*5220*/  LEA.HI.X.SX32 R11, R24, R27, 0x1, P0 ;  /* 0x0000001b180b7211 */ /* 0x000fe200000f0eff */
[----:B------:R-:W-:Y:S01]  /*5230*/  STL [R1+0x64], R23 ;  /* 0x0000641701007387 */ /* 0x000fe20000100800 */
[----:B------:R-:W-:-:S03]  /*5240*/  IMAD R5, R0, 0x14e, RZ ;  /* 0x0000014e00057824 */ /* 0x000fc600078e02ff */
[----:B------:R-:W-:Y:S04]  /*5250*/  STL [R1+0x30], R12 ;  /* 0x0000300c01007387 */ /* 0x000fe80000100800 */
[----:B------:R1:W-:Y:S01]  /*5260*/  STL.64 [R1+0x58], R14 ;  /* 0x0000580e01007387 */ /* 0x0003e20000100a00 */
[----:B------:R-:W-:-:S03]  /*5270*/  IADD3 R4, P1, R5, R26, RZ ;  /* 0x0000001a05047210 */ /* 0x000fc60007f3e0ff */
[----:B------:R-:W-:Y:S01]  /*5280*/  STL.64 [R1+0x50], R20 ;  /* 0x0000501401007387 */ /* 0x000fe20000100a00 */
[----:B------:R-:W-:-:S03]  /*5290*/  MOV R2, R12 ;  /* 0x0000000c00027202 */ /* 0x000fc60000000f00 */
[----:B------:R4:W-:Y:S01]  /*52a0*/  STL.64 [R1+0x48], R10 ;  /* 0x0000480a01007387 */ /* 0x0009e20000100a00 */
[C---:B-1----:R-:W-:Y:S01]  /*52b0*/  IMAD R14, R0.reuse, 0x16e, RZ ;  /* 0x0000016e000e7824 */ /* 0x042fe200078e02ff */
[----:B------:R-:W-:Y:S01]  /*52c0*/  MOV R24, R16 ;  /* 0x0000001000187202 */ /* 0x000fe20000000f00 */
[C---:B------:R-:W-:Y:S02]  /*52d0*/  IMAD R2, R0.reuse, 0xb7, RZ ;  /* 0x000000b700027824 */ /* 0x040fe400078e02ff */
[----:B------:R-:W-:Y:S01]  /*52e0*/  IMAD R24, R0, 0x1ac, RZ ;  /* 0x000001ac00187824 */ /* 0x000fe200078e02ff */
[-C--:B------:R-:W-:Y:S01]  /*52f0*/  IADD3 R14, P5, R14, R26.reuse, RZ ;  /* 0x0000001a0e0e7210 */ /* 0x080fe20007fbe0ff */
[----:B----4-:R-:W-:Y:S02]  /*5300*/  IMAD R11, R0, 0xa7, RZ ;  /* 0x000000a7000b7824 */ /* 0x010fe400078e02ff */
[----:B------:R-:W-:Y:S01]  /*5310*/  IMAD.MOV.U32 R25, RZ, RZ, R17 ;  /* 0x000000ffff197224 */ /* 0x000fe200078e0011 */
[-C--:B------:R-:W-:Y:S01]  /*5320*/  LEA.HI.X.SX32 R15, R2, R27.reuse, 0x1, P5 ;  /* 0x0000001b020f7211 */ /* 0x080fe200028f0eff */
[C---:B------:R-:W-:Y:S01]  /*5330*/  IMAD R12, R0.reuse, 0x17c, RZ ;  /* 0x0000017c000c7824 */ /* 0x040fe200078e02ff */
[-C--:B------:R-:W-:Y:S01]  /*5340*/  LEA.HI.X.SX32 R5, R11, R27.reuse, 0x1, P1 ;  /* 0x0000001b0b057211 */ /* 0x080fe200008f0eff */
[----:B------:R-:W-:Y:S01]  /*5350*/  IMAD R18, R0, 0x16c, RZ ;  /* 0x0000016c00127824 */ /* 0x000fe200078e02ff */
[-C--:B------:R-:W-:Y:S01]  /*5360*/  IADD3 R24, P5, R24, R26.reuse, RZ ;  /* 0x0000001a18187210 */ /* 0x080fe20007fbe0ff */
[----:B------:R-:W-:Y:S01]  /*5370*/  IMAD R17, R0, 0xaf, RZ ;  /* 0x000000af00117824 */ /* 0x000fe200078e02ff */
[-C--:B------:R-:W-:Y:S01]  /*5380*/  IADD3 R20, P6, R12, R26.reuse, RZ ;  /* 0x0000001a0c147210 */ /* 0x080fe20007fde0ff */
[----:B------:R1:W-:Y:S01]  /*5390*/  STL.64 [R1+0x40], R4 ;  /* 0x0000400401007387 */ /* 0x0003e20000100a00 */
[----:B------:R-:W-:Y:S01]  /*53a0*/  IMAD R12, R0, 0x17e, RZ ;  /* 0x0000017e000c7824 */ /* 0x000fe200078e02ff */
[-C--:B------:R-:W-:Y:S01]  /*53b0*/  IADD3 R22, P4, R18, R26.reuse, RZ ;  /* 0x0000001a12167210 */ /* 0x080fe20007f9e0ff */
[C---:B------:R-:W-:Y:S01]  /*53c0*/  IMAD R2, R0.reuse, 0xbf, RZ ;  /* 0x000000bf00027824 */ /* 0x040fe200078e02ff */
[----:B------:R-:W-:Y:S01]  /*53d0*/  LEA.HI.X.SX32 R3, R17, R27, 0x1, P3 ;  /* 0x0000001b11037211 */ /* 0x000fe200018f0eff */
[----:B------:R-:W-:Y:S01]  /*53e0*/  IMAD R16, R0, 0x19c, RZ ;  /* 0x0000019c00107824 */ /* 0x000fe200078e02ff */
[----:B------:R-:W-:-:S02]  /*53f0*/  IADD3 R12, P0, R12, R26, RZ ;  /* 0x0000001a0c0c7210 */ /* 0x000fc40007f1e0ff */
[-C--:B------:R-:W-:Y:S02]  /*5400*/  LEA.HI.X.SX32 R23, R29, R27.reuse, 0x1, P4 ;  /* 0x0000001b1d177211 */ /* 0x080fe400020f0eff */
[----:B------:R-:W-:Y:S01]  /*5410*/  LEA.HI.X.SX32 R13, R2, R27, 0x1, P0 ;  /* 0x0000001b020d7211 */ /* 0x000fe200000f0eff */
[----:B------:R-:W-:Y:S01]  /*5420*/  IMAD R10, R0, 0x18c, RZ ;  /* 0x0000018c000a7824 */ /* 0x000fe200078e02ff */
[-C--:B------:R-:W-:Y:S01]  /*5430*/  IADD3 R28, P3, R16, R26.reuse, RZ ;  /* 0x0000001a101c7210 */ /* 0x080fe20007f7e0ff */
[C---:B-1----:R-:W-:Y:S02]  /*5440*/  IMAD R5, R0.reuse, 0x18e, RZ ;  /* 0x0000018e00057824 */ /* 0x042fe400078e02ff */
[C---:B------:R-:W-:Y:S02]  /*5450*/  IMAD R16, R0.reuse, 0x19e, RZ ;  /* 0x0000019e00107824 */ /* 0x040fe400078e02ff */
[----:B------:R-:W-:Y:S01]  /*5460*/  IMAD R2, R0, 0xc7, RZ ;  /* 0x000000c700027824 */ /* 0x000fe200078e02ff */
[----:B------:R-:W-:-:S02]  /*5470*/  IADD3 R10, P1, R10, R26, RZ ;  /* 0x0000001a0a0a7210 */ /* 0x000fc40007f3e0ff */
[----:B------:R-:W-:Y:S02]  /*5480*/  IADD3 R16, P4, R16, R26, RZ ;  /* 0x0000001a10107210 */ /* 0x000fe40007f9e0ff */
[-C--:B--2---:R-:W-:Y:S01]  /*5490*/  LEA.HI.X.SX32 R29, R8, R27.reuse, 0x1, P3 ;  /* 0x0000001b081d7211 */ /* 0x084fe200018f0eff */
[C---:B------:R-:W-:Y:S02]  /*54a0*/  IMAD R8, R0.reuse, 0x1de, RZ ;  /* 0x000001de00087824 */ /* 0x040fe400078e02ff */
[----:B------:R-:W-:Y:S01]  /*54b0*/  IMAD R18, R0, 0x1ec, RZ ;  /* 0x000001ec00127824 */ /* 0x000fe200078e02ff */
[----:B---3--:R-:W-:Y:S01]  /*54c0*/  LEA.HI.X.SX32 R25, R6, R27, 0x1, P2 ;  /* 0x0000001b06197211 */ /* 0x008fe200010f0eff */
[----:B------:R-:W-:-:S04]  /*54d0*/  IMAD R6, R0, 0xd6, RZ ;  /* 0x000000d600067824 */ /* 0x000fc800078e02ff */
[----:B------:R1:W-:Y:S01]  /*54e0*/  STL [R1+0x3c], R25 ;  /* 0x00003c1901007387 */ /* 0x0003e20000100800 */
[-C--:B------:R-:W-:Y:S02]  /*54f0*/  LEA.HI.X.SX32 R21, R7, R27.reuse, 0x1, P6 ;  /* 0x0000001b07157211 */ /* 0x080fe400030f0eff */
[----:B-1----:R-:W-:Y:S02]  /*5500*/  LEA.HI.X.SX32 R25, R6, R27, 0x1, P5 ;  /* 0x0000001b06197211 */ /* 0x002fe400028f0eff */
[----:B------:R-:W1:Y:S04]  /*5510*/  S2R R6, SR_TID.X ;  /* 0x0000000000067919 */ /* 0x000e680000002100 */
[----:B------:R2:W-:Y:S04]  /*5520*/  STL [R1+0x34], R3 ;  /* 0x0000340301007387 */ /* 0x0005e80000100800 */
[----:B------:R-:W-:Y:S01]  /*5530*/  STL.64 [R1+0x28], R22 ;  /* 0x0000281601007387 */ /* 0x000fe20000100a00 */
[----:B------:R-:W-:-:S03]  /*5540*/  IADD3 R4, P2, R5, R26, RZ ;  /* 0x0000001a05047210 */ /* 0x000fc60007f5e0ff */
[----:B------:R3:W-:Y:S01]  /*5550*/  STL.64 [R1+0x20], R14 ;  /* 0x0000200e01007387 */ /* 0x0007e20000100a00 */
[----:B--2---:R-:W-:-:S03]  /*5560*/  IMAD R3, R0, 0xcf, RZ ;  /* 0x000000cf00037824 */ /* 0x004fc600078e02ff */
[----:B------:R-:W-:Y:S04]  /*5570*/  STL.64 [R1+0x18], R20 ;  /* 0x0000181401007387 */ /* 0x000fe80000100a00 */
[----:B------:R2:W-:Y:S01]  /*5580*/  STL.64 [R1+0x10], R12 ;  /* 0x0000100c01007387 */ /* 0x0005e20000100a00 */
[-C--:B------:R-:W-:Y:S01]  /*5590*/  LEA.HI.X.SX32 R5, R2, R27.reuse, 0x1, P2 ;  /* 0x0000001b02057211 */ /* 0x080fe200010f0eff */
[C---:B---3--:R-:W-:Y:S01]  /*55a0*/  IMAD R14, R0.reuse, 0x1ae, RZ ;  /* 0x000001ae000e7824 */ /* 0x048fe200078e02ff */
[----:B------:R-:W-:Y:S01]  /*55b0*/  LEA.HI.X.SX32 R17, R3, R27, 0x1, P4 ;  /* 0x0000001b03117211 */ /* 0x000fe200020f0eff */
[C---:B------:R-:W-:Y:S02]  /*55c0*/  IMAD R22, R0.reuse, 0x1bc, RZ ;  /* 0x000001bc00167824 */ /* 0x040fe400078e02ff */
[----:B--2---:R-:W-:Y:S01]  /*55d0*/  IMAD R13, R0, 0xc6, RZ ;  /* 0x000000c6000d7824 */ /* 0x004fe200078e02ff */
[----:B------:R-:W-:Y:S01]  /*55e0*/  IADD3 R14, P6, R14, R26, RZ ;  /* 0x0000001a0e0e7210 */ /* 0x000fe20007fde0ff */
[----:B------:R-:W-:-:S03]  /*55f0*/  IMAD R3, R0, 0xd7, RZ ;  /* 0x000000d700037824 */ /* 0x000fc600078e02ff */
[-C--:B------:R-:W-:Y:S01]  /*5600*/  LEA.HI.X.SX32 R11, R13, R27.reuse, 0x1, P1 ;  /* 0x0000001b0d0b7211 */ /* 0x080fe200008f0eff */
[----:B------:R-:W-:Y:S01]  /*5610*/  IMAD R12, R0, 0x1be, RZ ;  /* 0x000001be000c7824 */ /* 0x000fe200078e02ff */
[----:B------:R1:W-:Y:S01]  /*5620*/  STL.64 [R1+0x1298], R4 ;  /* 0x0012980401007387 */ /* 0x0003e20000100a00 */
[-C--:B------:R-:W-:Y:S01]  /*5630*/  IADD3 R22, P0, R22, R26.reuse, RZ ;  /* 0x0000001a16167210 */ /* 0x080fe20007f1e0ff */
[C---:B------:R-:W-:Y:S01]  /*5640*/  IMAD R20, R0.reuse, 0x1cc, RZ ;  /* 0x000001cc00147824 */ /* 0x040fe200078e02ff */
[----:B------:R-:W-:Y:S01]  /*5650*/  LEA.HI.X.SX32 R15, R3, R27, 0x1, P6 ;  /* 0x0000001b030f7211 */ /* 0x000fe200030f0eff */
[----:B------:R2:W-:Y:S01]  /*5660*/  STL.64 [R1+0x8], R10 ;  /* 0x0000080a01007387 */ /* 0x0005e20000100a00 */
[----:B------:R-:W-:Y:S01]  /*5670*/  IMAD R2, R0, 0x1dc, RZ ;  /* 0x000001dc00027824 */ /* 0x000fe200078e02ff */
[----:B------:R-:W-:Y:S01]  /*5680*/  IADD3 R12, P1, R12, R26, RZ ;  /* 0x0000001a0c0c7210 */ /* 0x000fe20007f3e0ff */
[C---:B------:R-:W-:Y:S02]  /*5690*/  IMAD R7, R0.reuse, 0xdf, RZ ;  /* 0x000000df00077824 */ /* 0x040fe400078e02ff */
[----:B------:R-:W-:Y:S01]  /*56a0*/  IMAD R3, R0, 0x1fc, RZ ;  /* 0x000001fc00037824 */ /* 0x000fe200078e02ff */
[----:B-1----:R-:W-:Y:S01]  /*56b0*/  LOP3.LUT R4, R6, 0x7f, RZ, 0xc0, !PT ;  /* 0x0000007f06047812 */ /* 0x002fe200078ec0ff */
[----:B------:R-:W-:-:S02]  /*56c0*/  IMAD R6, R0, 0x1ee, RZ ;  /* 0x000001ee00067824 */ /* 0x000fc400078e02ff */
[----:B--2---:R-:W-:Y:S01]  /*56d0*/  IMAD R10, R0, 0x1ce, RZ ;  /* 0x000001ce000a7824 */ /* 0x004fe200078e02ff */
[----:B------:R1:W-:Y:S01]  /*56e0*/  STL.64 [R1+0x12a0], R28 ;  /* 0x0012a01c01007387 */ /* 0x0003e20000100a00 */
[----:B------:R-:W-:Y:S02]  /*56f0*/  LEA.HI.X.SX32 R23, R9, R27, 0x1, P0 ;  /* 0x0000001b09177211 */ /* 0x000fe400000f0eff */
[-C--:B------:R-:W-:Y:S02]  /*5700*/  IADD3 R20, P2, R20, R26.reuse, RZ ;  /* 0x0000001a14147210 */ /* 0x080fe40007f5e0ff */
[-C--:B------:R-:W-:Y:S02]  /*5710*/  IADD3 R10, P3, R10, R26.reuse, RZ ;  /* 0x0000001a0a0a7210 */ /* 0x080fe40007f7e0ff */
[-C--:B------:R-:W-:Y:S02]  /*5720*/  IADD3 R2, P4, R2, R26.reuse, RZ ;  /* 0x0000001a02027210 */ /* 0x080fe40007f9e0ff */
[----:B------:R-:W-:-:S02]  /*5730*/  IADD3 R8, P5, R8, R26, RZ ;  /* 0x0000001a08087210 */ /* 0x000fc40007fbe0ff */
[-C--:B------:R-:W-:Y:S01]  /*5740*/  IADD3 R18, P6, R18, R26.reuse, RZ ;  /* 0x0000001a12127210 */ /* 0x080fe20007fde0ff */
[----:B-1----:R-:W-:Y:S01]  /*5750*/  IMAD.MOV.U32 R29, RZ, RZ, c[0x0][0x198] ;  /* 0x00006600ff1d7624 */ /* 0x002fe200078e00ff */
[-C--:B------:R-:W-:Y:S02]  /*5760*/  IADD3 R6, P0, R6, R26.reuse, RZ ;  /* 0x0000001a06067210 */ /* 0x080fe40007f1e0ff */
[----:B------:R-:W-:Y:S02]  /*5770*/  LEA.HI.X.SX32 R13, R7, R27, 0x1, P1 ;  /* 0x0000001b070d7211 */ /* 0x000fe400008f0eff */
[----:B------:R-:W-:Y:S01]  /*5780*/  IADD3 R26, P1, R3, R26, RZ ;  /* 0x0000001a031a7210 */ /* 0x000fe20007f3e0ff */
[----:B------:R-:W-:Y:S02]  /*5790*/  IMAD R3, R0, 0xe7, RZ ;  /* 0x000000e700037824 */ /* 0x000fe400078e02ff */
[----:B------:R-:W-:-:S03]  /*57a0*/  IMAD R29, R29, 0xee, RZ ;  /* 0x000000ee1d1d7824 */ /* 0x000fc600078e02ff */
[-C--:B------:R-:W-:Y:S02]  /*57b0*/  LEA.HI.X.SX32 R11, R3, R27.reuse, 0x1, P3 ;  /* 0x0000001b030b7211 */ /* 0x080fe400018f0eff */
[-C--:B------:R-:W-:Y:S02]  /*57c0*/  LEA.HI.X.SX32 R3, R29, R27.reuse, 0x1, P4 ;  /* 0x0000001b1d037211 */ /* 0x080fe400020f0eff */
[----:B------:R-:W-:Y:S02]  /*57d0*/  MOV R29, c[0x0][0x198] ;  /* 0x00006600001d7a02 */ /* 0x000fe40000000f00 */
[----:B------:R-:W-:Y:S01]  /*57e0*/  SHF.L.U32 R5, R4, 0x1, RZ ;  /* 0x0000000104057819 */ /* 0x000fe200000006ff */
[C---:B------:R-:W-:Y:S02]  /*57f0*/  IMAD R21, R0.reuse, 0xe6, RZ ;  /* 0x000000e600157824 */ /* 0x040fe400078e02ff */
[----:B------:R-:W-:Y:S01]  /*5800*/  IMAD R29, R29, 0xf6, RZ ;  /* 0x000000f61d1d7824 */ /* 0x000fe200078e02ff */
[----:B------:R-:W-:Y:S01]  /*5810*/  STL.64 [R1+0x12a8], R16 ;  /* 0x0012a81001007387 */ /* 0x000fe20000100a00 */
[----:B------:R-:W-:Y:S01]  /*5820*/  IMAD R7, R0, 0xef, RZ ;  /* 0x000000ef00077824 */ /* 0x000fe200078e02ff */
[----:B------:R-:W-:-:S02]  /*5830*/  LEA.HI.X.SX32 R21, R21, R27, 0x1, P2 ;  /* 0x0000001b15157211 */ /* 0x000fc400010f0eff */
[----:B------:R1:W-:Y:S01]  /*5840*/  STS.U16 [R5+0x800], R19 ;  /* 0x0008001305007388 */ /* 0x0003e20000000400 */
[----:B------:R-:W-:-:S03]  /*5850*/  IMAD R0, R0, 0xf7, RZ ;  /* 0x000000f700007824 */ /* 0x000fc600078e02ff */
[----:B------:R-:W-:Y:S01]  /*5860*/  STL.64 [R1+0x12b0], R24 ;  /* 0x0012b01801007387 */ /* 0x000fe20000100a00 */
[----:B------:R-:W-:-:S03]  /*5870*/  LEA.HI.X.SX32 R9, R7, R27, 0x1, P5 ;  /* 0x0000001b07097211 */ /* 0x000fc600028f0eff */
[----:B------:R-:W-:Y:S01]  /*5880*/  STL.64 [R1+0x12b8], R14 ;  /* 0x0012b80e01007387 */ /* 0x000fe20000100a00 */
[----:B-1----:R-:W-:Y:S01]  /*5890*/  LEA.HI.X.SX32 R19, R29, R27, 0x1, P6 ;  /* 0x0000001b1d137211 */ /* 0x002fe200030f0eff */
[----:B------:R-:W-:Y:S02]  /*58a0*/  IMAD.MOV.U32 R29, RZ, RZ, c[0x0][0x198] ;  /* 0x00006600ff1d7624 */ /* 0x000fe400078e00ff */
[----:B------:R-:W-:Y:S04]  /*58b0*/  STL.64 [R1+0x12c0], R22 ;  /* 0x0012c01601007387 */ /* 0x000fe80000100a00 */
[----:B------:R-:W2:Y:S01]  /*58c0*/  LDL.LU R16, [R1+0x428] ;  /* 0x0004280001107983 */ /* 0x000ea20000300800 */
[----:B------:R-:W-:-:S03]  /*58d0*/  IMAD R29, R29, 0xfe, RZ ;  /* 0x000000fe1d1d7824 */ /* 0x000fc600078e02ff */
[----:B------:R-:W-:Y:S01]  /*58e0*/  STL [R1+0x136c], R4 ;  /* 0x00136c0401007387 */ /* 0x000fe20000100800 */
[----:B------:R-:W-:-:S03]  /*58f0*/  LEA.HI.X.SX32 R7, R0, R27, 0x1, P0 ;  /* 0x0000001b00077211 */ /* 0x000fc600000f0eff */
[----:B------:R-:W-:Y:S04]  /*5900*/  STL.64 [R1+0x12c8], R12 ;  /* 0x0012c80c01007387 */ /* 0x000fe80000100a00 */
[----:B------:R-:W-:Y:S01]  /*5910*/  STL.64 [R1+0x12d0], R20 ;  /* 0x0012d01401007387 */ /* 0x000fe20000100a00 */
[----:B------:R-:W-:-:S03]  /*5920*/  LEA.HI.X.SX32 R27, R29, R27, 0x1, P1 ;  /* 0x0000001b1d1b7211 */ /* 0x000fc600008f0eff */
[----:B------:R-:W-:Y:S04]  /*5930*/  STL.64 [R1+0x12d8], R10 ;  /* 0x0012d80a01007387 */ /* 0x000fe80000100a00 */
[----:B------:R-:W-:Y:S04]  /*5940*/  STL.64 [R1+0x12e0], R2 ;  /* 0x0012e00201007387 */ /* 0x000fe80000100a00 */
[----:B------:R-:W-:Y:S04]  /*5950*/  STL.64 [R1+0x12e8], R8 ;  /* 0x0012e80801007387 */ /* 0x000fe80000100a00 */
[----:B------:R-:W3:Y:S04]  /*5960*/  LDL.LU R28, [R1+0x420] ;  /* 0x00042000011c7983 */ /* 0x000ee80000300800 */
[----:B------:R-:W-:Y:S04]  /*5970*/  STL.64 [R1+0x12f0], R18 ;  /* 0x0012f01201007387 */ /* 0x000fe80000100a00 */
[----:B------:R-:W-:Y:S04]  /*5980*/  STL.64 [R1+0x12f8], R6 ;  /* 0x0012f80601007387 */ /* 0x000fe80000100a00 */
[----:B------:R-:W4:Y:S04]  /*5990*/  LDL.LU R17, [R1+0x400] ;  /* 0x0004000001117983 */ /* 0x000f280000300800 */
[----:B------:R-:W5:Y:S04]  /*59a0*/  LDL.LU R29, [R1+0x3e4] ;  /* 0x0003e400011d7983 */ /* 0x000f680000300800 */
[----:B------:R1:W-:Y:S04]  /*59b0*/  STL.64 [R1+0x1300], R26 ;  /* 0x0013001a01007387 */ /* 0x0003e80000100a00 */
[----:B-1----:R-:W4:Y:S04]  /*59c0*/  LDL.LU R26, [R1+0x40c] ;  /* 0x00040c00011a7983 */ /* 0x002f280000300800 */
[----:B------:R-:W5:Y:S04]  /*59d0*/  LDL.LU R27, [R1+0x3dc] ;  /* 0x0003dc00011b7983 */ /* 0x000f680000300800 */
        /* <DEDUP_REMOVED lines=22> */
[----:B--2---:R1:W-:Y:S04]  /*5b40*/  STS.U16 [R5], R16 ;  /* 0x0000001005007388 */ /* 0x0043e80000000400 */
[----:B-1----:R-:W2:Y:S04]  /*5b50*/  LDL.LU R16, [R1+0x3c0] ;  /* 0x0003c00001107983 */ /* 0x002ea80000300800 */
[----:B---3--:R1:W-:Y:S04]  /*5b60*/  STS.U16 [R5+0x1000], R28 ;  /* 0x0010001c05007388 */ /* 0x0083e80000000400 */
[----:B-1----:R-:W3:Y:S04]  /*5b70*/  LDL.LU R28, [R1+0x134] ;  /* 0x00013400011c7983 */ /* 0x002ee80000300800 */
[----:B----4-:R-:W-:Y:S04]  /*5b80*/  STS.U16 [R5+0x2000], R26 ;  /* 0x0020001a05007388 */ /* 0x010fe80000000400 */
[----:B------:R1:W-:Y:S04]  /*5b90*/  STS.U16 [R5+0x4000], R17 ;  /* 0x0040001105007388 */ /* 0x0003e80000000400 */
[----:B-----5:R4:W-:Y:S04]  /*5ba0*/  STS.U16 [R5+0x8000], R29 ;  /* 0x0080001d05007388 */ /* 0x0209e80000000400 */
[----:B-1----:R-:W5:Y:S04]  /*5bb0*/  LDL.LU R17, [R1+0xe4] ;  /* 0x0000e40001117983 */ /* 0x002f680000300800 */
[----:B----4-:R-:W4:Y:S04]  /*5bc0*/  LDL.LU R29, [R1+0x424] ;  /* 0x00042400011d7983 */ /* 0x010f280000300800 */
[----:B------:R-:W-:Y:S04]  /*5bd0*/  STS.U16 [R5+0x8800], R27 ;  /* 0x0088001b05007388 */ /* 0x000fe80000000400 */
[----:B------:R-:W-:Y:S04]  /*5be0*/  STS.U16 [R5+0x4800], R6 ;  /* 0x0048000605007388 */ /* 0x000fe80000000400 */
[----:B------:R-:W-:Y:S04]  /*5bf0*/  STS.U16 [R5+0x9000], R7 ;  /* 0x0090000705007388 */ /* 0x000fe80000000400 */
[----:B------:R-:W-:Y:S04]  /*5c00*/  STS.U16 [R5+0x9800], R0 ;  /* 0x0098000005007388 */ /* 0x000fe80000000400 */
[----:B------:R-:W-:Y:S04]  /*5c10*/  STS.U16 [R5+0x2800], R18 ;  /* 0x0028001205007388 */ /* 0x000fe80000000400 */
[----:B------:R-:W-:Y:S04]  /*5c20*/  STS.U16 [R5+0x5000], R19 ;  /* 0x0050001305007388 */ /* 0x000fe80000000400 */
[----:B------:R-:W-:Y:S04]  /*5c30*/  STS.U16 [R5+0xa000], R8 ;  /* 0x00a0000805007388 */ /* 0x000fe80000000400 */
[----:B------:R-:W-:Y:S04]  /*5c40*/  STS.U16 [R5+0xa800], R9 ;  /* 0x00a8000905007388 */ /* 0x000fe80000000400 */
[----:B------:R1:W-:Y:S04]  /*5c50*/  STS.U16 [R5+0x5800], R2 ;  /* 0x0058000205007388 */ /* 0x0003e80000000400 */
        /* <DEDUP_REMOVED lines=8> */
[----:B------:R-:W-:Y:S01]  /*5ce0*/  STS.U16 [R5+0xd000], R22 ;  /* 0x00d0001605007388 */ /* 0x000fe20000000400 */
[----:B-1----:R-:W-:-:S03]  /*5cf0*/  LOP3.LUT R2, R5, 0x10, RZ, 0x3c, !PT ;  /* 0x0000001005027812 */ /* 0x002fc600078e3cff */
[----:B------:R-:W-:Y:S04]  /*5d00*/  STS.U16 [R5+0xd800], R23 ;  /* 0x00d8001705007388 */ /* 0x000fe80000000400 */
[----:B------:R-:W-:Y:S04]  /*5d10*/  STS.U16 [R5+0x3800], R14 ;  /* 0x0038000e05007388 */ /* 0x000fe80000000400 */
[----:B------:R-:W-:Y:S04]  /*5d20*/  STS.U16 [R5+0x7000], R15 ;  /* 0x0070000f05007388 */ /* 0x000fe80000000400 */
[----:B------:R-:W-:Y:S04]  /*5d30*/  STS.U16 [R5+0xe000], R24 ;  /* 0x00e0001805007388 */ /* 0x000fe80000000400 */
[----:B------:R-:W-:Y:S04]  /*5d40*/  STS.U16 [R5+0xe800], R25 ;  /* 0x00e8001905007388 */ /* 0x000fe80000000400 */
[----:B--2---:R-:W-:Y:S04]  /*5d50*/  STS.U16 [R5+0x7800], R16 ;  /* 0x0078001005007388 */ /* 0x004fe80000000400 */
[----:B---3--:R1:W-:Y:S04]  /*5d60*/  STS.U16 [R5+0xf000], R28 ;  /* 0x00f0001c05007388 */ /* 0x0083e80000000400 */
[----:B-1----:R-:W2:Y:S04]  /*5d70*/  LDL.LU R28, [R1+0x3bc] ;  /* 0x0003bc00011c7983 */ /* 0x002ea80000300800 */
[----:B------:R-:W-:Y:S04]  /*5d80*/  STL [R1+0x139c], R5 ;  /* 0x00139c0501007387 */ /* 0x000fe80000100800 */
[----:B-----5:R-:W-:Y:S04]  /*5d90*/  STS.U16 [R5+0xf800], R17 ;  /* 0x00f8001105007388 */ /* 0x020fe80000000400 */
[----:B----4-:R1:W-:Y:S04]  /*5da0*/  STS.U16 [R2+0x900], R29 ;  /* 0x0009001d02007388 */ /* 0x0103e80000000400 */
[----:B-1----:R-:W3:Y:S04]  /*5db0*/  LDL.LU R29, [R1+0x3b0] ;  /* 0x0003b000011d7983 */ /* 0x002ee80000300800 */
[----:B------:R-:W4:Y:S04]  /*5dc0*/  LDL.LU R5, [R1+0x3a8] ;  /* 0x0003a80001057983 */ /* 0x000f280000300800 */
[----:B----4-:R1:W-:Y:S04]  /*5dd0*/  STL [R1+0x13a0], R5 ;  /* 0x0013a00501007387 */ /* 0x0103e80000100800 */
        /* <DEDUP_REMOVED lines=25> */
[----:B--2---:R1:W-:Y:S04]  /*5f70*/  STS.U16 [R2+0x8100], R28 ;  /* 0x0081001c02007388 */ /* 0x0043e80000000400 */
[----:B------:R-:W2:Y:S04]  /*5f80*/  LDL.LU R17, [R1+0x340] ;  /* 0x0003400001117983 */ /* 0x000ea80000300800 */
[----:B---3--:R3:W-:Y:S04]  /*5f90*/  STS.U16 [R2+0x8900], R29 ;  /* 0x0089001d02007388 */ /* 0x0087e80000000400 */
[----:B-1----:R-:W2:Y:S04]  /*5fa0*/  LDL.LU R28, [R1+0x33c] ;  /* 0x00033c00011c7983 */ /* 0x002ea80000300800 */
[----:B---3--:R-:W3:Y:S04]  /*5fb0*/  LDL.LU R29, [R1+0x338] ;  /* 0x00033800011d7983 */ /* 0x008ee80000300800 */
[----:B----4-:R1:W-:Y:S04]  /*5fc0*/  STS.U16 [R2+0x9100], R5 ;  /* 0x0091000502007388 */ /* 0x0103e80000000400 */
[----:B-1----:R-:W4:Y:S04]  /*5fd0*/  LDL.LU R5, [R1+0x13a0] ;  /* 0x0013a00001057983 */ /* 0x002f280000300800 */
[----:B----4-:R1:W-:Y:S04]  /*5fe0*/  STS.U16 [R2+0x9900], R5 ;  /* 0x0099000502007388 */ /* 0x0103e80000000400 */
[----:B-1----:R-:W4:Y:S04]  /*5ff0*/  LDL.LU R5, [R1+0x139c] ;  /* 0x00139c0001057983 */ /* 0x002f280000300800 */
[----:B-----5:R-:W-:Y:S04]  /*6000*/  STS.U16 [R2+0xa100], R26 ;  /* 0x00a1001a02007388 */ /* 0x020fe80000000400 */
        /* <DEDUP_REMOVED lines=23> */
[----:B--2---:R-:W-:Y:S04]  /*6180*/  STS.U16 [R2+0x7100], R17 ;  /* 0x0071001102007388 */ /* 0x004fe80000000400 */
[----:B------:R-:W-:Y:S04]  /*6190*/  STS.U16 [R2+0x7900], R28 ;  /* 0x0079001c02007388 */ /* 0x000fe80000000400 */
[----:B---3--:R1:W-:Y:S04]  /*61a0*/  STS.U16 [R2+0x100], R29 ;  /* 0x0001001d02007388 */ /* 0x0083e80000000400 */
[----:B-1----:R-:W2:Y:S01]  /*61b0*/  LDL.LU R29, [R1+0x414] ;  /* 0x00041400011d7983 */ /* 0x002ea20000300800 */
[----:B----4-:R-:W-:-:S03]  /*61c0*/  LOP3.LUT R0, R5, 0x20, RZ, 0x3c, !PT ;  /* 0x0000002005007812 */ /* 0x010fc600078e3cff */
[----:B------:R1:W-:Y:S04]  /*61d0*/  STL [R1+0x1390], R5 ;  /* 0x0013900501007387 */ /* 0x0003e80000100800 */
[----:B-1----:R-:W3:Y:S04]  /*61e0*/  LDL.LU R5, [R1+0x328] ;  /* 0x0003280001057983 */ /* 0x002ee80000300800 */
[----:B---3--:R1:W-:Y:S04]  /*61f0*/  STL [R1+0x1394], R5 ;  /* 0x0013940501007387 */ /* 0x0083e80000100800 */
[----:B-1----:R-:W3:Y:S04]  /*6200*/  LDL.LU R5, [R1+0x32c] ;  /* 0x00032c0001057983 */ /* 0x002ee80000300800 */
[----:B---3--:R1:W-:Y:S04]  /*6210*/  STL [R1+0x1398], R5 ;  /* 0x0013980501007387 */ /* 0x0083e80000100800 */
[----:B-1----:R-:W3:Y:S04]  /*6220*/  LDL.LU R5, [R1+0x41c] ;  /* 0x00041c0001057983 */ /* 0x002ee80000300800 */
[----:B------:R-:W4:Y:S04]  /*6230*/  LDL.LU R26, [R1+0x31c] ;  /* 0x00031c00011a7983 */ /* 0x000f280000300800 */
[----:B------:R-:W5:Y:S04]  /*6240*/  LDL.LU R27, [R1+0x310] ;  /* 0x00031000011b7983 */ /* 0x000f680000300800 */
[----:B------:R-:W4:Y:S04]  /*6250*/  LDL.LU R6, [R1+0x304] ;  /* 0x0003040001067983 */ /* 0x000f280000300800 */
        /* <DEDUP_REMOVED lines=22> */
[----:B--2---:R1:W-:Y:S04]  /*63c0*/  STS.U16 [R0+0xa00], R29 ;  /* 0x000a001d00007388 */ /* 0x0043e80000000400 */
[----:B------:R-:W2:Y:S04]  /*63d0*/  LDL.LU R28, [R1+0x220] ;  /* 0x00022000011c7983 */ /* 0x000ea80000300800 */
[----:B-1----:R-:W2:Y:S04]  /*63e0*/  LDL.LU R29, [R1+0x21c] ;  /* 0x00021c00011d7983 */ /* 0x002ea80000300800 */
[----:B---3--:R1:W-:Y:S04]  /*63f0*/  STS.U16 [R0+0x1200], R5 ;  /* 0x0012000500007388 */ /* 0x0083e80000000400 */
[----:B-1----:R-:W3:Y:S04]  /*6400*/  LDL.LU R5, [R1+0x1398] ;  /* 0x0013980001057983 */ /* 0x002ee80000300800 */
[----:B---3--:R1:W-:Y:S04]  /*6410*/  STS.U16 [R0+0x1a00], R5 ;  /* 0x001a000500007388 */ /* 0x0083e80000000400 */
[----:B-1----:R-:W3:Y:S04]  /*6420*/  LDL.LU R5, [R1+0x1394] ;  /* 0x0013940001057983 */ /* 0x002ee80000300800 */
[----:B---3--:R1:W-:Y:S04]  /*6430*/  STS.U16 [R0+0x2200], R5 ;  /* 0x0022000500007388 */ /* 0x0083e80000000400 */
[----:B----4-:R-:W-:Y:S04]  /*6440*/  STS.U16 [R0+0x2a00], R26 ;  /* 0x002a001a00007388 */ /* 0x010fe80000000400 */
        /* <DEDUP_REMOVED lines=25> */
[----:B-1----:R-:W2:Y:S04]  /*65e0*/  LDL.LU R5, [R1+0x1390] ;  /* 0x0013900001057983 */ /* 0x002ea80000300800 */
[----:B------:R1:W-:Y:S04]  /*65f0*/  STS.U16 [R0+0x7200], R29 ;  /* 0x0072001d00007388 */ /* 0x0003e80000000400 */
[----:B-1----:R-:W3:Y:S04]  /*6600*/  LDL.LU R29, [R1+0x214] ;  /* 0x00021400011d7983 */ /* 0x002ee80000300800 */
[----:B------:R-:W4:Y:S04]  /*6610*/  LDL.LU R26, [R1+0x2d4] ;  /* 0x0002d400011a7983 */ /* 0x000f280000300800 */
[----:B----4-:R1:W-:Y:S04]  /*6620*/  STL [R1+0x1384], R26 ;  /* 0x0013841a01007387 */ /* 0x0103e80000100800 */
[----:B-1----:R-:W4:Y:S04]  /*6630*/  LDL.LU R26, [R1+0x2e4] ;  /* 0x0002e400011a7983 */ /* 0x002f280000300800 */
[----:B----4-:R1:W-:Y:S04]  /*6640*/  STL [R1+0x1388], R26 ;  /* 0x0013881a01007387 */ /* 0x0103e80000100800 */
[----:B-1----:R-:W4:Y:S04]  /*6650*/  LDL.LU R26, [R1+0x2f4] ;  /* 0x0002f400011a7983 */ /* 0x002f280000300800 */
[----:B----4-:R2:W-:Y:S04]  /*6660*/  STL [R1+0x138c], R26 ;  /* 0x00138c1a01007387 */ /* 0x0105e80000100800 */
        /* <DEDUP_REMOVED lines=15> */
[----:B------:R-:W4:Y:S01]  /*6760*/  LDL.LU R4, [R1+0xf0] ;  /* 0x0000f00001047983 */ /* 0x000f220000300800 */
[----:B--2---:R-:W-:-:S03]  /*6770*/  LOP3.LUT R26, R5, 0x20, RZ, 0x3c, !PT ;  /* 0x00000020051a7812 */ /* 0x004fc600078e3cff */
[----:B------:R-:W2:Y:S04]  /*6780*/  LDL.LU R22, [R1+0xd8] ;  /* 0x0000d80001167983 */ /* 0x000ea80000300800 */
        /* <DEDUP_REMOVED lines=8> */
[----:B---3--:R1:W-:Y:S04]  /*6810*/  STS.U16 [R26+0x7a00], R29 ;  /* 0x007a001d1a007388 */ /* 0x0083e80000000400 */
[----:B-1----:R-:W3:Y:S01]  /*6820*/  LDL.LU R26, [R1+0x138c] ;  /* 0x00138c00011a7983 */ /* 0x002ee20000300800 */
[----:B------:R-:W-:-:S03]  /*6830*/  LOP3.LUT R2, R5, 0x30, RZ, 0x3c, !PT ;  /* 0x0000003005027812 */ /* 0x000fc600078e3cff */
[----:B------:R-:W2:Y:S04]  /*6840*/  LDL.LU R29, [R1+0x194] ;  /* 0x00019400011d7983 */ /* 0x000ea80000300800 */
[----:B---3--:R1:W-:Y:S04]  /*6850*/  STS.U16 [R2+0x300], R26 ;  /* 0x0003001a02007388 */ /* 0x0083e80000000400 */
[----:B-1----:R-:W3:Y:S04]  /*6860*/  LDL.LU R26, [R1+0x1388] ;  /* 0x00138800011a7983 */ /* 0x002ee80000300800 */
[----:B---3--:R1:W-:Y:S04]  /*6870*/  STS.U16 [R2+0xb00], R26 ;  /* 0x000b001a02007388 */ /* 0x0083e80000000400 */
[----:B-1----:R-:W3:Y:S04]  /*6880*/  LDL.LU R26, [R1+0x1384] ;  /* 0x00138400011a7983 */ /* 0x002ee80000300800 */
[----:B---3--:R-:W-:Y:S04]  /*6890*/  STS.U16 [R2+0x1300], R26 ;  /* 0x0013001a02007388 */ /* 0x008fe80000000400 */
[----:B----4-:R-:W-:Y:S04]  /*68a0*/  STS.U16 [R2+0x1b00], R27 ;  /* 0x001b001b02007388 */ /* 0x010fe80000000400 */
[----:B-----5:R-:W-:Y:S04]  /*68b0*/  STS.U16 [R2+0x8300], R6 ;  /* 0x0083000602007388 */ /* 0x020fe80000000400 */
[----:B------:R-:W-:Y:S04]  /*68c0*/  STS.U16 [R2+0x8b00], R7 ;  /* 0x008b000702007388 */ /* 0x000fe80000000400 */
[----:B------:R1:W-:Y:S04]  /*68d0*/  STS.U16 [R2+0x9300], R0 ;  /* 0x0093000002007388 */ /* 0x0003e80000000400 */
        /* <DEDUP_REMOVED lines=12> */
[----:B------:R1:W-:Y:S04]  /*69a0*/  STL [R1+0x1380], R0 ;  /* 0x0013800001007387 */ /* 0x0003e80000100800 */
[----:B------:R3:W-:Y:S04]  /*69b0*/  STS.U16 [R2+0xf300], R4 ;  /* 0x00f3000402007388 */ /* 0x0007e80000000400 */
[----:B-1----:R-:W4:Y:S04]  /*69c0*/  LDL.LU R0, [R1+0x190] ;  /* 0x0001900001007983 */ /* 0x002f280000300800 */
[----:B---3--:R-:W3:Y:S04]  /*69d0*/  LDL.LU R4, [R1+0x410] ;  /* 0x0004100001047983 */ /* 0x008ee80000300800 */
[----:B---3--:R1:W-:Y:S04]  /*69e0*/  STL [R1+0x1370], R4 ;  /* 0x0013700401007387 */ /* 0x0083e80000100800 */
[----:B-1----:R-:W3:Y:S04]  /*69f0*/  LDL.LU R4, [R1+0x2ec] ;  /* 0x0002ec0001047983 */ /* 0x002ee80000300800 */
[----:B---3--:R1:W-:Y:S04]  /*6a00*/  STL [R1+0x1374], R4 ;  /* 0x0013740401007387 */ /* 0x0083e80000100800 */
[----:B-1----:R-:W3:Y:S04]  /*6a10*/  LDL.LU R4, [R1+0x17c] ;  /* 0x00017c0001047983 */ /* 0x002ee80000300800 */
[----:B---3--:R1:W-:Y:S04]  /*6a20*/  STL [R1+0x137c], R4 ;  /* 0x00137c0401007387 */ /* 0x0083e80000100800 */
[----:B-1----:R-:W3:Y:S04]  /*6a30*/  LDL.LU R4, [R1+0x188] ;  /* 0x0001880001047983 */ /* 0x002ee80000300800 */
[----:B------:R-:W5:Y:S04]  /*6a40*/  LDL.LU R26, [R1+0x2dc] ;  /* 0x0002dc00011a7983 */ /* 0x000f680000300800 */
[----:B--2---:R-:W-:Y:S04]  /*6a50*/  STS.U16 [R2+0xfb00], R22 ;  /* 0x00fb001602007388 */ /* 0x004fe80000000400 */
        /* <DEDUP_REMOVED lines=9> */
[----:B-----5:R2:W-:Y:S04]  /*6af0*/  STL [R1+0x1378], R26 ;  /* 0x0013781a01007387 */ /* 0x0205e80000100800 */
[----:B------:R-:W5:Y:S04]  /*6b00*/  LDL.LU R27, [R1+0x408] ;  /* 0x00040800011b7983 */ /* 0x000f680000300800 */
[----:B------:R-:W5:Y:S04]  /*6b10*/  LDL.LU R6, [R1+0x2d8] ;  /* 0x0002d80001067983 */ /* 0x000f680000300800 */
[----:B------:R-:W5:Y:S04]  /*6b20*/  LDL.LU R7, [R1+0x324] ;  /* 0x0003240001077983 */ /* 0x000f680000300800 */
[----:B------:R-:W5:Y:S04]  /*6b30*/  LDL.LU R18, [R1+0x2cc] ;  /* 0x0002cc0001127983 */ /* 0x000f680000300800 */
[----:B------:R-:W5:Y:S04]  /*6b40*/  LDL.LU R19, [R1+0x318] ;  /* 0x0003180001137983 */ /* 0x000f680000300800 */
[----:B------:R-:W5:Y:S04]  /*6b50*/  LDL.LU R8, [R1+0x2c0] ;  /* 0x0002c00001087983 */ /* 0x000f680000300800 */
[----:B------:R-:W5:Y:S04]  /*6b60*/  LDL.LU R9, [R1+0x30c] ;  /* 0x00030c0001097983 */ /* 0x000f680000300800 */
[----:B-1----:R-:W5:Y:S04]  /*6b70*/  LDL.LU R2, [R1+0x2bc] ;  /* 0x0002bc0001027983 */ /* 0x002f680000300800 */
[----:B------:R-:W5:Y:S04]  /*6b80*/  LDL.LU R3, [R1+0x300] ;  /* 0x0003000001037983 */ /* 0x000f680000300800 */
[----:B------:R-:W5:Y:S04]  /*6b90*/  LDL.LU R10, [R1+0x2ac] ;  /* 0x0002ac00010a7983 */ /* 0x000f680000300800 */
[----:B------:R-:W5:Y:S04]  /*6ba0*/  LDL.LU R11, [R1+0x2fc] ;  /* 0x0002fc00010b7983 */ /* 0x000f680000300800 */
[----:B------:R-:W5:Y:S04]  /*6bb0*/  LDL.LU R20, [R1+0x2a4] ;  /* 0x0002a40001147983 */ /* 0x000f680000300800 */
[----:B------:R-:W5:Y:S04]  /*6bc0*/  LDL.LU R21, [R1+0x180] ;  /* 0x0001800001157983 */ /* 0x000f680000300800 */
[----:B------:R-:W5:Y:S04]  /*6bd0*/  LDL.LU R12, [R1+0x174] ;  /* 0x00017400010c7983 */ /* 0x000f680000300800 */
[----:B------:R-:W5:Y:S04]  /*6be0*/  LDL.LU R13, [R1+0x170] ;  /* 0x00017000010d7983 */ /* 0x000f680000300800 */
[----:B------:R-:W5:Y:S01]  /*6bf0*/  LDL.LU R22, [R1+0x164] ;  /* 0x0001640001167983 */ /* 0x000f620000300800 */
        /* <DEDUP_REMOVED lines=10> */
[----:B----4-:R1:W-:Y:S04]  /*6ca0*/  STS.U16 [R26+0x6b00], R0 ;  /* 0x006b00001a007388 */ /* 0x0103e80000000400 */
[----:B---3--:R3:W-:Y:S04]  /*6cb0*/  STS.U16 [R26+0x7300], R4 ;  /* 0x007300041a007388 */ /* 0x0087e80000000400 */
[----:B-1----:R-:W4:Y:S04]  /*6cc0*/  LDL.LU R0, [R1+0x1380] ;  /* 0x0013800001007983 */ /* 0x002f280000300800 */
[----:B---3--:R-:W3:Y:S04]  /*6cd0*/  LDL.LU R4, [R1+0x137c] ;  /* 0x00137c0001047983 */ /* 0x008ee80000300800 */
[----:B---3--:R1:W-:Y:S04]  /*6ce0*/  STS.U16 [R26+0x7b00], R4 ;  /* 0x007b00041a007388 */ /* 0x0083e80000000400 */
[----:B-1----:R-:W3:Y:S04]  /*6cf0*/  LDL.LU R26, [R1+0x1378] ;  /* 0x00137800011a7983 */ /* 0x002ee80000300800 */
[----:B------:R-:W4:Y:S04]  /*6d00*/  LDL.LU R4, [R1+0x1374] ;  /* 0x0013740001047983 */ /* 0x000f280000300800 */
[----:B----4-:R1:W-:Y:S04]  /*6d10*/  STS.U16 [R0+0xc00], R4 ;  /* 0x000c000400007388 */ /* 0x0103e80000000400 */
[----:B-1----:R-:W4:Y:S04]  /*6d20*/  LDL.LU R4, [R1+0x1370] ;  /* 0x0013700001047983 */ /* 0x002f280000300800 */
[----:B----4-:R1:W-:Y:S04]  /*6d30*/  STS.U16 [R0+0x1400], R4 ;  /* 0x0014000400007388 */ /* 0x0103e80000000400 */
[----:B---3--:R-:W-:Y:S04]  /*6d40*/  STS.U16 [R0+0x1c00], R26 ;  /* 0x001c001a00007388 */ /* 0x008fe80000000400 */
        /* <DEDUP_REMOVED lines=25> */
[----:B-1----:R-:W3:Y:S01]  /*6ee0*/  LDL.LU R4, [R1+0x136c] ;  /* 0x00136c0001047983 */ /* 0x002ee20000300800 */
[----:B--2---:R-:W-:-:S05]  /*6ef0*/  LOP3.LUT R0, R5, 0x50, RZ, 0x3c, !PT ;  /* 0x0000005005007812 */ /* 0x004fca00078e3cff */
[----:B------:R1:W-:Y:S04]  /*6f00*/  STL [R1+0x1364], R0 ;  /* 0x0013640001007387 */ /* 0x0003e80000100800 */
[----:B-1----:R-:W2:Y:S04]  /*6f10*/  LDL.LU R0, [R1+0x138] ;  /* 0x0001380001007983 */ /* 0x002ea80000300800 */
[----:B--2---:R1:W-:Y:S04]  /*6f20*/  STL [R1+0x1368], R0 ;  /* 0x0013680001007387 */ /* 0x0043e80000100800 */
[----:B-1----:R-:W2:Y:S04]  /*6f30*/  LDL.LU R0, [R1+0x13c] ;  /* 0x00013c0001007983 */ /* 0x002ea80000300800 */
[----:B------:R-:W4:Y:S04]  /*6f40*/  LDL.LU R26, [R1+0x418] ;  /* 0x00041800011a7983 */ /* 0x000f280000300800 */
[----:B----4-:R1:W-:Y:S04]  /*6f50*/  STL [R1+0x1358], R26 ;  /* 0x0013581a01007387 */ /* 0x0103e80000100800 */
[----:B-1----:R-:W4:Y:S04]  /*6f60*/  LDL.LU R26, [R1+0xd4] ;  /* 0x0000d400011a7983 */ /* 0x002f280000300800 */
[----:B----4-:R1:W-:Y:S04]  /*6f70*/  STL [R1+0x1360], R26 ;  /* 0x0013601a01007387 */ /* 0x0103e80000100800 */
[----:B-1----:R-:W4:Y:S04]  /*6f80*/  LDL.LU R26, [R1+0xec] ;  /* 0x0000ec00011a7983 */ /* 0x002f280000300800 */
[----:B------:R-:W5:Y:S04]  /*6f90*/  LDL.LU R27, [R1+0x330] ;  /* 0x00033000011b7983 */ /* 0x000f680000300800 */
[----:B-----5:R1:W-:Y:S04]  /*6fa0*/  STL [R1+0x135c], R27 ;  /* 0x00135c1b01007387 */ /* 0x0203e80000100800 */
[----:B------:R-:W5:Y:S04]  /*6fb0*/  LDL.LU R6, [R1+0x320] ;  /* 0x0003200001067983 */ /* 0x000f680000300800 */
[----:B------:R-:W3:Y:S04]  /*6fc0*/  LDL.LU R7, [R1+0x308] ;  /* 0x0003080001077983 */ /* 0x000ee80000300800 */
        /* <DEDUP_REMOVED lines=13> */
[----:B------:R-:W3:Y:S01]  /*70a0*/  LDL.LU R23, [R1+0x128] ;  /* 0x0001280001177983 */ /* 0x000ee20000300800 */
[----:B-1----:R-:W-:-:S03]  /*70b0*/  LOP3.LUT R27, R5, 0x40, RZ, 0x3c, !PT ;  /* 0x00000040051b7812 */ /* 0x002fc600078e3cff */
        /* <DEDUP_REMOVED lines=9> */
[----:B--2---:R1:W-:Y:S04]  /*7150*/  STS.U16 [R27+0xe400], R0 ;  /* 0x00e400001b007388 */ /* 0x0043e80000000400 */
[----:B-1----:R-:W2:Y:S04]  /*7160*/  LDL.LU R0, [R1+0x1368] ;  /* 0x0013680001007983 */ /* 0x002ea80000300800 */
[----:B--2---:R1:W-:Y:S04]  /*7170*/  STS.U16 [R27+0xec00], R0 ;  /* 0x00ec00001b007388 */ /* 0x0043e80000000400 */
[----:B----4-:R2:W-:Y:S04]  /*7180*/  STS.U16 [R27+0xf400], R26 ;  /* 0x00f4001a1b007388 */ /* 0x0105e80000000400 */
[----:B-1----:R-:W4:Y:S04]  /*7190*/  LDL.LU R0, [R1+0x1364] ;  /* 0x0013640001007983 */ /* 0x002f280000300800 */
[----:B--2---:R-:W2:Y:S04]  /*71a0*/  LDL.LU R26, [R1+0x1360] ;  /* 0x00136000011a7983 */ /* 0x004ea80000300800 */
[----:B--2---:R1:W-:Y:S04]  /*71b0*/  STS.U16 [R27+0xfc00], R26 ;  /* 0x00fc001a1b007388 */ /* 0x0043e80000000400 */
[----:B-1----:R-:W2:Y:S04]  /*71c0*/  LDL.LU R27, [R1+0x135c] ;  /* 0x00135c00011b7983 */ /* 0x002ea80000300800 */
[----:B------:R-:W4:Y:S04]  /*71d0*/  LDL.LU R26, [R1+0x1358] ;  /* 0x00135800011a7983 */ /* 0x000f280000300800 */
[----:B----4-:R-:W-:Y:S04]  /*71e0*/  STS.U16 [R0+0x500], R26 ;  /* 0x0005001a00007388 */ /* 0x010fe80000000400 */
[----:B--2---:R-:W-:Y:S04]  /*71f0*/  STS.U16 [R0+0xd00], R27 ;  /* 0x000d001b00007388 */ /* 0x004fe80000000400 */
[----:B-----5:R-:W-:Y:S04]  /*7200*/  STS.U16 [R0+0x1500], R6 ;  /* 0x0015000600007388 */ /* 0x020fe80000000400 */
[----:B---3--:R-:W-:Y:S04]  /*7210*/  STS.U16 [R0+0x1d00], R7 ;  /* 0x001d000700007388 */ /* 0x008fe80000000400 */
        /* <DEDUP_REMOVED lines=23> */
[----:B-1----:R-:W2:Y:S04]  /*7390*/  LDL.LU R0, [R1+0x2b0] ;  /* 0x0002b00001007983 */ /* 0x002ea80000300800 */
[----:B--2---:R1:W-:Y:S04]  /*73a0*/  STL [R1+0x1324], R0 ;  /* 0x0013240001007387 */ /* 0x0043e80000100800 */
        /* <DEDUP_REMOVED lines=23> */
[----:B------:R-:W3:Y:S04]  /*7520*/  LDL.LU.64 R26, [R1+0xb0] ;  /* 0x0000b000011a7983 */ /* 0x000ee80000300a00 */
[----:B---3--:R1:W-:Y:S04]  /*7530*/  STL.64 [R1+0x1308], R26 ;  /* 0x0013081a01007387 */ /* 0x0083e80000100a00 */
[----:B-1----:R-:W3:Y:S04]  /*7540*/  LDL.LU.64 R26, [R1+0xb8] ;  /* 0x0000b800011a7983 */ /* 0x002ee80000300a00 */
[----:B---3--:R1:W-:Y:S04]  /*7550*/  STL.64 [R1+0x1310], R26 ;  /* 0x0013101a01007387 */ /* 0x0083e80000100a00 */
[----:B-1----:R-:W3:Y:S04]  /*7560*/  LDL.LU.64 R26, [R1+0xc0] ;  /* 0x0000c000011a7983 */ /* 0x002ee80000300a00 */
[----:B---3--:R1:W-:Y:S04]  /*7570*/  STL.64 [R1+0x1318], R26 ;  /* 0x0013181a01007387 */ /* 0x0083e80000100a00 */
[----:B-1----:R-:W3:Y:S04]  /*7580*/  LDL.LU.64 R26, [R1+0xc8] ;  /* 0x0000c800011a7983 */ /* 0x002ee80000300a00 */
[----:B---3--:R-:W-:Y:S04]  /*7590*/  STL [R1+0x1344], R26 ;  /* 0x0013441a01007387 */ /* 0x008fe80000100800 */
[----:B------:R1:W-:Y:S04]  /*75a0*/  STL [R1+0x1320], R27 ;  /* 0x0013201b01007387 */ /* 0x0003e80000100800 */
[----:B------:R-:W3:Y:S04]  /*75b0*/  LDL.LU.64 R6, [R1+0xa8] ;  /* 0x0000a80001067983 */ /* 0x000ee80000300a00 */
[----:B------:R-:W4:Y:S01]  /*75c0*/  LDL.LU.64 R18, [R1+0xa0] ;  /* 0x0000a00001127983 */ /* 0x000f220000300a00 */
[----:B-1----:R-:W-:-:S03]  /*75d0*/  SHF.L.U32 R27, R4, 0x1, RZ ;  /* 0x00000001041b7819 */ /* 0x002fc600000006ff */
[----:B------:R-:W5:Y:S04]  /*75e0*/  LDL.LU.64 R8, [R1+0x98] ;  /* 0x0000980001087983 */ /* 0x000f680000300a00 */
[----:B------:R-:W3:Y:S01]  /*75f0*/  LDL.LU.64 R2, [R1+0x90] ;  /* 0x0000900001027983 */ /* 0x000ee20000300a00 */
[----:B------:R-:W-:-:S03]  /*7600*/  LOP3.LUT R26, R27, 0x50, RZ, 0x3c, !PT ;  /* 0x000000501b1a7812 */ /* 0x000fc600078e3cff */
[----:B------:R-:W3:Y:S04]  /*7610*/  LDL.LU.64 R10, [R1+0x88] ;  /* 0x00008800010a7983 */ /* 0x000ee80000300a00 */
        /* <DEDUP_REMOVED lines=8> */
[----:B--2---:R1:W-:Y:S04]  /*76a0*/  STS.U16 [R26+0xdd00], R0 ;  /* 0x00dd00001a007388 */ /* 0x0043e80000000400 */
[----:B-1----:R-:W2:Y:S04]  /*76b0*/  LDL.LU R0, [R1+0x1354] ;  /* 0x0013540001007983 */ /* 0x002ea80000300800 */
[----:B--2---:R1:W-:Y:S04]  /*76c0*/  STS.U16 [R26+0xe500], R0 ;  /* 0x00e500001a007388 */ /* 0x0043e80000000400 */
[----:B-1----:R-:W2:Y:S04]  /*76d0*/  LDL.LU R0, [R1+0x1350] ;  /* 0x0013500001007983 */ /* 0x002ea80000300800 */
[----:B--2---:R1:W-:Y:S04]  /*76e0*/  STS.U16 [R26+0xed00], R0 ;  /* 0x00ed00001a007388 */ /* 0x0043e80000000400 */
[----:B-1----:R-:W2:Y:S04]  /*76f0*/  LDL.LU R0, [R1+0x134c] ;  /* 0x00134c0001007983 */ /* 0x002ea80000300800 */
[----:B--2---:R1:W-:Y:S04]  /*7700*/  STS.U16 [R26+0xf500], R0 ;  /* 0x00f500001a007388 */ /* 0x0043e80000000400 */
[----:B-1----:R-:W2:Y:S01]  /*7710*/  LDL.LU R0, [R1+0x1348] ;  /* 0x0013480001007983 */ /* 0x002ea20000300800 */
[----:B------:R-:W-:-:S03]  /*7720*/  LOP3.LUT R27, R27, 0x60, RZ, 0x3c, !PT ;  /* 0x000000601b1b7812 */ /* 0x000fc600078e3cff */
[----:B--2---:R1:W-:Y:S04]  /*7730*/  STS.U16 [R26+0xfd00], R0 ;  /* 0x00fd00001a007388 */ /* 0x0043e80000000400 */
[----:B-1----:R-:W2:Y:S04]  /*7740*/  LDL.LU R26, [R1+0x1344] ;  /* 0x00134400011a7983 */ /* 0x002ea80000300800 */
[----:B------:R-:W2:Y:S04]  /*7750*/  LDL.LU R0, [R1+0x1340] ;  /* 0x0013400001007983 */ /* 0x000ea80000300800 */
[----:B--2---:R1:W-:Y:S04]  /*7760*/  STS.U16 [R27+0x600], R0 ;  /* 0x000600001b007388 */ /* 0x0043e80000000400 */
[----:B-1----:R-:W2:Y:S04]  /*7770*/  LDL.LU R0, [R1+0x133c] ;  /* 0x00133c0001007983 */ /* 0x002ea80000300800 */
        /* <DEDUP_REMOVED lines=14> */
[----:B--2---:R1:W2:Y:S04]  /*7860*/  LDG.E.U16 R0, [R26.64] ;  /* 0x000000061a007981 */ /* 0x0042a8000c1e1500 */
[----:B-1----:R-:W3:Y:S04]  /*7870*/  LDL.LU.64 R26, [R1+0x1318] ;  /* 0x00131800011a7983 */ /* 0x002ee80000300a00 */
[----:B--2---:R3:W-:Y:S04]  /*7880*/  STL [R1+0xc8], R0 ;  /* 0x0000c80001007387 */ /* 0x0047e80000100800 */
[----:B---3--:R1:W2:Y:S04]  /*7890*/  LDG.E.U16 R0, [R26.64] ;  /* 0x000000061a007981 */ /* 0x0082a8000c1e1500 */
        /* <DEDUP_REMOVED lines=8> */
[----:B-1----:R1:W2:Y:S04]  /*7920*/  LDG.E.U16 R0, [R6.64] ;  /* 0x0000000606007981 */ /* 0x0022a8000c1e1500 */
[----:B---3--:R-:W3:Y:S04]  /*7930*/  LDG.E.U16 R26, [R26.64] ;  /* 0x000000061a1a7981 */ /* 0x008ee8000c1e1500 */
[----:B-1----:R-:W3:Y:S04]  /*7940*/  LDL.LU.64 R6, [R1+0x12f8] ;  /* 0x0012f80001067983 */ /* 0x002ee80000300a00 */
[----:B--2---:R4:W-:Y:S04]  /*7950*/  STL [R1+0xa8], R0 ;  /* 0x0000a80001007387 */ /* 0x0049e80000100800 */
[----:B----4-:R1:W2:Y:S04]  /*7960*/  LDG.E.U16 R0, [R18.64] ;  /* 0x0000000612007981 */ /* 0x0102a8000c1e1500 */
[----:B---3--:R3:W4:Y:S04]  /*7970*/  LDG.E.U16 R6, [R6.64] ;  /* 0x0000000606067981 */ /* 0x008728000c1e1500 */
[----:B-1----:R-:W3:Y:S04]  /*7980*/  LDL.LU.64 R18, [R1+0x12f0] ;  /* 0x0012f00001127983 */ /* 0x002ee80000300a00 */
[----:B--2---:R5:W-:Y:S04]  /*7990*/  STL [R1+0xa0], R0 ;  /* 0x0000a00001007387 */ /* 0x004be80000100800 */
[----:B-----5:R1:W2:Y:S04]  /*79a0*/  LDG.E.U16 R0, [R8.64] ;  /* 0x0000000608007981 */ /* 0x0202a8000c1e1500 */
[----:B-1----:R-:W5:Y:S04]  /*79b0*/  LDL.LU.64 R8, [R1+0x12e8] ;  /* 0x0012e80001087983 */ /* 0x002f680000300a00 */
[----:B--2---:R1:W-:Y:S04]  /*79c0*/  STL [R1+0x98], R0 ;  /* 0x0000980001007387 */ /* 0x0043e80000100800 */
[----:B-1----:R1:W2:Y:S04]  /*79d0*/  LDG.E.U16 R0, [R2.64] ;  /* 0x0000000602007981 */ /* 0x0022a8000c1e1500 */
[----:B-----5:R5:W3:Y:S04]  /*79e0*/  LDG.E.U16 R8, [R8.64] ;  /* 0x0000000608087981 */ /* 0x020ae8000c1e1500 */
[----:B-1----:R-:W3:Y:S04]  /*79f0*/  LDL.LU.64 R2, [R1+0x12e0] ;  /* 0x0012e00001027983 */ /* 0x002ee80000300a00 */
[----:B--2---:R1:W-:Y:S04]  /*7a00*/  STL [R1+0x90], R0 ;  /* 0x0000900001007387 */ /* 0x0043e80000100800 */
[----:B-1----:R1:W2:Y:S04]  /*7a10*/  LDG.E.U16 R0, [R10.64] ;  /* 0x000000060a007981 */ /* 0x0022a8000c1e1500 */
[----:B-1----:R-:W3:Y:S04]  /*7a20*/  LDL.LU.64 R10, [R1+0x12d8] ;  /* 0x0012d800010a7983 */ /* 0x002ee80000300a00 */
[----:B--2---:R1:W-:Y:S04]  /*7a30*/  STL [R1+0x88], R0 ;  /* 0x0000880001007387 */ /* 0x0043e80000100800 */
[----:B-1----:R1:W2:Y:S04]  /*7a40*/  LDG.E.U16 R0, [R20.64] ;  /* 0x0000000614007981 */ /* 0x0022a8000c1e1500 */
[----:B---3--:R3:W3:Y:S04]  /*7a50*/  LDG.E.U16 R10, [R10.64] ;  /* 0x000000060a0a7981 */ /* 0x0086e8000c1e1500 */
        /* <DEDUP_REMOVED lines=26> */
[----:B---3--:R1:W2:Y:S04]  /*7c00*/  LDG.E.U16 R0, [R28.64] ;  /* 0x000000061c007981 */ /* 0x0082a8000c1e1500 */
[----:B-1----:R1:W3:Y:S04]  /*7c10*/  LDG.E.U16 R29, [R24.64] ;  /* 0x00000006181d7981 */ /* 0x0022e8000c1e1500 */
[----:B------:R0:W2:Y:S04]  /*7c20*/  LDG.E.U16 R28, [R22.64] ;  /* 0x00000006161c7981 */ /* 0x0000a8000c1e1500 */
[----:B-1----:R1:W4:Y:S04]  /*7c30*/  LDG.E.U16 R24, [R20.64] ;  /* 0x0000000614187981 */ /* 0x002328000c1e1500 */
[----:B0-----:R0:W4:Y:S04]  /*7c40*/  LDG.E.U16 R22, [R2.64] ;  /* 0x0000000602167981 */ /* 0x001128000c1e1500 */
[----:B-1----:R1:W5:Y:S04]  /*7c50*/  LDG.E.U16 R20, [R18.64] ;  /* 0x0000000612147981 */ /* 0x002368000c1e1500 */
[----:B---3--:R-:W-:Y:S04]  /*7c60*/  STL [R1+0x1270], R29 ;  /* 0x0012701d01007387 */ /* 0x008fe80000100800 */
[----:B--2---:R2:W-:Y:S04]  /*7c70*/  STL [R1+0x1274], R28 ;  /* 0x0012741c01007387 */ /* 0x0045e80000100800 */
[----:B--2---:R-:W2:Y:S04]  /*7c80*/  LDL.LU.64 R28, [R1+0x10] ;  /* 0x00001000011c7983 */ /* 0x004ea80000300a00 */
[----:B----4-:R3:W-:Y:S04]  /*7c90*/  STL [R1+0x1278], R24 ;  /* 0x0012781801007387 */ /* 0x0107e80000100800 */
[----:B---3--:R-:W3:Y:S04]  /*7ca0*/  LDL.LU.64 R24, [R1+0x20] ;  /* 0x0000200001187983 */ /* 0x008ee80000300a00 */
[----:B0-----:R-:W4:Y:S04]  /*7cb0*/  LDL.LU.64 R2, [R1+0x80] ;  /* 0x0000800001027983 */ /* 0x001f280000300a00 */
[----:B------:R0:W-:Y:S04]  /*7cc0*/  STL [R1+0x127c], R22 ;  /* 0x00127c1601007387 */ /* 0x0001e80000100800 */
[----:B0-----:R-:W2:Y:S04]  /*7cd0*/  LDL.LU.64 R22, [R1+0x30] ;  /* 0x0000300001167983 */ /* 0x001ea80000300a00 */
[----:B-1----:R-:W2:Y:S04]  /*7ce0*/  LDL.LU.64 R18, [R1+0x50] ;  /* 0x0000500001127983 */ /* 0x002ea80000300a00 */
[----:B----4-:R-:W4:Y:S04]  /*7cf0*/  LDG.E.U16 R3, [R2.64] ;  /* 0x0000000602037981 */ /* 0x010f28000c1e1500 */
[----:B-----5:R0:W-:Y:S04]  /*7d00*/  STL [R1+0x1280], R20 ;  /* 0x0012801401007387 */ /* 0x0201e80000100800 */
[----:B0-----:R-:W5:Y:S04]  /*7d10*/  LDL.LU.64 R20, [R1+0x40] ;  /* 0x0000400001147983 */ /* 0x001f680000300a00 */
[----:B------:R0:W-:Y:S04]  /*7d20*/  STL [R1+0x1284], R26 ;  /* 0x0012841a01007387 */ /* 0x0001e80000100800 */
[----:B--2---:R5:W2:Y:S04]  /*7d30*/  LDG.E.U16 R18, [R18.64] ;  /* 0x0000000612127981 */ /* 0x004aa8000c1e1500 */
[----:B0-----:R-:W2:Y:S04]  /*7d40*/  LDL.LU.64 R26, [R1+0x60] ;  /* 0x00006000011a7983 */ /* 0x001ea80000300a00 */
[----:B----4-:R0:W-:Y:S04]  /*7d50*/  STL [R1+0x125c], R3 ;  /* 0x00125c0301007387 */ /* 0x0101e80000100800 */
[----:B0-----:R-:W4:Y:S04]  /*7d60*/  LDL.LU.64 R2, [R1+0x70] ;  /* 0x0000700001027983 */ /* 0x001f280000300a00 */
[----:B------:R4:W-:Y:S04]  /*7d70*/  STL [R1+0x8], R0 ;  /* 0x0000080001007387 */ /* 0x0009e80000100800 */
[----:B-----5:R0:W5:Y:S04]  /*7d80*/  LDG.E.U16 R19, [R20.64] ;  /* 0x0000000614137981 */ /* 0x020168000c1e1500 */
[----:B0-----:R3:W5:Y:S04]  /*7d90*/  LDG.E.U16 R21, [R22.64] ;  /* 0x0000000616157981 */ /* 0x001768000c1e1500 */
[----:B---3--:R0:W3:Y:S04]  /*7da0*/  LDG.E.U16 R23, [R24.64] ;  /* 0x0000000618177981 */ /* 0x0080e8000c1e1500 */
[----:B0-----:R0:W3:Y:S04]  /*7db0*/  LDG.E.U16 R25, [R28.64] ;  /* 0x000000061c197981 */ /* 0x0010e8000c1e1500 */
[----:B----4-:R2:W4:Y:S04]  /*7dc0*/  LDG.E.U16 R0, [R2.64] ;  /* 0x0000000602007981 */ /* 0x010528000c1e1500 */
[----:B--2---:R1:W2:Y:S04]  /*7dd0*/  LDG.E.U16 R2, [R26.64] ;  /* 0x000000061a027981 */ /* 0x0042a8000c1e1500 */
[----:B-1----:R1:W3:Y:S04]  /*7de0*/  LDG.E.U16 R27, [R4.64] ;  /* 0x00000006041b7981 */ /* 0x0022e8000c1e1500 */
[----:B----4-:R-:W-:Y:S04]  /*7df0*/  STL [R1+0x1260], R0 ;  /* 0x0012600001007387 */ /* 0x010fe80000100800 */
[----:B--2---:R-:W-:Y:S04]  /*7e00*/  STL [R1+0x1264], R2 ;  /* 0x0012640201007387 */ /* 0x004fe80000100800 */
[----:B------:R2:W-:Y:S04]  /*7e10*/  STL [R1+0x1268], R18 ;  /* 0x0012681201007387 */ /* 0x0005e80000100800 */
[----:B--2---:R-:W2:Y:S04]  /*7e20*/  LDL.LU R18, [R1+0x168] ;  /* 0x0001680001127983 */ /* 0x004ea80000300800 */
[----:B0-----:R-:W0:Y:S04]  /*7e30*/  S2R R29, SR_TID.X ;  /* 0x00000000001d7919 */ /* 0x001e280000002100 */
[----:B--2---:R2:W-:Y:S04]  /*7e40*/  STL [R1+0x1288], R18 ;  /* 0x0012881201007387 */ /* 0x0045e80000100800 */
[----:B--2---:R-:W2:Y:S04]  /*7e50*/  LDL.LU R18, [R1+0x1e8] ;  /* 0x0001e80001127983 */ /* 0x004ea80000300800 */
[----:B------:R-:W4:Y:S04]  /*7e60*/  LDL.LU R2, [R1+0x88] ;  /* 0x0000880001027983 */ /* 0x000f280000300800 */
[----:B------:R-:W3:Y:S04]  /*7e70*/  LDL.LU R0, [R1+0x78] ;  /* 0x0000780001007983 */ /* 0x000ee80000300800 */
[----:B------:R-:W3:Y:S04]  /*7e80*/  LDL.LU R3, [R1+0x68] ;  /* 0x0000680001037983 */ /* 0x000ee80000300800 */
[----:B-----5:R5:W-:Y:S04]  /*7e90*/  STL [R1+0x126c], R19 ;  /* 0x00126c1301007387 */ /* 0x020be80000100800 */
[----:B-1----:R-:W3:Y:S01]  /*7ea0*/  LDL.LU.64 R4, [R1+0x1290] ;  /* 0x0012900001047983 */ /* 0x002ee20000300a00 */
[----:B0-----:R-:W-:-:S03]  /*7eb0*/  LOP3.LUT R29, R29, 0x7f, RZ, 0xc0, !PT ;  /* 0x0000007f1d1d7812 */ /* 0x001fc600078ec0ff */
[----:B------:R-:W4:Y:S02]  /*7ec0*/  LDL.LU R17, [R1+0x178] ;  /* 0x0001780001117983 */ /* 0x000f240000300800 */
[----:B------:R-:W-:Y:S02]  /*7ed0*/  IMAD.SHL.U32 R29, R29, 0x2, RZ ;  /* 0x000000021d1d7824 */ /* 0x000fe400078e00ff */
[----:B------:R-:W4:Y:S04]  /*7ee0*/  LDL.LU R15, [R1+0x184] ;  /* 0x00018400010f7983 */ /* 0x000f280000300800 */
[----:B------:R-:W4:Y:S04]  /*7ef0*/  LDL.LU R13, [R1+0x19c] ;  /* 0x00019c00010d7983 */ /* 0x000f280000300800 */
[----:B------:R-:W4:Y:S04]  /*7f00*/  LDL.LU R11, [R1+0x1a8] ;  /* 0x0001a800010b7983 */ /* 0x000f280000300800 */
[----:B------:R-:W4:Y:S01]  /*7f10*/  LDL.LU R26, [R1+0x58] ;  /* 0x00005800011a7983 */ /* 0x000f220000300800 */
[----:B-----5:R-:W-:-:S03]  /*7f20*/  LOP3.LUT R19, R29, 0x60, RZ, 0x3c, !PT ;  /* 0x000000601d137812 */ /* 0x020fc600078e3cff */
[----:B------:R-:W5:Y:S04]  /*7f30*/  LDL.LU R20, [R1+0x38] ;  /* 0x0000380001147983 */ /* 0x000f680000300800 */
[----:B------:R-:W4:Y:S04]  /*7f40*/  LDL.LU R22, [R1+0x28] ;  /* 0x0000280001167983 */ /* 0x000f280000300800 */
[----:B------:R-:W4:Y:S04]  /*7f50*/  LDL.LU R24, [R1+0x18] ;  /* 0x0000180001187983 */ /* 0x000f280000300800 */
[----:B------:R-:W4:Y:S04]  /*7f60*/  LDL.LU R28, [R1+0xc] ;  /* 0x00000c00011c7983 */ /* 0x000f280000300800 */
[----:B------:R-:W4:Y:S04]  /*7f70*/  LDL.LU R29, [R1+0x8] ;  /* 0x00000800011d7983 */ /* 0x000f280000300800 */
[----:B------:R-:W4:Y:S04]  /*7f80*/  LDL.LU R9, [R1+0x1c4] ;  /* 0x0001c40001097983 */ /* 0x000f280000300800 */
[----:B------:R-:W4:Y:S04]  /*7f90*/  LDL.LU R7, [R1+0x1d0] ;  /* 0x0001d00001077983 */ /* 0x000f280000300800 */
[----:B--2---:R0:W-:Y:S04]  /*7fa0*/  STS.U16 [R19+0x4600], R18 ;  /* 0x0046001213007388 */ /* 0x0041e80000000400 */
[----:B---3--:R1:W2:Y:S04]  /*7fb0*/  LDG.E.U16 R4, [R4.64] ;  /* 0x0000000604047981 */ /* 0x0082a8000c1e1500 */
[----:B-1----:R-:W3:Y:S04]  /*7fc0*/  LDL.LU R5, [R1+0x48] ;  /* 0x0000480001057983 */ /* 0x002ee80000300800 */
[----:B0-----:R-:W2:Y:S04]  /*7fd0*/  LDL.LU R18, [R1+0x1288] ;  /* 0x0012880001127983 */ /* 0x001ea80000300800 */
[----:B----4-:R-:W-:Y:S04]  /*7fe0*/  STS.U16 [R19+0x4e00], R7 ;  /* 0x004e000713007388 */ /* 0x010fe80000000400 */
[----:B------:R-:W-:Y:S04]  /*7ff0*/  STS.U16 [R19+0x5600], R9 ;  /* 0x0056000913007388 */ /* 0x000fe80000000400 */
[----:B------:R-:W-:Y:S04]  /*8000*/  STS.U16 [R19+0x5e00], R11 ;  /* 0x005e000b13007388 */ /* 0x000fe80000000400 */
[----:B------:R-:W-:Y:S04]  /*8010*/  STS.U16 [R19+0x6600], R13 ;  /* 0x0066000d13007388 */ /* 0x000fe80000000400 */
[----:B------:R-:W-:Y:S04]  /*8020*/  STS.U16 [R19+0x6e00], R15 ;  /* 0x006e000f13007388 */ /* 0x000fe80000000400 */
[----:B------:R-:W-:Y:S04]  /*8030*/  STS.U16 [R19+0x7600], R17 ;  /* 0x0076001113007388 */ /* 0x000fe80000000400 */
[----:B--2---:R0:W-:Y:S04]  /*8040*/  STS.U16 [R19+0x7e00], R18 ;  /* 0x007e001213007388 */ /* 0x0041e80000000400 */
[----:B------:R1:W-:Y:S04]  /*8050*/  STS.U16 [R19+0x8600], R2 ;  /* 0x0086000213007388 */ /* 0x0003e80000000400 */
[----:B------:R2:W-:Y:S04]  /*8060*/  STS.U16 [R19+0x8e00], R0 ;  /* 0x008e000013007388 */ /* 0x0005e80000000400 */
[----:B0-----:R-:W4:Y:S04]  /*8070*/  LDL.LU R18, [R1+0x350] ;  /* 0x0003500001127983 */ /* 0x001f280000300800 */
[----:B-1----:R-:W4:Y:S04]  /*8080*/  LDL.LU R2, [R1+0x334] ;  /* 0x0003340001027983 */ /* 0x002f280000300800 */
[----:B------:R0:W-:Y:S04]  /*8090*/  STS.U16 [R19+0x9600], R3 ;  /* 0x0096000313007388 */ /* 0x0001e80000000400 */
[----:B--2---:R-:W2:Y:S04]  /*80a0*/  LDL.LU R0, [R1+0x314] ;  /* 0x0003140001007983 */ /* 0x004ea80000300800 */
[----:B0-----:R-:W2:Y:S04]  /*80b0*/  LDL.LU R3, [R1+0x2f8] ;  /* 0x0002f80001037983 */ /* 0x001ea80000300800 */
[----:B------:R-:W2:Y:S04]  /*80c0*/  LDL.LU R7, [R1+0xb8] ;  /* 0x0000b80001077983 */ /* 0x000ea80000300800 */
[----:B------:R-:W2:Y:S04]  /*80d0*/  LDL.LU R9, [R1+0xb0] ;  /* 0x0000b00001097983 */ /* 0x000ea80000300800 */
[----:B------:R-:W2:Y:S04]  /*80e0*/  LDL.LU R11, [R1+0xa8] ;  /* 0x0000a800010b7983 */ /* 0x000ea80000300800 */
[----:B------:R-:W2:Y:S04]  /*80f0*/  LDL.LU R13, [R1+0xa0] ;  /* 0x0000a000010d7983 */ /* 0x000ea80000300800 */
[----:B------:R-:W2:Y:S04]  /*8100*/  LDL.LU R15, [R1+0x98] ;  /* 0x00009800010f7983 */ /* 0x000ea80000300800 */
[----:B------:R0:W-:Y:S04]  /*8110*/  STS.U16 [R19+0x9e00], R26 ;  /* 0x009e001a13007388 */ /* 0x0001e80000000400 */
[----:B------:R-:W2:Y:S04]  /*8120*/  LDL.LU R17, [R1+0x90] ;  /* 0x0000900001117983 */ /* 0x000ea80000300800 */
[----:B---3--:R-:W-:Y:S04]  /*8130*/  STS.U16 [R19+0xa600], R5 ;  /* 0x00a6000513007388 */ /* 0x008fe80000000400 */
[----:B0-----:R-:W3:Y:S04]  /*8140*/  LDL.LU R26, [R1+0x1284] ;  /* 0x00128400011a7983 */ /* 0x001ee80000300800 */
[----:B-----5:R0:W-:Y:S04]  /*8150*/  STS.U16 [R19+0xae00], R20 ;  /* 0x00ae001413007388 */ /* 0x0201e80000000400 */
[----:B------:R1:W-:Y:S04]  /*8160*/  STS.U16 [R19+0xb600], R22 ;  /* 0x00b6001613007388 */ /* 0x0003e80000000400 */
[----:B------:R5:W-:Y:S04]  /*8170*/  STS.U16 [R19+0xbe00], R24 ;  /* 0x00be001813007388 */ /* 0x000be80000000400 */
[----:B0-----:R-:W2:Y:S04]  /*8180*/  LDL.LU R20, [R1+0x1280] ;  /* 0x0012800001147983 */ /* 0x001ea80000300800 */
[----:B-1----:R-:W2:Y:S04]  /*8190*/  LDL.LU R22, [R1+0x127c] ;  /* 0x00127c0001167983 */ /* 0x002ea80000300800 */
[----:B-----5:R-:W5:Y:S04]  /*81a0*/  LDL.LU R24, [R1+0x1278] ;  /* 0x0012780001187983 */ /* 0x020f680000300800 */
[----:B------:R0:W-:Y:S04]  /*81b0*/  STS.U16 [R19+0xc600], R28 ;  /* 0x00c6001c13007388 */ /* 0x0001e80000000400 */
[----:B------:R1:W-:Y:S04]  /*81c0*/  STS.U16 [R19+0xce00], R29 ;  /* 0x00ce001d13007388 */ /* 0x0003e80000000400 */
[----:B0-----:R-:W2:Y:S04]  /*81d0*/  LDL.LU R28, [R1+0x1274] ;  /* 0x00127400011c7983 */ /* 0x001ea80000300800 */
[----:B-1----:R-:W2:Y:S04]  /*81e0*/  LDL.LU R29, [R1+0x1270] ;  /* 0x00127000011d7983 */ /* 0x002ea80000300800 */
[----:B------:R-:W0:Y:S02]  /*81f0*/  S2R R5, SR_TID.X ;  /* 0x0000000000057919 */ /* 0x000e240000002100 */
[----:B0-----:R-:W-:-:S04]  /*8200*/  LOP3.LUT R5, R5, 0x7f, RZ, 0xc0, !PT ;  /* 0x0000007f05057812 */ /* 0x001fc800078ec0ff */
[----:B------:R-:W-:-:S04]  /*8210*/  SHF.L.U32 R5, R5, 0x1, RZ ;  /* 0x0000000105057819 */ /* 0x000fc800000006ff */
[----:B------:R-:W-:Y:S01]  /*8220*/  LOP3.LUT R5, R5, 0x70, RZ, 0x3c, !PT ;  /* 0x0000007005057812 */ /* 0x000fe200078e3cff */
[----:B--2---:R0:W-:Y:S04]  /*8230*/  STS.U16 [R19+0xd600], R29 ;  /* 0x00d6001d13007388 */ /* 0x0041e80000000400 */
[----:B------:R1:W-:Y:S04]  /*8240*/  STS.U16 [R19+0xde00], R28 ;  /* 0x00de001c13007388 */ /* 0x0003e80000000400 */
[----:B-----5:R2:W-:Y:S04]  /*8250*/  STS.U16 [R19+0xe600], R24 ;  /* 0x00e6001813007388 */ /* 0x0205e80000000400 */
[----:B0-----:R-:W5:Y:S04]  /*8260*/  LDL.LU R29, [R1+0xc0] ;  /* 0x0000c000011d7983 */ /* 0x001f680000300800 */
[----:B-1----:R-:W5:Y:S04]  /*8270*/  LDL.LU R28, [R1+0xc8] ;  /* 0x0000c800011c7983 */ /* 0x002f680000300800 */
[----:B--2---:R-:W2:Y:S04]  /*8280*/  LDL.LU R24, [R1+0x16c] ;  /* 0x00016c0001187983 */ /* 0x004ea80000300800 */
[----:B------:R0:W-:Y:S04]  /*8290*/  STS.U16 [R19+0xee00], R22 ;  /* 0x00ee001613007388 */ /* 0x0001e80000000400 */
[----:B------:R1:W-:Y:S04]  /*82a0*/  STS.U16 [R19+0xf600], R20 ;  /* 0x00f6001413007388 */ /* 0x0003e80000000400 */
[----:B---3--:R3:W-:Y:S04]  /*82b0*/  STS.U16 [R19+0xfe00], R26 ;  /* 0x00fe001a13007388 */ /* 0x0087e80000000400 */
[----:B0-----:R-:W2:Y:S04]  /*82c0*/  LDL.LU R22, [R1+0x18c] ;  /* 0x00018c0001167983 */ /* 0x001ea80000300800 */
[----:B-1----:R-:W2:Y:S04]  /*82d0*/  LDL.LU R20, [R1+0x1b8] ;  /* 0x0001b80001147983 */ /* 0x002ea80000300800 */
[----:B---3--:R-:W3:Y:S04]  /*82e0*/  LDL.LU R19, [R1+0x126c] ;  /* 0x00126c0001137983 */ /* 0x008ee80000300800 */
[----:B------:R-:W2:Y:S04]  /*82f0*/  LDL.LU R26, [R1+0x1e4] ;  /* 0x0001e400011a7983 */ /* 0x000ea80000300800 */
[----:B----4-:R0:W-:Y:S04]  /*8300*/  STS.U16 [R5+0x700], R18 ;  /* 0x0007001205007388 */ /* 0x0101e80000000400 */
[----:B------:R1:W-:Y:S04]  /*8310*/  STS.U16 [R5+0xf00], R2 ;  /* 0x000f000205007388 */ /* 0x0003e80000000400 */
[----:B------:R4:W-:Y:S04]  /*8320*/  STS.U16 [R5+0x1700], R0 ;  /* 0x0017000005007388 */ /* 0x0009e80000000400 */
[----:B0-----:R-:W3:Y:S04]  /*8330*/  LDL.LU R18, [R1+0x1268] ;  /* 0x0012680001127983 */ /* 0x001ee80000300800 */
[----:B-1----:R-:W3:Y:S04]  /*8340*/  LDL.LU R2, [R1+0x1264] ;  /* 0x0012640001027983 */ /* 0x002ee80000300800 */
[----:B----4-:R-:W4:Y:S04]  /*8350*/  LDL.LU R0, [R1+0x1260] ;  /* 0x0012600001007983 */ /* 0x010f280000300800 */
[----:B------:R0:W-:Y:S04]  /*8360*/  STS.U16 [R5+0x1f00], R3 ;  /* 0x001f000305007388 */ /* 0x0001e80000000400 */
[----:B0-----:R-:W3:Y:S04]  /*8370*/  LDL.LU R3, [R1+0x125c] ;  /* 0x00125c0001037983 */ /* 0x001ee80000300800 */
[----:B--2---:R-:W-:Y:S04]  /*8380*/  STS.U16 [R5+0x2700], R26 ;  /* 0x0027001a05007388 */ /* 0x004fe80000000400 */
[----:B------:R-:W-:Y:S04]  /*8390*/  STS.U16 [R5+0x2f00], R20 ;  /* 0x002f001405007388 */ /* 0x000fe80000000400 */
[----:B------:R-:W-:Y:S04]  /*83a0*/  STS.U16 [R5+0x3700], R22 ;  /* 0x0037001605007388 */ /* 0x000fe80000000400 */
[----:B------:R-:W-:Y:S04]  /*83b0*/  STS.U16 [R5+0x3f00], R24 ;  /* 0x003f001805007388 */ /* 0x000fe80000000400 */
        /* <DEDUP_REMOVED lines=8> */
[----:B---3--:R0:W-:Y:S04]  /*8440*/  STS.U16 [R5+0x8700], R3 ;  /* 0x0087000305007388 */ /* 0x0081e80000000400 */
[----:B----4-:R1:W-:Y:S04]  /*8450*/  STS.U16 [R5+0x8f00], R0 ;  /* 0x008f000005007388 */ /* 0x0103e80000000400 */
[----:B------:R2:W-:Y:S01]  /*8460*/  STS.U16 [R5+0x9700], R2 ;  /* 0x0097000205007388 */ /* 0x0005e20000000400 */
[----:B0-----:R-:W-:Y:S01]  /*8470*/  IMAD.MOV.U32 R3, RZ, RZ, -0x800000 ;  /* 0xff800000ff037424 */ /* 0x001fe200078e00ff */
[----:B-1----:R-:W-:Y:S01]  /*8480*/  MOV R0, 0xff800000 ;  /* 0xff80000000007802 */ /* 0x002fe20000000f00 */
[----:B--2---:R-:W-:-:S05]  /*8490*/  IMAD.MOV.U32 R2, RZ, RZ, 0x3f800000 ;  /* 0x3f800000ff027424 */ /* 0x004fca00078e00ff */
[----:B------:R0:W-:Y:S04]  /*84a0*/  STL [R1+0x934], R2 ;  /* 0x0009340201007387 */ /* 0x0001e80000100800 */
[----:B------:R-:W-:Y:S01]  /*84b0*/  STL [R1+0x770], R0 ;  /* 0x0007700001007387 */ /* 0x000fe20000100800 */
[----:B0-----:R-:W-:-:S03]  /*84c0*/  MOV R2, 0xff800000 ;  /* 0xff80000000027802 */ /* 0x001fc60000000f00 */
[----:B------:R-:W-:Y:S04]  /*84d0*/  STL [R1+0x76c], R3 ;  /* 0x00076c0301007387 */ /* 0x000fe80000100800 */
        /* <DEDUP_REMOVED lines=11> */
[----:B------:R0:W-:Y:S04]  /*8590*/  STL [R1+0x6f4], R3 ;  /* 0x0006f40301007387 */ /* 0x0001e80000100800 */
[----:B------:R1:W-:Y:S04]  /*85a0*/  STL [R1+0x6f0], R2 ;  /* 0x0006f00201007387 */ /* 0x0003e80000100800 */
[----:B------:R2:W-:Y:S01]  /*85b0*/  STL [R1+0x6ec], R0 ;  /* 0x0006ec0001007387 */ /* 0x0005e20000100800 */
[----:B0-----:R-:W-:Y:S01]  /*85c0*/  IMAD.MOV.U32 R3, RZ, RZ, 0x3f800000 ;  /* 0x3f800000ff037424 */ /* 0x001fe200078e00ff */
[----:B-1----:R-:W-:-:S04]  /*85d0*/  MOV R2, 0x3f800000 ;  /* 0x3f80000000027802 */ /* 0x002fc80000000f00 */
[----:B------:R-:W-:Y:S01]  /*85e0*/  STL [R1+0x938], R3 ;  /* 0x0009380301007387 */ /* 0x000fe20000100800 */
[----:B--2---:R-:W-:-:S03]  /*85f0*/  IMAD.MOV.U32 R0, RZ, RZ, 0x3f800000 ;  /* 0x3f800000ff007424 */ /* 0x004fc600078e00ff */
        /* <DEDUP_REMOVED lines=13> */
[----:B------:R-:W-:Y:S04]  /*86d0*/  STL [R1+0x580], RZ ;  /* 0x000580ff01007387 */ /* 0x000fe80000100800 */
[----:B------:R0:W-:Y:S04]  /*86e0*/  STL [R1+0x970], R0 ;  /* 0x0009700001007387 */ /* 0x0001e80000100800 */
[----:B------:R1:W-:Y:S04]  /*86f0*/  STL [R1+0x584], RZ ;  /* 0x000584ff01007387 */ /* 0x0003e80000100800 */
        /* <DEDUP_REMOVED lines=224> */
[----:B------:R-:W2:Y:S04]  /*9500*/  S2R R17, SR_CTAID.X ;  /* 0x0000000000117919 */ /* 0x000ea80000002500 */
        /* <DEDUP_REMOVED lines=17> */
[----:B------:R1:W-:Y:S04]  /*9620*/  STS.U16 [R5+0x9f00], R18 ;  /* 0x009f001205007388 */ /* 0x0003e80000000400 */
[----:B------:R1:W-:Y:S04]  /*9630*/  STL [R1+0x7ec], RZ ;  /* 0x0007ecff01007387 */ /* 0x0003e80000100800 */
[----:B------:R1:W-:Y:S04]  /*9640*/  STS.U16 [R5+0xa700], R19 ;  /* 0x00a7001305007388 */ /* 0x0003e80000000400 */
[----:B------:R1:W-:Y:S04]  /*9650*/  STL [R1+0x860], RZ ;  /* 0x000860ff01007387 */ /* 0x0003e80000100800 */
[----:B------:R1:W-:Y:S04]  /*9660*/  STS.U16 [R5+0xaf00], R21 ;  /* 0x00af001505007388 */ /* 0x0003e80000000400 */
[----:B------:R1:W-:Y:S01]  /*9670*/  STL [R1+0x864], RZ ;  /* 0x000864ff01007387 */ /* 0x0003e20000100800 */
[----:B--2---:R-:W-:-:S03]  /*9680*/  SHF.L.U32 R17, R17, 0x7, RZ ;  /* 0x0000000711117819 */ /* 0x004fc600000006ff */
[----:B------:R1:W-:Y:S04]  /*9690*/  STS.U16 [R5+0xb700], R23 ;  /* 0x00b7001705007388 */ /* 0x0003e80000000400 */
[----:B------:R1:W-:Y:S04]  /*96a0*/  STL [R1+0x868], RZ ;  /* 0x000868ff01007387 */ /* 0x0003e80000100800 */
[----:B------:R1:W-:Y:S04]  /*96b0*/  STS.U16 [R5+0xbf00], R25 ;  /* 0x00bf001905007388 */ /* 0x0003e80000000400 */
[----:B------:R1:W-:Y:S04]  /*96c0*/  STL [R1+0x86c], RZ ;  /* 0x00086cff01007387 */ /* 0x0003e80000100800 */
[----:B------:R1:W-:Y:S04]  /*96d0*/  STS.U16 [R5+0xc700], R27 ;  /* 0x00c7001b05007388 */ /* 0x0003e80000000400 */
[----:B------:R1:W-:Y:S04]  /*96e0*/  STL [R1+0x870], RZ ;  /* 0x000870ff01007387 */ /* 0x0003e80000100800 */
[----:B------:R1:W-:Y:S04]  /*96f0*/  STS.U16 [R5+0xcf00], R16 ;  /* 0x00cf001005007388 */ /* 0x0003e80000000400 */
[----:B------:R1:W-:Y:S04]  /*9700*/  STL [R1+0x874], RZ ;  /* 0x000874ff01007387 */ /* 0x0003e80000100800 */
[----:B------:R1:W-:Y:S04]  /*9710*/  STS.U16 [R5+0xd700], R14 ;  /* 0x00d7000e05007388 */ /* 0x0003e80000000400 */
[----:B------:R1:W-:Y:S01]  /*9720*/  STL [R1+0x878], RZ ;  /* 0x000878ff01007387 */ /* 0x0003e20000100800 */
[----:B0-----:R-:W-:-:S03]  /*9730*/  IADD3 R0, R17, 0x80, RZ ;  /* 0x0000008011007810 */ /* 0x001fc60007ffe0ff */
        /* <DEDUP_REMOVED lines=9> */
[----:B------:R-:W0:Y:S04]  /*97d0*/  S2R R17, SR_TID.X ;  /* 0x0000000000117919 */ /* 0x000e280000002100 */
[----:B------:R1:W-:Y:S01]  /*97e0*/  STL [R1+0x85c], RZ ;  /* 0x00085cff01007387 */ /* 0x0003e20000100800 */
[----:B------:R-:W-:-:S13]  /*97f0*/  ISETP.GE.AND P0, PT, R0, 0x1, PT ;  /* 0x000000010000780c */ /* 0x000fda0003f06270 */
[----:B------:R-:W-:Y:S05]  /*9800*/  @!P0 BRA `(.L_x_0) ;  /* 0x000360d000008947 */ /* 0x000fea0003800000 */
[----:B01----:R-:W-:Y:S01]  /*9810*/  SHF.R.U32.HI R2, RZ, 0x6, R17 ;  /* 0x00000006ff027819 */ /* 0x003fe20000011611 */
[----:B------:R-:W-:-:S03]  /*9820*/  IMAD.MOV.U32 R0, RZ, RZ, c[0x0][0x1b8] ;  /* 0x00006e00ff007624 */ /* 0x000fc600078e00ff */
[----:B------:R-:W-:-:S05]  /*9830*/  SGXT.U32 R2, R2, 0x1 ;  /* 0x000000010202781a */ /* 0x000fca0000000000 */
[----:B------:R-:W-:-:S05]  /*9840*/  IMAD R2, R2, c[0x0][0x1b8], RZ ;  /* 0x00006e0002027a24 */ /* 0x000fca00078e02ff */
[----:B------:R-:W-:-:S05]  /*9850*/  LEA R3, R0, R2, 0x1 ;  /* 0x0000000200037211 */ /* 0x000fca00078e08ff */
[----:B------:R-:W-:-:S05]  /*9860*/  IMAD R3, R0, 0x2, R3 ;  /* 0x0000000200037824 */ /* 0x000fca00078e0203 */
[----:B------:R-:W-:-:S05]  /*9870*/  LEA R3, R0, R3, 0x1 ;  /* 0x0000000300037211 */ /* 0x000fca00078e08ff */
[----:B------:R-:W-:-:S05]  /*9880*/  IMAD R3, R0, 0x2, R3 ;  /* 0x0000000200037824 */ /* 0x000fca00078e0203 */
[----:B------:R0:W-:Y:S02]  /*9890*/  STL [R1], R3 ;  /* 0x0000000301007387 */ /* 0x0001e40000100800 */
[----:B0-----:R-:W-:-:S05]  /*98a0*/  LEA R3, R0, R3, 0x1 ;  /* 0x0000000300037211 */ /* 0x001fca00078e08ff */
[C---:B------:R-:W-:Y:S01]  /*98b0*/  IMAD R29, R0.reuse, 0x2, R3 ;  /* 0x00000002001d7824 */ /* 0x040fe200078e0203 */
[----:B------:R0:W-:Y:S04]  /*98c0*/  STL [R1+0x54], R3 ;  /* 0x0000540301007387 */ /* 0x0001e80000100800 */
[----:B------:R-:W-:-:S05]  /*98d0*/  LEA R28, R0, R29, 0x1 ;  /* 0x0000001d001c7211 */ /* 0x000fca00078e08ff */
[----:B------:R-:W-:Y:S01]  /*98e0*/  STL.64 [R1+0x1308], R28 ;  /* 0x0013081c01007387 */ /* 0x000fe20000100a00 */
[----:B0-----:R-:W-:-:S05]  /*98f0*/  IMAD R3, R0, 0x2, R28 ;  /* 0x0000000200037824 */ /* 0x001fca00078e021c */
[C---:B------:R-:W-:Y:S01]  /*9900*/  LEA R4, R0.reuse, R3, 0x1 ;  /* 0x0000000300047211 */ /* 0x040fe200078e08ff */
[----:B------:R-:W-:Y:S04]  /*9910*/  STL.64 [R1+0x1310], R2 ;  /* 0x0013100201007387 */ /* 0x000fe80000100a00 */
[----:B------:R-:W-:-:S05]  /*9920*/  IMAD R5, R0, 0x2, R4 ;  /* 0x0000000200057824 */ /* 0x000fca00078e0204 */
[----:B------:R-:W-:-:S05]  /*9930*/  LEA R6, R0, R5, 0x1 ;  /* 0x0000000500067211 */ /* 0x000fca00078e08ff */
[----:B------:R-:W-:-:S05]  /*9940*/  IMAD R7, R0, 0x2, R6 ;  /* 0x0000000200077824 */ /* 0x000fca00078e0206 */
[C---:B------:R-:W-:Y:S01]  /*9950*/  LEA R8, R0.reuse, R7, 0x1 ;  /* 0x0000000700087211 */ /* 0x040fe200078e08ff */
[----:B------:R0:W-:Y:S04]  /*9960*/  STL.64 [R1+0x1300], R6 ;  /* 0x0013000601007387 */ /* 0x0001e80000100a00 */
[----:B------:R-:W-:-:S05]  /*9970*/  IMAD R9, R0, 0x2, R8 ;  /* 0x0000000200097824 */ /* 0x000fca00078e0208 */
[C---:B------:R-:W-:Y:S01]  /*9980*/  LEA R10, R0.reuse, R9, 0x1 ;  /* 0x00000009000a7211 */ /* 0x040fe200078e08ff */
[----:B------:R1:W-:Y:S04]  /*9990*/  STL.64 [R1+0x12f8], R8 ;  /* 0x0012f80801007387 */ /* 0x0003e80000100a00 */
[C---:B------:R-:W-:Y:S01]  /*99a0*/  IMAD R11, R0.reuse, 0x2, R10 ;  /* 0x00000002000b7824 */ /* 0x040fe200078e020a */
[----:B0-----:R-:W0:Y:S04]  /*99b0*/  S2R R6, SR_TID.X ;  /* 0x0000000000067919 */ /* 0x001e280000002100 */
[----:B------:R-:W-:-:S05]  /*99c0*/  LEA R12, R0, R11, 0x1 ;  /* 0x0000000b000c7211 */ /* 0x000fca00078e08ff */
[----:B------:R-:W-:-:S05]  /*99d0*/  IMAD R13, R0, 0x2, R12 ;  /* 0x00000002000d7824 */ /* 0x000fca00078e020c */
[C---:B------:R-:W-:Y:S01]  /*99e0*/  LEA R14, R0.reuse, R13, 0x1 ;  /* 0x0000000d000e7211 */ /* 0x040fe200078e08ff */
[----:B------:R-:W-:Y:S04]  /*99f0*/  STL.64 [R1+0x12e8], R12 ;  /* 0x0012e80c01007387 */ /* 0x000fe80000100a00 */
[----:B------:R-:W-:-:S05]  /*9a00*/  IMAD R15, R0, 0x2, R14 ;  /* 0x00000002000f7824 */ /* 0x000fca00078e020e */
[----:B------:R-:W-:Y:S01]  /*9a10*/  LEA R16, R0, R15, 0x1 ;  /* 0x0000000f00107211 */ /* 0x000fe200078e08ff */
[----:B------:R2:W-:Y:S01]  /*9a20*/  STL.64 [R1+0x12e0], R14 ;  /* 0x0012e00e01007387 */ /* 0x0005e20000100a00 */
[C---:B0-----:R-:W-:Y:S02]  /*9a30*/  LOP3.LUT R29, R6.reuse, 0x3f, RZ, 0xc0, !PT ;  /* 0x0000003f061d7812 */ /* 0x041fe400078ec0ff */
[----:B------:R-:W-:Y:S01]  /*9a40*/  LOP3.LUT P0, RZ, R6, 0x40, RZ, 0xc0, !PT ;  /* 0x0000004006ff7812 */ /* 0x000fe2000780c0ff */
[----:B------:R-:W-:Y:S01]  /*9a50*/  IMAD R17, R0, 0x2, R16 ;  /* 0x0000000200117824 */ /* 0x000fe200078e0210 */
[----:B------:R-:W-:Y:S01]  /*9a60*/  LOP3.LUT R7, R6, 0x7, RZ, 0xc0, !PT ;  /* 0x0000000706077812 */ /* 0x000fe200078ec0ff */
[----:B------:R-:W-:Y:S01]  /*9a70*/  IMAD.SHL.U32 R27, R29, 0x2, RZ ;  /* 0x000000021d1b7824 */ /* 0x000fe200078e00ff */
[----:B------:R-:W-:Y:S02]  /*9a80*/  SEL R26, RZ, 0x90, !P0 ;  /* 0x00000090ff1a7807 */ /* 0x000fe40004000000 */
[----:B------:R-:W-:Y:S01]  /*9a90*/  LEA R18, R0, R17, 0x1 ;  /* 0x0000001100127211 */ /* 0x000fe200078e08ff */
[----:B------:R0:W-:Y:S01]  /*9aa0*/  STL.64 [R1+0x12f0], R16 ;  /* 0x0012f01001007387 */ /* 0x0001e20000100a00 */
[----:B-1----:R-:W-:Y:S01]  /*9ab0*/  LOP3.LUT R8, R26, R27, RZ, 0x3c, !PT ;  /* 0x0000001b1a087212 */ /* 0x002fe200078e3cff */
[----:B------:R-:W-:Y:S01]  /*9ac0*/  IMAD R2, R7, 0x110, RZ ;  /* 0x0000011007027824 */ /* 0x000fe200078e02ff */
[----:B------:R-:W-:Y:S01]  /*9ad0*/  SHF.L.U32 R9, R6, 0x7, RZ ;  /* 0x0000000706097819 */ /* 0x000fe200000006ff */
[----:B------:R-:W-:-:S02]  /*9ae0*/  IMAD R19, R0, 0x2, R18 ;  /* 0x0000000200137824 */ /* 0x000fc400078e0212 */
[----:B------:R-:W-:Y:S02]  /*9af0*/  IMAD.SHL.U32 R27, R6, 0x2, RZ ;  /* 0x00000002061b7824 */ /* 0x000fe400078e00ff */
[----:B------:R-:W-:Y:S01]  /*9b00*/  IMAD.SHL.U32 R26, R7, 0x10, RZ ;  /* 0x00000010071a7824 */ /* 0x000fe200078e00ff */
[----:B------:R-:W-:Y:S02]  /*9b10*/  LEA R20, R0, R19, 0x1 ;  /* 0x0000001300147211 */ /* 0x000fe400078e08ff */
[--C-:B--2---:R-:W-:Y:S02]  /*9b20*/  LOP3.LUT R15, R2, 0x10, R27.reuse, 0x78, !PT ;  /* 0x00000010020f7812 */ /* 0x104fe400078e781b */
[----:B0-----:R-:W-:Y:S01]  /*9b30*/  LOP3.LUT R17, R26, 0x30, R27, 0x78, !PT ;  /* 0x000000301a117812 */ /* 0x001fe200078e781b */
[----:B------:R-:W-:Y:S01]  /*9b40*/  IMAD R21, R0, 0x2, R20 ;  /* 0x0000000200157824 */ /* 0x000fe200078e0214 */
[----:B------:R-:W-:Y:S01]  /*9b50*/  LOP3.LUT R9, R26, 0x780, R9, 0xf8, !PT ;  /* 0x000007801a097812 */ /* 0x000fe200078ef809 */
[----:B------:R-:W-:-:S03]  /*9b60*/  IMAD.MOV.U32 R27, RZ, RZ, c[0x0][0x1a8] ;  /* 0x00006a00ff1b7624 */ /* 0x000fc600078e00ff */
[C---:B------:R-:W-:Y:S01]  /*9b70*/  LEA R22, R0.reuse, R21, 0x1 ;  /* 0x0000001500167211 */ /* 0x040fe200078e08ff */
[----:B------:R-:W-:Y:S04]  /*9b80*/  STL.64 [R1+0x12c8], R20 ;  /* 0x0012c81401007387 */ /* 0x000fe80000100a00 */
[----:B------:R-:W-:-:S05]  /*9b90*/  IMAD R23, R0, 0x2, R22 ;  /* 0x0000000200177824 */ /* 0x000fca00078e0216 */
[C---:B------:R-:W-:Y:S01]  /*9ba0*/  LEA R24, R0.reuse, R23, 0x1 ;  /* 0x0000001700187211 */ /* 0x040fe200078e08ff */
[----:B------:R0:W-:Y:S04]  /*9bb0*/  STL.64 [R1+0x12d0], R22 ;  /* 0x0012d01601007387 */ /* 0x0001e80000100a00 */
[----:B------:R-:W-:-:S05]  /*9bc0*/  IMAD R25, R0, 0x2, R24 ;  /* 0x0000000200197824 */ /* 0x000fca00078e0218 */
[C---:B------:R-:W-:Y:S01]  /*9bd0*/  LEA R28, R0.reuse, R25, 0x1 ;  /* 0x00000019001c7211 */ /* 0x040fe200078e08ff */
[----:B------:R-:W-:Y:S01]  /*9be0*/  STL.64 [R1+0x12c0], R24 ;  /* 0x0012c01801007387 */ /* 0x000fe20000100a00 */
[----:B0-----:R-:W-:Y:S02]  /*9bf0*/  IMAD R22, R29, c[0x0][0x1b4], RZ ;  /* 0x00006d001d167a24 */ /* 0x001fe400078e02ff */
[C---:B------:R-:W-:Y:S01]  /*9c00*/  LEA R3, R0.reuse, R28, 0x1 ;  /* 0x0000001c00037211 */ /* 0x040fe200078e08ff */
[----:B------:R0:W-:Y:S04]  /*9c10*/  STL [R1+0xc], R28 ;  /* 0x00000c1c01007387 */ /* 0x0001e80000100800 */
[----:B------:R-:W-:Y:S04]  /*9c20*/  STL [R1+0x8], R3 ;  /* 0x0000080301007387 */ /* 0x000fe80000100800 */
[----:B------:R1:W-:Y:S04]  /*9c30*/  STL [R1+0x6c0], R8 ;  /* 0x0006c00801007387 */ /* 0x0003e80000100800 */
[----:B0-----:R-:W0:Y:S01]  /*9c40*/  S2R R28, SR_CTAID.Y ;  /* 0x00000000001c7919 */ /* 0x001e220000002600 */
[----:B-1----:R-:W-:-:S03]  /*9c50*/  LEA R8, R0, R3, 0x1 ;  /* 0x0000000300087211 */ /* 0x002fc600078e08ff */
[----:B------:R-:W1:Y:S02]  /*9c60*/  S2R R3, SR_TID.X ;  /* 0x0000000000037919 */ /* 0x000e640000002100 */
[----:B------:R-:W-:-:S05]  /*9c70*/  IMAD R2, R0, 0x2, R8 ;  /* 0x0000000200027824 */ /* 0x000fca00078e0208 */
[----:B------:R2:W-:Y:S01]  /*9c80*/  STL [R1+0x28], R2 ;  /* 0x0000280201007387 */ /* 0x0005e20000100800 */
[----:B0-----:R-:W-:Y:S01]  /*9c90*/  IMAD R26, R28, c[0x0][0x1a0], RZ ;  /* 0x000068001c1a7a24 */ /* 0x001fe200078e02ff */
[----:B--2---:R-:W-:Y:S01]  /*9ca0*/  LEA R2, R0, R2, 0x1 ;  /* 0x0000000200027211 */ /* 0x004fe200078e08ff */
[----:B------:R-:W-:-:S03]  /*9cb0*/  IMAD R14, R28, c[0x0][0x1b0], RZ ;  /* 0x00006c001c0e7a24 */ /* 0x000fc600078e02ff */
[----:B------:R-:W-:Y:S01]  /*9cc0*/  LEA R9, R0, R2, 0x1 ;  /* 0x0000000200097211 */ /* 0x000fe200078e08ff */
[----:B------:R0:W-:Y:S01]  /*9cd0*/  STL [R1+0x24], R2 ;  /* 0x0000240201007387 */ /* 0x0001e20000100800 */
[----:B-1----:R-:W-:Y:S02]  /*9ce0*/  LOP3.LUT R3, R3, 0x7f, RZ, 0xc0, !PT ;  /* 0x0000007f03037812 */ /* 0x002fe400078ec0ff */
[----:B------:R-:W-:Y:S02]  /*9cf0*/  SHF.L.U32 R20, R14, 0x1, RZ ;  /* 0x000000010e147819 */ /* 0x000fe400000006ff */
[----:B------:R-:W-:Y:S01]  /*9d00*/  LEA R12, R0, R9, 0x1 ;  /* 0x00000009000c7211 */ /* 0x000fe200078e08ff */
[----:B------:R-:W-:Y:S01]  /*9d10*/  IMAD R21, R3, c[0x0][0x1a8], RZ ;  /* 0x00006a0003157a24 */ /* 0x000fe200078e02ff */
[----:B0-----:R-:W-:-:S03]  /*9d20*/  LOP3.LUT R2, R6, 0x10, RZ, 0xc0, !PT ;  /* 0x0000001006027812 */ /* 0x001fc600078ec0ff */
[----:B------:R-:W-:Y:S01]  /*9d30*/  IMAD R13, R27, 0x80, R21 ;  /* 0x000000801b0d7824 */ /* 0x000fe200078e0215 */
[----:B------:R-:W-:Y:S01]  /*9d40*/  LEA R27, P0, R26, c[0x0][0x168], 0x1 ;  /* 0x00005a001a1b7a11 */ /* 0x000fe200078008ff */
[----:B------:R-:W-:Y:S02]  /*9d50*/  IMAD R24, R0, 0x2, R12 ;  /* 0x0000000200187824 */ /* 0x000fe400078e020c */
[----:B------:R-:W-:Y:S01]  /*9d60*/  IMAD.SHL.U32 R16, R2, 0x80, RZ ;  /* 0x0000008002107824 */ /* 0x000fe200078e00ff */
[----:B------:R-:W-:Y:S02]  /*9d70*/  LEA.HI.X.SX32 R26, R26, c[0x0][0x16c], 0x1, P0 ;  /* 0x00005b001a1a7a11 */ /* 0x000fe400000f0eff */
[-C--:B------:R-:W-:Y:S02]  /*9d80*/  LEA R2, P0, R21, R27.reuse, 0x1 ;  /* 0x0000001b15027211 */ /* 0x080fe400078008ff */
[----:B------:R-:W-:Y:S01]  /*9d90*/  LEA R28, P1, R13, R27, 0x1 ;  /* 0x0000001b0d1c7211 */ /* 0x000fe200078208ff */
[----:B------:R-:W-:Y:S01]  /*9da0*/  IMAD.SHL.U32 R27, R22, 0x2, RZ ;  /* 0x00000002161b7824 */ /* 0x000fe200078e00ff */
[----:B------:R-:W-:-:S02]  /*9db0*/  LEA.HI.X.SX32 R3, R21, R26, 0x1, P0 ;  /* 0x0000001a15037211 */ /* 0x000fc400000f0eff */
[----:B------:R-:W-:-:S03]  /*9dc0*/  LEA R23, R0, R24, 0x1 ;  /* 0x0000001800177211 */ /* 0x000fc600078e08ff */
[----:B------:R0:W-:Y:S04]  /*9dd0*/  STL.64 [R1+0x6d8], R2 ;  /* 0x0006d80201007387 */ /* 0x0001e80000100a00 */
[----:B0-----:R-:W2:Y:S01]  /*9de0*/  LDL.LU.64 R2, [R1+0x1310] ;  /* 0x0013100001027983 */ /* 0x001ea20000300a00 */
[----:B------:R-:W-:-:S03]  /*9df0*/  LEA.HI.X.SX32 R29, R13, R26, 0x1, P1 ;  /* 0x0000001a0d1d7211 */ /* 0x000fc600008f0eff */
[----:B------:R-:W3:Y:S04]  /*9e00*/  LDL.LU R21, [R1] ;  /* 0x0000000001157983 */ /* 0x000ee80000300800 */
[----:B------:R-:W4:Y:S01]  /*9e10*/  LDL.LU R13, [R1+0x54] ;  /* 0x00005400010d7983 */ /* 0x000f220000300800 */
[----:B------:R-:W-:Y:S01]  /*9e20*/  IADD3 R26, P0, P1, R27, c[0x0][0x170], R20 ;  /* 0x00005c001b1a7a10 */ /* 0x000fe2000791e014 */
[----:B------:R-:W-:Y:S01]  /*9e30*/  IMAD.SHL.U32 R27, R6, 0x4, RZ ;  /* 0x00000004061b7824 */ /* 0x000fe200078e00ff */
[----:B------:R-:W-:Y:S01]  /*9e40*/  LOP3.LUT R15, R15, R16, RZ, 0xfc, !PT ;  /* 0x000000100f0f7212 */ /* 0x000fe200078efcff */
[----:B------:R0:W-:Y:S01]  /*9e50*/  STL.64 [R1+0x6d0], R28 ;  /* 0x0006d01c01007387 */ /* 0x0001e20000100a00 */
[----:B------:R-:W-:Y:S01]  /*9e60*/  LEA R23, R0, R23, 0x1 ;  /* 0x0000001700177211 */ /* 0x000fe200078e08ff */
[----:B------:R-:W-:-:S03]  /*9e70*/  IMAD.HI R15, R14, 0x2, RZ ;  /* 0x000000020e0f7827 */ /* 0x000fc600078e02ff */
[----:B------:R-:W-:-:S04]  /*9e80*/  LEA R20, R0, R23, 0x1 ;  /* 0x0000001700147211 */ /* 0x000fc800078e08ff */
[C---:B------:R-:W-:Y:S01]  /*9e90*/  LEA R14, R0.reuse, R20, 0x1 ;  /* 0x00000014000e7211 */ /* 0x040fe200078e08ff */
[----:B0-----:R-:W0:Y:S04]  /*9ea0*/  S2R R29, SR_TID.X ;  /* 0x00000000001d7919 */ /* 0x001e280000002100 */
[----:B------:R-:W-:Y:S01]  /*9eb0*/  IMAD R14, R0, 0x2, R14 ;  /* 0x00000002000e7824 */ /* 0x000fe200078e020e */
[C---:B0-----:R-:W-:Y:S02]  /*9ec0*/  LOP3.LUT R28, R29.reuse, 0x60, RZ, 0xc0, !PT ;  /* 0x000000601d1c7812 */ /* 0x041fe400078ec0ff */
[----:B------:R-:W-:-:S03]  /*9ed0*/  LOP3.LUT R29, R29, 0x1c, RZ, 0xc0, !PT ;  /* 0x0000001c1d1d7812 */ /* 0x000fc600078ec0ff */
[----:B------:R-:W-:Y:S01]  /*9ee0*/  IMAD R16, R7, 0x4, R28 ;  /* 0x0000000407107824 */ /* 0x000fe200078e021c */
[----:B------:R-:W-:Y:S01]  /*9ef0*/  LOP3.LUT R7, R27, 0x7c, RZ, 0xc0, !PT ;  /* 0x0000007c1b077812 */ /* 0x000fe200078ec0ff */
[----:B------:R-:W-:-:S03]  /*9f00*/  IMAD.HI R27, R22, 0x2, RZ ;  /* 0x00000002161b7827 */ /* 0x000fc600078e02ff */
[----:B------:R-:W-:Y:S01]  /*9f10*/  LEA R7, R29, R7, 0x5 ;  /* 0x000000071d077211 */ /* 0x000fe200078e28ff */
[C---:B------:R-:W-:Y:S01]  /*9f20*/  IMAD.U32 R22, R16.reuse, 0x80, R17 ;  /* 0x0000008010167824 */ /* 0x040fe200078e0011 */
[----:B------:R-:W-:Y:S02]  /*9f30*/  LEA R16, R16, R17, 0x5 ;  /* 0x0000001110107211 */ /* 0x000fe400078e28ff */
[----:B------:R-:W-:Y:S02]  /*9f40*/  SHF.R.U32.HI R17, RZ, 0x1, R28 ;  /* 0x00000001ff117819 */ /* 0x000fe4000001161c */
[----:B------:R-:W-:Y:S01]  /*9f50*/  IADD3.X R27, R27, c[0x0][0x174], R15, P0, P1 ;  /* 0x00005d001b1b7a10 */ /* 0x000fe200007e240f */
[----:B------:R-:W-:Y:S01]  /*9f60*/  STL [R1+0x710], R22 ;  /* 0x0007101601007387 */ /* 0x000fe20000100800 */
[----:B------:R-:W-:-:S03]  /*9f70*/  LOP3.LUT R7, R7, R17, RZ, 0x3c, !PT ;  /* 0x0000001107077212 */ /* 0x000fc600078e3cff */
[----:B------:R0:W-:Y:S02]  /*9f80*/  STL [R1+0x70c], R16 ;  /* 0x00070c1001007387 */ /* 0x0001e40000100800 */
[----:B0-----:R-:W-:-:S04]  /*9f90*/  LEA R16, R0, R14, 0x1 ;  /* 0x0000000e00107211 */ /* 0x001fc800078e08ff */
[C---:B------:R-:W-:Y:S01]  /*9fa0*/  LEA R25, R0.reuse, R16, 0x1 ;  /* 0x0000001000197211 */ /* 0x040fe200078e08ff */
[----:B------:R0:W-:Y:S01]  /*9fb0*/  STL [R1+0x4c], R16 ;  /* 0x00004c1001007387 */ /* 0x0001e20000100800 */
[--C-:B--2---:R-:W-:Y:S01]  /*9fc0*/  IMAD R29, R0, 0x2, R2.reuse ;  /* 0x00000002001d7824 */ /* 0x104fe200078e0202 */
[-C--:B------:R-:W-:Y:S01]  /*9fd0*/  LEA R14, P0, R2, R26.reuse, 0x1 ;  /* 0x0000001a020e7211 */ /* 0x080fe200078008ff */
[C-C-:B------:R-:W-:Y:S02]  /*9fe0*/  IMAD R7, R0.reuse, 0x2, R2.reuse ;  /* 0x0000000200077824 */ /* 0x140fe400078e0202 */
[----:B------:R-:W-:Y:S01]  /*9ff0*/  IMAD R22, R0, 0x2, R2 ;  /* 0x0000000200167824 */ /* 0x000fe200078e0202 */
[----:B------:R-:W-:Y:S02]  /*a000*/  LEA R28, P1, R29, R26, 0x1 ;  /* 0x0000001a1d1c7211 */ /* 0x000fe400078208ff */
[----:B------:R-:W-:Y:S02]  /*a010*/  SHF.R.U32.HI R29, RZ, 0x6, R6 ;  /* 0x00000006ff1d7819 */ /* 0x000fe40000011606 */
[----:B------:R-:W-:-:S02]  /*a020*/  LEA.HI.X.SX32 R15, R2, R27, 0x1, P0 ;  /* 0x0000001b020f7211 */ /* 0x000fc400000f0eff */
[----:B------:R-:W-:Y:S02]  /*a030*/  SGXT.U32 R29, R29, 0x1 ;  /* 0x000000011d1d781a */ /* 0x000fe40000000000 */
[C---:B------:R-:W-:Y:S01]  /*a040*/  LEA R7, R0.reuse, R7, 0x1 ;  /* 0x0000000700077211 */ /* 0x040fe200078e08ff */
[----:B------:R1:W-:Y:S01]  /*a050*/  STL.64 [R1+0xda0], R14 ;  /* 0x000da00e01007387 */ /* 0x0003e20000100a00 */
[C---:B------:R-:W-:Y:S01]  /*a060*/  LEA R22, R0.reuse, R22, 0x1 ;  /* 0x0000001600167211 */ /* 0x040fe200078e08ff */
[----:B------:R-:W-:Y:S01]  /*a070*/  IMAD R29, R29, c[0x0][0x1b8], RZ ;  /* 0x00006e001d1d7a24 */ /* 0x000fe200078e02ff */
[C---:B------:R-:W-:Y:S01]  /*a080*/  LEA R6, R0.reuse, R25, 0x1 ;  /* 0x0000001900067211 */ /* 0x040fe200078e08ff */
[----:B------:R-:W-:Y:S01]  /*a090*/  IMAD R7, R0, 0x2, R7 ;  /* 0x0000000200077824 */ /* 0x000fe200078e0207 */
[----:B0-----:R-:W-:Y:S01]  /*a0a0*/  LEA R16, P0, R22, R26, 0x1 ;  /* 0x0000001a16107211 */ /* 0x001fe200078008ff */
[----:B------:R-:W-:-:S05]  /*a0b0*/  IMAD R29, R0, 0x2, R29 ;  /* 0x00000002001d7824 */ /* 0x000fca00078e021d */
[----:B------:R-:W-:Y:S02]  /*a0c0*/  LEA.HI.X.SX32 R29, R29, R27, 0x1, P1 ;  /* 0x0000001b1d1d7211 */ /* 0x000fe400008f0eff */
[----:B-1----:R-:W-:-:S03]  /*a0d0*/  LEA R14, P2, R7, R26, 0x1 ;  /* 0x0000001a070e7211 */ /* 0x002fc600078408ff */
[----:B------:R0:W-:Y:S04]  /*a0e0*/  STL.64 [R1+0xd98], R28 ;  /* 0x000d981c01007387 */ /* 0x0001e80000100a00 */
[----:B0-----:R-:W2:Y:S01]  /*a0f0*/  LDL.LU.64 R28, [R1+0x1308] ;  /* 0x00130800011c7983 */ /* 0x001ea20000300a00 */
[-C--:B------:R-:W-:Y:S01]  /*a100*/  LEA.HI.X.SX32 R17, R22, R27.reuse, 0x1, P0 ;  /* 0x0000001b16117211 */ /* 0x080fe200000f0eff */
[----:B------:R-:W-:Y:S01]  /*a110*/  IMAD R2, R0, 0x2, R6 ;  /* 0x0000000200027824 */ /* 0x000fe200078e0206 */
[----:B------:R-:W-:Y:S01]  /*a120*/  LEA.HI.X.SX32 R15, R7, R27, 0x1, P2 ;  /* 0x0000001b070f7211 */ /* 0x000fe200010f0eff */
[----:B------:R-:W-:Y:S04]  /*a130*/  STL [R1+0x64], R6 ;  /* 0x0000640601007387 */ /* 0x000fe80000100800 */
[----:B------:R3:W-:Y:S04]  /*a140*/  STL.64 [R1+0xd90], R16 ;  /* 0x000d901001007387 */ /* 0x0007e80000100a00 */
[----:B------:R4:W-:Y:S04]  /*a150*/  STL.64 [R1+0xd88], R14 ;  /* 0x000d880e01007387 */ /* 0x0009e80000100a00 */
[----:B------:R0:W-:Y:S01]  /*a160*/  STL [R1+0x60], R2 ;  /* 0x0000600201007387 */ /* 0x0001e20000100800 */
[----:B---3--:R-:W-:-:S04]  /*a170*/  LEA R16, P0, R21, R26, 0x1 ;  /* 0x0000001a15107211 */ /* 0x008fc800078008ff */
[-C--:B------:R-:W-:Y:S02]  /*a180*/  LEA.HI.X.SX32 R17, R21, R27.reuse, 0x1, P0 ;  /* 0x0000001b15117211 */ /* 0x080fe400000f0eff */
[C---:B----4-:R-:W-:Y:S02]  /*a190*/  LEA R14, P1, R13.reuse, R26, 0x1 ;  /* 0x0000001a0d0e7211 */ /* 0x050fe400078208ff */
[----:B0-----:R-:W-:Y:S01]  /*a1a0*/  LEA R2, R0, R2, 0x1 ;  /* 0x0000000200027211 */ /* 0x001fe200078e08ff */
[----:B------:R0:W-:Y:S01]  /*a1b0*/  STL.64 [R1+0xd80], R16 ;  /* 0x000d801001007387 */ /* 0x0001e20000100a00 */
[----:B------:R-:W-:-:S03]  /*a1c0*/  LEA.HI.X.SX32 R15, R13, R27, 0x1, P1 ;  /* 0x0000001b0d0f7211 */ /* 0x000fc600008f0eff */
[----:B------:R-:W-:-:S05]  /*a1d0*/  IMAD R21, R0, 0x2, R2 ;  /* 0x0000000200157824 */ /* 0x000fca00078e0202 */
[----:B------:R-:W-:Y:S02]  /*a1e0*/  LEA R22, R0, R21, 0x1 ;  /* 0x0000001500167211 */ /* 0x000fe400078e08ff */
[----:B0-----:R-:W-:-:S04]  /*a1f0*/  LEA R16, P1, R3, R26, 0x1 ;  /* 0x0000001a03107211 */ /* 0x001fc800078208ff */
[----:B------:R-:W-:Y:S01]  /*a200*/  LEA.HI.X.SX32 R17, R3, R27, 0x1, P1 ;  /* 0x0000001b03117211 */ /* 0x000fe200008f0eff */
[----:B------:R-:W-:Y:S01]  /*a210*/  IMAD.MOV.U32 R3, RZ, RZ, R9 ;  /* 0x000000ffff037224 */ /* 0x000fe200078e0009 */
[----:B--2---:R-:W-:-:S04]  /*a220*/  LEA R6, P2, R29, R26, 0x1 ;  /* 0x0000001a1d067211 */ /* 0x004fc800078408ff */
[----:B------:R-:W-:-:S05]  /*a230*/  LEA.HI.X.SX32 R7, R29, R27, 0x1, P2 ;  /* 0x0000001b1d077211 */ /* 0x000fca00010f0eff */
[----:B------:R0:W-:Y:S04]  /*a240*/  STL.64 [R1+0xd70], R6 ;  /* 0x000d700601007387 */ /* 0x0001e80000100a00 */
[----:B------:R1:W-:Y:S01]  /*a250*/  STL.64 [R1+0xd78], R14 ;  /* 0x000d780e01007387 */ /* 0x0003e20000100a00 */
[-C--:B0-----:R-:W-:Y:S02]  /*a260*/  LEA R6, P0, R28, R26.reuse, 0x1 ;  /* 0x0000001a1c067211 */ /* 0x081fe400078008ff */
[----:B-1----:R-:W-:Y:S02]  /*a270*/  LEA R14, P2, R4, R26, 0x1 ;  /* 0x0000001a040e7211 */ /* 0x002fe400078408ff */
[-C--:B------:R-:W-:Y:S02]  /*a280*/  LEA.HI.X.SX32 R7, R28, R27.reuse, 0x1, P0 ;  /* 0x0000001b1c077211 */ /* 0x080fe400000f0eff */
[----:B------:R-:W-:-:S02]  /*a290*/  LEA.HI.X.SX32 R15, R4, R27, 0x1, P2 ;  /* 0x0000001b040f7211 */ /* 0x000fc400010f0eff */
[----:B------:R-:W-:Y:S01]  /*a2a0*/  MOV R4, R8 ;  /* 0x0000000800047202 */ /* 0x000fe20000000f00 */
[----:B------:R0:W-:Y:S01]  /*a2b0*/  STL.64 [R1+0xd68], R6 ;  /* 0x000d680601007387 */ /* 0x0001e20000100a00 */
[----:B------:R-:W-:-:S04]  /*a2c0*/  LEA R8, P0, R5, R26, 0x1 ;  /* 0x0000001a05087211 */ /* 0x000fc800078008ff */
[----:B------:R-:W-:Y:S01]  /*a2d0*/  LEA.HI.X.SX32 R9, R5, R27, 0x1, P0 ;  /* 0x0000001b05097211 */ /* 0x000fe200000f0eff */
[----:B0-----:R-:W2:Y:S01]  /*a2e0*/  LDL.LU.64 R6, [R1+0x1300] ;  /* 0x0013000001067983 */ /* 0x001ea20000300a00 */
[----:B------:R-:W-:-:S03]  /*a2f0*/  IMAD R29, R0, 0x2, R22 ;  /* 0x00000002001d7824 */ /* 0x000fc600078e0216 */
[----:B------:R-:W-:Y:S02]  /*a300*/  STL.64 [R1+0xd60], R16 ;  /* 0x000d601001007387 */ /* 0x000fe40000100a00 */
[----:B------:R-:W-:Y:S02]  /*a310*/  LEA R2, R0, R29, 0x1 ;  /* 0x0000001d00027211 */ /* 0x000fe400078e08ff */
[----:B------:R-:W-:Y:S04]  /*a320*/  STL.64 [R1+0xd58], R14 ;  /* 0x000d580e01007387 */ /* 0x000fe80000100a00 */
[----:B------:R0:W-:Y:S04]  /*a330*/  STL.64 [R1+0xd50], R8 ;  /* 0x000d500801007387 */ /* 0x0001e80000100a00 */
[----:B0-----:R-:W3:Y:S01]  /*a340*/  LDL.LU.64 R8, [R1+0x12f8] ;  /* 0x0012f80001087983 */ /* 0x001ee20000300a00 */
[----:B--2---:R-:W-:-:S02]  /*a350*/  LEA R16, P1, R6, R26, 0x1 ;  /* 0x0000001a06107211 */ /* 0x004fc400078208ff */
[CC--:B------:R-:W-:Y:S02]  /*a360*/  LEA R14, P2, R7.reuse, R26.reuse, 0x1 ;  /* 0x0000001a070e7211 */ /* 0x0c0fe400078408ff */
[-C--:B------:R-:W-:Y:S02]  /*a370*/  LEA.HI.X.SX32 R17, R6, R27.reuse, 0x1, P1 ;  /* 0x0000001b06117211 */ /* 0x080fe400008f0eff */
[----:B------:R-:W-:Y:S01]  /*a380*/  LEA.HI.X.SX32 R15, R7, R27, 0x1, P2 ;  /* 0x0000001b070f7211 */ /* 0x000fe200010f0eff */
[----:B------:R-:W-:Y:S02]  /*a390*/  IMAD.MOV.U32 R7, RZ, RZ, R12 ;  /* 0x000000ffff077224 */ /* 0x000fe400078e000c */
[----:B------:R3:W-:Y:S04]  /*a3a0*/  STL.64 [R1+0xd48], R16 ;  /* 0x000d481001007387 */ /* 0x0007e80000100a00 */
[----:B------:R0:W-:Y:S01]  /*a3b0*/  STL.64 [R1+0xd40], R14 ;  /* 0x000d400e01007387 */ /* 0x0001e20000100a00 */
[----:B---3--:R-:W-:-:S02]  /*a3c0*/  LEA R16, P0, R8, R26, 0x1 ;  /* 0x0000001a08107211 */ /* 0x008fc400078008ff */
[C---:B------:R-:W-:Y:S02]  /*a3d0*/  LEA R12, P1, R9.reuse, R26, 0x1 ;  /* 0x0000001a090c7211 */ /* 0x040fe400078208ff */
[-C--:B------:R-:W-:Y:S02]  /*a3e0*/  LEA.HI.X.SX32 R17, R8, R27.reuse, 0x1, P0 ;  /* 0x0000001b08117211 */ /* 0x080fe400000f0eff */
[----:B------:R-:W-:-:S03]  /*a3f0*/  LEA.HI.X.SX32 R13, R9, R27, 0x1, P1 ;  /* 0x0000001b090d7211 */ /* 0x000fc600008f0eff */
[----:B------:R1:W-:Y:S01]  /*a400*/  STL.64 [R1+0xd38], R16 ;  /* 0x000d381001007387 */ /* 0x0003e20000100a00 */
[----:B0-----:R-:W-:-:S04]  /*a410*/  LEA R14, P2, R10, R26, 0x1 ;  /* 0x0000001a0a0e7211 */ /* 0x001fc800078408ff */
[----:B------:R-:W-:Y:S01]  /*a420*/  LEA.HI.X.SX32 R15, R10, R27, 0x1, P2 ;  /* 0x0000001b0a0f7211 */ /* 0x000fe200010f0eff */
[----:B-1----:R-:W2:Y:S04]  /*a430*/  LDL.LU.64 R16, [R1+0x12f0] ;  /* 0x0012f00001107983 */ /* 0x002ea80000300a00 */
[----:B------:R0:W-:Y:S04]  /*a440*/  STL.64 [R1+0xd30], R12 ;  /* 0x000d300c01007387 */ /* 0x0001e80000100a00 */
[----:B0-----:R-:W3:Y:S04]  /*a450*/  LDL.LU.64 R12, [R1+0x12e8] ;  /* 0x0012e800010c7983 */ /* 0x001ee80000300a00 */
[----:B------:R0:W-:Y:S04]  /*a460*/  STL.64 [R1+0xd28], R14 ;  /* 0x000d280e01007387 */ /* 0x0001e80000100a00 */
[----:B0-----:R-:W4:Y:S01]  /*a470*/  LDL.LU.64 R14, [R1+0x12e0] ;  /* 0x0012e000010e7983 */ /* 0x001f220000300a00 */
[----:B------:R-:W-:-:S02]  /*a480*/  LEA R2, R0, R2, 0x1 ;  /* 0x0000000200027211 */ /* 0x000fc400078e08ff */
[----:B------:R-:W-:-:S03]  /*a490*/  LEA R28, R0, R20, 0x1 ;  /* 0x00000014001c7211 */ /* 0x000fc600078e08ff */
[C---:B------:R-:W-:Y:S02]  /*a4a0*/  IMAD R2, R0.reuse, 0x2, R2 ;  /* 0x0000000200027824 */ /* 0x040fe400078e0202 */
[C---:B------:R-:W-:Y:S01]  /*a4b0*/  IMAD R28, R0.reuse, 0x2, R28 ;  /* 0x00000002001c7824 */ /* 0x040fe200078e021c */
[----:B------:R-:W-:Y:S01]  /*a4c0*/  LEA R8, P0, R11, R26, 0x1 ;  /* 0x0000001a0b087211 */ /* 0x000fe200078008ff */
[----:B------:R-:W-:-:S03]  /*a4d0*/  IMAD R6, R0, 0x2, R2 ;  /* 0x0000000200067824 */ /* 0x000fc600078e0202 */
[----:B------:R0:W-:Y:S01]  /*a4e0*/  STL.64 [R1+0x12d8], R28 ;  /* 0x0012d81c01007387 */ /* 0x0001e20000100a00 */
[----:B------:R-:W-:Y:S02]  /*a4f0*/  MOV R5, R3 ;  /* 0x0000000300057202 */ /* 0x000fe40000000f00 */
[----:B------:R-:W-:-:S05]  /*a500*/  LEA.HI.X.SX32 R9, R11, R27, 0x1, P0 ;  /* 0x0000001b0b097211 */ /* 0x000fca00000f0eff */
[----:B------:R-:W-:Y:S01]  /*a510*/  STL.64 [R1+0xd20], R8 ;  /* 0x000d200801007387 */ /* 0x000fe20000100a00 */
[CC--:B---3--:R-:W-:Y:S02]  /*a520*/  LEA R2, P2, R13.reuse, R26.reuse, 0x1 ;  /* 0x0000001a0d027211 */ /* 0x0c8fe400078408ff */
[C---:B0-----:R-:W-:Y:S02]  /*a530*/  LEA R28, P1, R12.reuse, R26, 0x1 ;  /* 0x0000001a0c1c7211 */ /* 0x041fe400078208ff */
[-C--:B------:R-:W-:Y:S02]  /*a540*/  LEA.HI.X.SX32 R3, R13, R27.reuse, 0x1, P2 ;  /* 0x0000001b0d037211 */ /* 0x080fe400010f0eff */
[----:B------:R-:W-:-:S03]  /*a550*/  LEA.HI.X.SX32 R29, R12, R27, 0x1, P1 ;  /* 0x0000001b0c1d7211 */ /* 0x000fc600008f0eff */
[----:B------:R-:W-:Y:S04]  /*a560*/  STL.64 [R1+0xd10], R2 ;  /* 0x000d100201007387 */ /* 0x000fe80000100a00 */
[----:B------:R0:W-:Y:S01]  /*a570*/  STL.64 [R1+0xd18], R28 ;  /* 0x000d181c01007387 */ /* 0x0001e20000100a00 */
[----:B----4-:R-:W-:-:S04]  /*a580*/  LEA R12, P0, R14, R26, 0x1 ;  /* 0x0000001a0e0c7211 */ /* 0x010fc800078008ff */
[----:B------:R-:W-:Y:S02]  /*a590*/  LEA.HI.X.SX32 R13, R14, R27, 0x1, P0 ;  /* 0x0000001b0e0d7211 */ /* 0x000fe400000f0eff */
[----:B0-----:R-:W-:-:S04]  /*a5a0*/  LEA R28, P1, R15, R26, 0x1 ;  /* 0x0000001a0f1c7211 */ /* 0x001fc800078208ff */
[----:B------:R-:W-:Y:S01]  /*a5b0*/  LEA.HI.X.SX32 R29, R15, R27, 0x1, P1 ;  /* 0x0000001b0f1d7211 */ /* 0x000fe200008f0eff */
[----:B------:R-:W-:Y:S01]  /*a5c0*/  STL.64 [R1+0xd08], R12 ;  /* 0x000d080c01007387 */ /* 0x000fe20000100a00 */
[----:B--2---:R-:W-:-:S03]  /*a5d0*/  LEA R10, P2, R16, R26, 0x1 ;  /* 0x0000001a100a7211 */ /* 0x004fc600078408ff */
[----:B------:R0:W-:Y:S01]  /*a5e0*/  STL.64 [R1+0xd00], R28 ;  /* 0x000d001c01007387 */ /* 0x0001e20000100a00 */
[----:B------:R-:W-:Y:S02]  /*a5f0*/  LEA.HI.X.SX32 R11, R16, R27, 0x1, P2 ;  /* 0x0000001b100b7211 */ /* 0x000fe400010f0eff */
[----:B0-----:R-:W-:-:S04]  /*a600*/  LEA R28, P0, R17, R26, 0x1 ;  /* 0x0000001a111c7211 */ /* 0x001fc800078008ff */
[----:B------:R-:W-:Y:S01]  /*a610*/  LEA.HI.X.SX32 R29, R17, R27, 0x1, P0 ;  /* 0x0000001b111d7211 */ /* 0x000fe200000f0eff */
[----:B------:R0:W-:Y:S04]  /*a620*/  STL.64 [R1+0xcf8], R10 ;  /* 0x000cf80a01007387 */ /* 0x0001e80000100a00 */
[----:B------:R1:W-:Y:S01]  /*a630*/  STL.64 [R1+0xcf0], R28 ;  /* 0x000cf01c01007387 */ /* 0x0003e20000100a00 */
[----:B------:R-:W-:Y:S01]  /*a640*/  LEA R3, R0, R20, 0x1 ;  /* 0x0000001400037211 */ /* 0x000fe200078e08ff */
[----:B------:R-:W-:Y:S01]  /*a650*/  IMAD.MOV.U32 R15, RZ, RZ, R20 ;  /* 0x000000ffff0f7224 */ /* 0x000fe200078e0014 */
[-C--:B------:R-:W-:Y:S01]  /*a660*/  LEA R20, P2, R19, R26.reuse, 0x1 ;  /* 0x0000001a13147211 */ /* 0x080fe200078408ff */
[----:B0-----:R-:W-:Y:S01]  /*a670*/  IMAD.MOV.U32 R11, RZ, RZ, R22 ;  /* 0x000000ffff0b7224 */ /* 0x001fe200078e0016 */
[----:B------:R-:W-:Y:S01]  /*a680*/  LEA R22, P1, R18, R26, 0x1 ;  /* 0x0000001a12167211 */ /* 0x000fe200078208ff */
[----:B-1----:R-:W2:Y:S01]  /*a690*/  LDL.LU.64 R28, [R1+0x12d8] ;  /* 0x0012d800011c7983 */ /* 0x002ea20000300a00 */
[----:B------:R-:W-:-:S02]  /*a6a0*/  MOV R13, R23 ;  /* 0x00000017000d7202 */ /* 0x000fc40000000f00 */
[----:B------:R-:W-:Y:S02]  /*a6b0*/  LEA.HI.X.SX32 R23, R18, R27, 0x1, P1 ;  /* 0x0000001b12177211 */ /* 0x000fe400008f0eff */
[----:B------:R-:W-:Y:S02]  /*a6c0*/  MOV R10, R21 ;  /* 0x00000015000a7202 */ /* 0x000fe40000000f00 */
[----:B------:R-:W-:Y:S01]  /*a6d0*/  LEA.HI.X.SX32 R21, R19, R27, 0x1, P2 ;  /* 0x0000001b13157211 */ /* 0x000fe200010f0eff */
[----:B------:R0:W-:Y:S04]  /*a6e0*/  STL.64 [R1+0xce8], R22 ;  /* 0x000ce81601007387 */ /* 0x0001e80000100a00 */
[----:B0-----:R-:W3:Y:S04]  /*a6f0*/  LDL.LU.64 R22, [R1+0x12d0] ;  /* 0x0012d00001167983 */ /* 0x001ee80000300a00 */
[----:B------:R0:W-:Y:S04]  /*a700*/  STL.64 [R1+0xce0], R20 ;  /* 0x000ce01401007387 */ /* 0x0001e80000100a00 */
[----:B0-----:R-:W4:Y:S01]  /*a710*/  LDL.LU.64 R20, [R1+0x12c8] ;  /* 0x0012c80001147983 */ /* 0x001f220000300a00 */
[----:B------:R-:W-:Y:S01]  /*a720*/  LEA R6, R0, R6, 0x1 ;  /* 0x0000000600067211 */ /* 0x000fe200078e08ff */
[----:B------:R-:W-:-:S03]  /*a730*/  IMAD.MOV.U32 R8, RZ, RZ, R5 ;  /* 0x000000ffff087224 */ /* 0x000fc600078e0005 */
[C---:B------:R-:W-:Y:S01]  /*a740*/  LEA R2, R0.reuse, R6, 0x1 ;  /* 0x0000000600027211 */ /* 0x040fe200078e08ff */
[----:B------:R-:W-:Y:S02]  /*a750*/  IMAD.MOV.U32 R9, RZ, RZ, R4 ;  /* 0x000000ffff097224 */ /* 0x000fe400078e0004 */
[C---:B------:R-:W-:Y:S02]  /*a760*/  IMAD R5, R0.reuse, 0x2, R25 ;  /* 0x0000000200057824 */ /* 0x040fe400078e0219 */
[C---:B------:R-:W-:Y:S02]  /*a770*/  IMAD R4, R0.reuse, 0x2, R2 ;  /* 0x0000000200047824 */ /* 0x040fe400078e0202 */
[----:B------:R-:W-:Y:S01]  /*a780*/  IMAD.MOV.U32 R16, RZ, RZ, R7 ;  /* 0x000000ffff107224 */ /* 0x000fe200078e0007 */
[C---:B------:R-:W-:Y:S02]  /*a790*/  LEA R5, R0.reuse, R5, 0x1 ;  /* 0x0000000500057211 */ /* 0x040fe400078e08ff */
[----:B------:R-:W-:Y:S01]  /*a7a0*/  LEA R4, R0, R4, 0x1 ;  /* 0x0000000400047211 */ /* 0x000fe200078e08ff */
[----:B------:R-:W-:-:S02]  /*a7b0*/  IMAD.MOV.U32 R12, RZ, RZ, R3 ;  /* 0x000000ffff0c7224 */ /* 0x000fc400078e0003 */
[C---:B------:R-:W-:Y:S01]  /*a7c0*/  IMAD R5, R0.reuse, 0x2, R5 ;  /* 0x0000000200057824 */ /* 0x040fe200078e0205 */
[----:B------:R-:W-:-:S03]  /*a7d0*/  LEA R3, R0, R4, 0x1 ;  /* 0x0000000400037211 */ /* 0x000fc600078e08ff */
[----:B------:R-:W-:Y:S01]  /*a7e0*/  IMAD.MOV.U32 R14, RZ, RZ, R5 ;  /* 0x000000ffff0e7224 */ /* 0x000fe200078e0005 */
[C---:B------:R-:W-:Y:S02]  /*a7f0*/  LEA R5, R0.reuse, R3, 0x1 ;  /* 0x0000000300057211 */ /* 0x040fe400078e08ff */
[----:B--2---:R-:W-:Y:S02]  /*a800*/  MOV R7, R28 ;  /* 0x0000001c00077202 */ /* 0x004fe40000000f00 */
[----:B------:R-:W-:-:S04]  /*a810*/  LEA R28, R0, R24, 0x1 ;  /* 0x00000018001c7211 */ /* 0x000fc800078e08ff */
[----:B------:R-:W-:Y:S01]  /*a820*/  MOV R17, R28 ;  /* 0x0000001c00117202 */ /* 0x000fe20000000f00 */
[----:B------:R-:W-:-:S05]  /*a830*/  IMAD.MOV.U32 R28, RZ, RZ, R25 ;  /* 0x000000ffff1c7224 */ /* 0x000fca00078e0019 */
[----:B------:R-:W-:Y:S04]  /*a840*/  STL.64 [R1+0x12b8], R28 ;  /* 0x0012b81c01007387 */ /* 0x000fe80000100a00 */
[----:B------:R0:W-:Y:S01]  /*a850*/  STL.64 [R1+0x1288], R2 ;  /* 0x0012880201007387 */ /* 0x0001e20000100a00 */
[-C--:B---3--:R-:W-:Y:S01]  /*a860*/  LEA R18, P2, R22, R26.reuse, 0x1 ;  /* 0x0000001a16127211 */ /* 0x088fe200078408ff */
[----:B0-----:R-:W-:Y:S01]  /*a870*/  IMAD.MOV.U32 R3, RZ, RZ, R24 ;  /* 0x000000ffff037224 */ /* 0x001fe200078e0018 */
[CC--:B----4-:R-:W-:Y:S02]  /*a880*/  LEA R24, P0, R20.reuse, R26.reuse, 0x1 ;  /* 0x0000001a14187211 */ /* 0x0d0fe400078008ff */
[C---:B------:R-:W-:Y:S02]  /*a890*/  LEA R28, P1, R21.reuse, R26, 0x1 ;  /* 0x0000001a151c7211 */ /* 0x040fe400078208ff */
[-C--:B------:R-:W-:Y:S01]  /*a8a0*/  LEA.HI.X.SX32 R25, R20, R27.reuse, 0x1, P0 ;  /* 0x0000001b14197211 */ /* 0x080fe200000f0eff */
[----:B------:R-:W-:Y:S01]  /*a8b0*/  STL.64 [R1+0x1290], R4 ;  /* 0x0012900401007387 */ /* 0x000fe20000100a00 */
[----:B------:R-:W-:-:S02]  /*a8c0*/  LEA.HI.X.SX32 R29, R21, R27, 0x1, P1 ;  /* 0x0000001b151d7211 */ /* 0x000fc400008f0eff */
[----:B------:R-:W-:Y:S01]  /*a8d0*/  LEA.HI.X.SX32 R19, R22, R27, 0x1, P2 ;  /* 0x0000001b16137211 */ /* 0x000fe200010f0eff */
[----:B------:R0:W-:Y:S04]  /*a8e0*/  STL.64 [R1+0xcd8], R24 ;  /* 0x000cd81801007387 */ /* 0x0001e80000100a00 */
[----:B0-----:R-:W2:Y:S04]  /*a8f0*/  LDL.LU.64 R24, [R1+0x12c0] ;  /* 0x0012c00001187983 */ /* 0x001ea80000300a00 */
[----:B------:R-:W3:Y:S04]  /*a900*/  LDL.LU R20, [R1+0x8] ;  /* 0x0000080001147983 */ /* 0x000ee80000300800 */
[----:B------:R-:W-:Y:S04]  /*a910*/  STL.64 [R1+0xcd0], R28 ;  /* 0x000cd01c01007387 */ /* 0x000fe80000100a00 */
[----:B------:R-:W-:Y:S04]  /*a920*/  STL.64 [R1+0x12a8], R10 ;  /* 0x0012a80a01007387 */ /* 0x000fe80000100a00 */
[----:B------:R0:W-:Y:S04]  /*a930*/  STL.64 [R1+0xcc8], R18 ;  /* 0x000cc81201007387 */ /* 0x0001e80000100a00 */
[----:B0-----:R-:W4:Y:S01]  /*a940*/  LDL.LU R19, [R1+0x24] ;  /* 0x0000240001137983 */ /* 0x001f220000300800 */
[----:B------:R-:W-:-:S02]  /*a950*/  MOV R18, R12 ;  /* 0x0000000c00127202 */ /* 0x000fc40000000f00 */
[CC--:B------:R-:W-:Y:S02]  /*a960*/  LEA R28, P0, R23.reuse, R26.reuse, 0x1 ;  /* 0x0000001a171c7211 */ /* 0x0c0fe400078008ff */
[----:B------:R-:W-:Y:S02]  /*a970*/  MOV R4, R3 ;  /* 0x0000000300047202 */ /* 0x000fe40000000f00 */
[----:B------:R-:W-:Y:S01]  /*a980*/  LEA.HI.X.SX32 R29, R23, R27, 0x1, P0 ;  /* 0x0000001b171d7211 */ /* 0x000fe200000f0eff */
[----:B------:R-:W-:Y:S01]  /*a990*/  IMAD.MOV.U32 R3, RZ, RZ, R13 ;  /* 0x000000ffff037224 */ /* 0x000fe200078e000d */
[----:B----4-:R2:W-:Y:S04]  /*a9a0*/  STL.64 [R1+0x12b0], R18 ;  /* 0x0012b01201007387 */ /* 0x0105e80000100a00 */
[----:B------:R-:W4:Y:S01]  /*a9b0*/  LDL.LU R13, [R1+0x28] ;  /* 0x00002800010d7983 */ /* 0x000f220000300800 */
[----:B--2---:R-:W-:-:S03]  /*a9c0*/  LEA R18, P1, R24, R26, 0x1 ;  /* 0x0000001a18127211 */ /* 0x004fc600078208ff */
[----:B------:R0:W-:Y:S01]  /*a9d0*/  STL.64 [R1+0xcc0], R28 ;  /* 0x000cc01c01007387 */ /* 0x0001e20000100a00 */
[----:B------:R-:W-:-:S03]  /*a9e0*/  LEA.HI.X.SX32 R19, R24, R27, 0x1, P1 ;  /* 0x0000001b18137211 */ /* 0x000fc600008f0eff */
[----:B0-----:R-:W2:Y:S04]  /*a9f0*/  LDL.LU.64 R28, [R1+0x12b8] ;  /* 0x0012b800011c7983 */ /* 0x001ea80000300a00 */
[----:B------:R0:W-:Y:S04]  /*aa00*/  STL.64 [R1+0xcb8], R18 ;  /* 0x000cb81201007387 */ /* 0x0001e80000100a00 */
[----:B0-----:R-:W5:Y:S04]  /*aa10*/  LDL.LU.64 R18, [R1+0x12b0] ;  /* 0x0012b00001127983 */ /* 0x001f680000300a00 */
[----:B------:R-:W2:Y:S01]  /*aa20*/  LDL.LU R24, [R1+0xc] ;  /* 0x00000c0001187983 */ /* 0x000ea20000300800 */
[----:B------:R-:W-:Y:S01]  /*aa30*/  MOV R2, R6 ;  /* 0x0000000600027202 */ /* 0x000fe20000000f00 */
[----:B------:R-:W-:-:S02]  /*aa40*/  IMAD R6, R0, 0x2, R5 ;  /* 0x0000000200067824 */ /* 0x000fc400078e0205 */
[----:B------:R-:W-:Y:S01]  /*aa50*/  IMAD.MOV.U32 R5, RZ, RZ, R16 ;  /* 0x000000ffff057224 */ /* 0x000fe200078e0010 */
[----:B------:R-:W-:Y:S01]  /*aa60*/  MOV R16, R15 ;  /* 0x0000000f00107202 */ /* 0x000fe20000000f00 */
[----:B------:R-:W-:Y:S01]  /*aa70*/  IMAD.MOV.U32 R15, RZ, RZ, R8 ;  /* 0x000000ffff0f7224 */ /* 0x000fe200078e0008 */
[C---:B------:R-:W-:Y:S01]  /*aa80*/  LEA R10, P2, R25.reuse, R26, 0x1 ;  /* 0x0000001a190a7211 */ /* 0x040fe200078408ff */
[C---:B------:R-:W-:Y:S01]  /*aa90*/  IMAD R8, R0.reuse, 0x2, R6 ;  /* 0x0000000200087824 */ /* 0x040fe200078e0206 */
[----:B------:R-:W-:Y:S02]  /*aaa0*/  MOV R12, R7 ;  /* 0x00000007000c7202 */ /* 0x000fe40000000f00 */
[----:B------:R-:W-:Y:S02]  /*aab0*/  LEA.HI.X.SX32 R11, R25, R27, 0x1, P2 ;  /* 0x0000001b190b7211 */ /* 0x000fe400010f0eff */
[----:B------:R-:W-:-:S03]  /*aac0*/  LEA R7, R0, R8, 0x1 ;  /* 0x0000000800077211 */ /* 0x000fc600078e08ff */
[----:B------:R-:W-:Y:S02]  /*aad0*/  STL.64 [R1+0xcb0], R10 ;  /* 0x000cb00a01007387 */ /* 0x000fe40000100a00 */
[C---:B------:R-:W-:Y:S02]  /*aae0*/  IMAD R23, R0.reuse, 0x2, R7 ;  /* 0x0000000200177824 */ /* 0x040fe400078e0207 */
[----:B------:R3:W-:Y:S01]  /*aaf0*/  STL.64 [R1+0x1298], R6 ;  /* 0x0012980601007387 */ /* 0x0007e20000100a00 */
[----:B------:R-:W-:Y:S02]  /*ab00*/  IMAD.MOV.U32 R21, RZ, RZ, R4 ;  /* 0x000000ffff157224 */ /* 0x000fe400078e0004 */
[----:B------:R-:W-:Y:S02]  /*ab10*/  LEA R22, R0, R23, 0x1 ;  /* 0x0000001700167211 */ /* 0x000fe400078e08ff */
[-C--:B------:R-:W-:Y:S02]  /*ab20*/  LEA R4, P2, R9, R26.reuse, 0x1 ;  /* 0x0000001a09047211 */ /* 0x080fe400078408ff */
[----:B---3--:R-:W-:-:S04]  /*ab30*/  LEA R6, P1, R20, R26, 0x1 ;  /* 0x0000001a14067211 */ /* 0x008fc800078208ff */
[----:B------:R-:W-:Y:S02]  /*ab40*/  LEA.HI.X.SX32 R7, R20, R27, 0x1, P1 ;  /* 0x0000001b14077211 */ /* 0x000fe400008f0eff */
[----:B------:R-:W-:Y:S02]  /*ab50*/  MOV R25, R5 ;  /* 0x0000000500197202 */ /* 0x000fe40000000f00 */
[----:B------:R-:W-:Y:S02]  /*ab60*/  LEA.HI.X.SX32 R5, R9, R27, 0x1, P2 ;  /* 0x0000001b09057211 */ /* 0x000fe400010f0eff */
[----:B--2---:R-:W-:-:S04]  /*ab70*/  LEA R10, P0, R24, R26, 0x1 ;  /* 0x0000001a180a7211 */ /* 0x004fc800078008ff */
[----:B------:R-:W-:Y:S01]  /*ab80*/  LEA.HI.X.SX32 R11, R24, R27, 0x1, P0 ;  /* 0x0000001b180b7211 */ /* 0x000fe200000f0eff */
[----:B-----5:R-:W-:Y:S01]  /*ab90*/  IMAD.MOV.U32 R20, RZ, RZ, R18 ;  /* 0x000000ffff147224 */ /* 0x020fe200078e0012 */
[----:B------:R-:W-:-:S03]  /*aba0*/  LEA R18, R0, R22, 0x1 ;  /* 0x0000001600127211 */ /* 0x000fc600078e08ff */
[----:B------:R0:W-:Y:S04]  /*abb0*/  STL.64 [R1+0xca8], R10 ;  /* 0x000ca80a01007387 */ /* 0x0001e80000100a00 */
[----:B0-----:R-:W2:Y:S04]  /*abc0*/  LDL.LU.64 R10, [R1+0x12a8] ;  /* 0x0012a800010a7983 */ /* 0x001ea80000300a00 */
[----:B------:R-:W-:Y:S04]  /*abd0*/  STL.64 [R1+0xca0], R6 ;  /* 0x000ca00601007387 */ /* 0x000fe80000100a00 */
[----:B------:R4:W-:Y:S04]  /*abe0*/  STL.64 [R1+0x1280], R22 ;  /* 0x0012801601007387 */ /* 0x0009e80000100a00 */
[----:B------:R0:W-:Y:S01]  /*abf0*/  STL.64 [R1+0xc98], R4 ;  /* 0x000c980401007387 */ /* 0x0001e20000100a00 */
[----:B----4-:R-:W-:-:S04]  /*ac00*/  LEA R22, P0, R13, R26, 0x1 ;  /* 0x0000001a0d167211 */ /* 0x010fc800078008ff */
[-C--:B------:R-:W-:Y:S02]  /*ac10*/  LEA.HI.X.SX32 R23, R13, R27.reuse, 0x1, P0 ;  /* 0x0000001b0d177211 */ /* 0x080fe400000f0eff */
[----:B------:R-:W-:Y:S02]  /*ac20*/  MOV R13, R12 ;  /* 0x0000000c000d7202 */ /* 0x000fe40000000f00 */
[----:B------:R-:W3:Y:S01]  /*ac30*/  LDL.LU R12, [R1+0x4c] ;  /* 0x00004c00010c7983 */ /* 0x000ee20000300800 */
[-C--:B------:R-:W-:Y:S02]  /*ac40*/  LEA R6, P1, R19, R26.reuse, 0x1 ;  /* 0x0000001a13067211 */ /* 0x080fe400078208ff */
[-C--:B0-----:R-:W-:Y:S02]  /*ac50*/  LEA R4, P2, R15, R26.reuse, 0x1 ;  /* 0x0000001a0f047211 */ /* 0x081fe400078408ff */
[-C--:B------:R-:W-:Y:S02]  /*ac60*/  LEA.HI.X.SX32 R7, R19, R27.reuse, 0x1, P1 ;  /* 0x0000001b13077211 */ /* 0x080fe400008f0eff */
[----:B------:R-:W-:Y:S01]  /*ac70*/  LEA.HI.X.SX32 R5, R15, R27, 0x1, P2 ;  /* 0x0000001b0f057211 */ /* 0x000fe200010f0eff */
[----:B---3--:R0:W-:Y:S04]  /*ac80*/  STL.64 [R1+0x12a0], R12 ;  /* 0x0012a00c01007387 */ /* 0x0081e80000100a00 */
[----:B------:R1:W-:Y:S01]  /*ac90*/  STL.64 [R1+0xc90], R22 ;  /* 0x000c901601007387 */ /* 0x0003e20000100a00 */
[----:B0-----:R-:W-:-:S04]  /*aca0*/  LEA R12, P0, R25, R26, 0x1 ;  /* 0x0000001a190c7211 */ /* 0x001fc800078008ff */
[----:B------:R-:W-:Y:S01]  /*acb0*/  LEA.HI.X.SX32 R13, R25, R27, 0x1, P0 ;  /* 0x0000001b190d7211 */ /* 0x000fe200000f0eff */
[----:B-1----:R-:W3:Y:S04]  /*acc0*/  LDL.LU R22, [R1+0x64] ;  /* 0x0000640001167983 */ /* 0x002ee80000300800 */
[----:B------:R0:W-:Y:S04]  /*acd0*/  STL.64 [R1+0xc88], R6 ;  /* 0x000c880601007387 */ /* 0x0001e80000100a00 */
[----:B------:R-:W4:Y:S04]  /*ace0*/  LDL.LU R15, [R1+0x60] ;  /* 0x00006000010f7983 */ /* 0x000f280000300800 */
[----:B------:R1:W-:Y:S01]  /*acf0*/  STL.64 [R1+0xc80], R4 ;  /* 0x000c800401007387 */ /* 0x0003e20000100a00 */
[----:B0-----:R-:W-:-:S03]  /*ad00*/  LEA R6, P1, R21, R26, 0x1 ;  /* 0x0000001a15067211 */ /* 0x001fc600078208ff */
[----:B------:R0:W-:Y:S01]  /*ad10*/  STL.64 [R1+0xc78], R12 ;  /* 0x000c780c01007387 */ /* 0x0001e20000100a00 */
[-C--:B------:R-:W-:Y:S02]  /*ad20*/  LEA.HI.X.SX32 R7, R21, R27.reuse, 0x1, P1 ;  /* 0x0000001b15077211 */ /* 0x080fe400008f0eff */
[-C--:B-1----:R-:W-:Y:S02]  /*ad30*/  LEA R4, P2, R17, R26.reuse, 0x1 ;  /* 0x0000001a11047211 */ /* 0x082fe400078408ff */
[----:B0-----:R-:W-:Y:S02]  /*ad40*/  LEA R12, P0, R3, R26, 0x1 ;  /* 0x0000001a030c7211 */ /* 0x001fe400078008ff */
[-C--:B------:R-:W-:Y:S02]  /*ad50*/  LEA.HI.X.SX32 R5, R17, R27.reuse, 0x1, P2 ;  /* 0x0000001b11057211 */ /* 0x080fe400010f0eff */
[----:B------:R-:W-:Y:S01]  /*ad60*/  LEA.HI.X.SX32 R13, R3, R27, 0x1, P0 ;  /* 0x0000001b030d7211 */ /* 0x000fe200000f0eff */
[----:B------:R-:W-:Y:S04]  /*ad70*/  STL.64 [R1+0xc70], R6 ;  /* 0x000c700601007387 */ /* 0x000fe80000100a00 */
[----:B------:R-:W-:Y:S04]  /*ad80*/  STL.64 [R1+0xc68], R4 ;  /* 0x000c680401007387 */ /* 0x000fe80000100a00 */
[----:B------:R0:W-:Y:S04]  /*ad90*/  STL.64 [R1+0xc60], R12 ;  /* 0x000c600c01007387 */ /* 0x0001e80000100a00 */
[----:B0-----:R-:W5:Y:S01]  /*ada0*/  LDL.LU.64 R12, [R1+0x12a0] ;  /* 0x0012a000010c7983 */ /* 0x001f620000300a00 */
[----:B------:R-:W-:-:S04]  /*adb0*/  IMAD R9, R0, 0x2, R18 ;  /* 0x0000000200097824 */ /* 0x000fc800078e0212 */
[----:B------:R-:W-:Y:S01]  /*adc0*/  IMAD R24, R0, 0x2, R9 ;  /* 0x0000000200187824 */ /* 0x000fe200078e0209 */
[----:B------:R-:W-:-:S04]  /*add0*/  LEA R6, P1, R16, R26, 0x1 ;  /* 0x0000001a10067211 */ /* 0x000fc800078208ff */
[----:B------:R-:W-:Y:S01]  /*ade0*/  LEA R19, R0, R24, 0x1 ;  /* 0x0000001800137211 */ /* 0x000fe200078e08ff */
[----:B--2---:R-:W-:Y:S01]  /*adf0*/  IMAD.MOV.U32 R17, RZ, RZ, R11 ;  /* 0x000000ffff117224 */ /* 0x004fe200078e000b */
[----:B------:R-:W-:Y:S01]  /*ae00*/  LEA R4, P2, R20, R26, 0x1 ;  /* 0x0000001a14047211 */ /* 0x000fe200078408ff */
[C---:B------:R-:W-:Y:S02]  /*ae10*/  IMAD R3, R0.reuse, 0x2, R29 ;  /* 0x0000000200037824 */ /* 0x040fe400078e021d */
[----:B------:R-:W-:Y:S01]  /*ae20*/  IMAD R11, R0, 0x2, R19 ;  /* 0x00000002000b7824 */ /* 0x000fe200078e0213 */
[-C--:B------:R-:W-:Y:S02]  /*ae30*/  LEA.HI.X.SX32 R7, R16, R27.reuse, 0x1, P1 ;  /* 0x0000001b10077211 */ /* 0x080fe400008f0eff */
[----:B------:R-:W-:Y:S02]  /*ae40*/  MOV R23, R10 ;  /* 0x0000000a00177202 */ /* 0x000fe40000000f00 */
[----:B------:R-:W-:-:S02]  /*ae50*/  LEA.HI.X.SX32 R5, R20, R27, 0x1, P2 ;  /* 0x0000001b14057211 */ /* 0x000fc400010f0eff */
[C---:B------:R-:W-:Y:S01]  /*ae60*/  LEA R10, R0.reuse, R11, 0x1 ;  /* 0x0000000b000a7211 */ /* 0x040fe200078e08ff */
[----:B------:R0:W-:Y:S01]  /*ae70*/  STL.64 [R1+0xc58], R6 ;  /* 0x000c580601007387 */ /* 0x0001e20000100a00 */
[C---:B------:R-:W-:Y:S02]  /*ae80*/  LEA R3, R0.reuse, R3, 0x1 ;  /* 0x0000000300037211 */ /* 0x040fe400078e08ff */
[----:B------:R-:W-:-:S03]  /*ae90*/  LEA R20, R0, R10, 0x1 ;  /* 0x0000000a00147211 */ /* 0x000fc600078e08ff */
[C---:B------:R-:W-:Y:S01]  /*aea0*/  IMAD R3, R0.reuse, 0x2, R3 ;  /* 0x0000000200037824 */ /* 0x040fe200078e0203 */
[----:B0-----:R-:W2:Y:S04]  /*aeb0*/  LDL.LU.64 R6, [R1+0x1298] ;  /* 0x0012980001067983 */ /* 0x001ea80000300a00 */
[----:B------:R-:W-:Y:S04]  /*aec0*/  STL.64 [R1+0xc50], R4 ;  /* 0x000c500401007387 */ /* 0x000fe80000100a00 */
[----:B------:R5:W-:Y:S01]  /*aed0*/  STL.64 [R1+0x1270], R10 ;  /* 0x0012700a01007387 */ /* 0x000be20000100a00 */
[----:B------:R-:W-:Y:S01]  /*aee0*/  IMAD R3, R0, 0x2, R3 ;  /* 0x0000000200037824 */ /* 0x000fe200078e0203 */
[----:B------:R-:W-:-:S02]  /*aef0*/  MOV R25, R2 ;  /* 0x0000000200197202 */ /* 0x000fc40000000f00 */
[----:B------:R-:W-:Y:S01]  /*af00*/  LEA R2, P2, R28, R26, 0x1 ;  /* 0x0000001a1c027211 */ /* 0x000fe200078408ff */
[----:B------:R-:W-:-:S03]  /*af10*/  IMAD.MOV.U32 R21, RZ, RZ, R3 ;  /* 0x000000ffff157224 */ /* 0x000fc600078e0003 */
[-C--:B------:R-:W-:Y:S01]  /*af20*/  LEA.HI.X.SX32 R3, R28, R27.reuse, 0x1, P2 ;  /* 0x0000001b1c037211 */ /* 0x080fe200010f0eff */
[----:B-----5:R-:W-:Y:S01]  /*af30*/  IMAD.MOV.U32 R11, RZ, RZ, R13 ;  /* 0x000000ffff0b7224 */ /* 0x020fe200078e000d */
[-C--:B------:R-:W-:Y:S02]  /*af40*/  LEA R10, P0, R13, R26.reuse, 0x1 ;  /* 0x0000001a0d0a7211 */ /* 0x080fe400078008ff */
[C---:B------:R-:W-:Y:S02]  /*af50*/  LEA R4, P1, R12.reuse, R26, 0x1 ;  /* 0x0000001a0c047211 */ /* 0x040fe400078208ff */
[-C--:B------:R-:W-:Y:S02]  /*af60*/  LEA.HI.X.SX32 R11, R11, R27.reuse, 0x1, P0 ;  /* 0x0000001b0b0b7211 */ /* 0x080fe400000f0eff */
[----:B------:R-:W-:Y:S02]  /*af70*/  LEA.HI.X.SX32 R5, R12, R27, 0x1, P1 ;  /* 0x0000001b0c057211 */ /* 0x000fe400008f0eff */
[C---:B------:R-:W-:Y:S01]  /*af80*/  LEA R13, R0.reuse, R20, 0x1 ;  /* 0x00000014000d7211 */ /* 0x040fe200078e08ff */
[----:B------:R4:W-:Y:S04]  /*af90*/  STL.64 [R1+0xc48], R10 ;  /* 0x000c480a01007387 */ /* 0x0009e80000100a00 */
[----:B------:R3:W-:Y:S01]  /*afa0*/  STL.64 [R1+0xc40], R4 ;  /* 0x000c400401007387 */ /* 0x0007e20000100a00 */
[----:B------:R-:W-:-:S03]  /*afb0*/  IMAD R12, R0, 0x2, R13 ;  /* 0x00000002000c7824 */ /* 0x000fc600078e020d */
[----:B------:R0:W-:Y:S01]  /*afc0*/  STL.64 [R1+0xc38], R2 ;  /* 0x000c380201007387 */ /* 0x0001e20000100a00 */
[CC--:B----4-:R-:W-:Y:S02]  /*afd0*/  LEA R10, P1, R15.reuse, R26.reuse, 0x1 ;  /* 0x0000001a0f0a7211 */ /* 0x0d0fe400078208ff */
[-C--:B---3--:R-:W-:Y:S02]  /*afe0*/  LEA R4, P0, R22, R26.reuse, 0x1 ;  /* 0x0000001a16047211 */ /* 0x088fe400078008ff */
[----:B0-----:R-:W-:Y:S02]  /*aff0*/  LEA R2, P2, R14, R26, 0x1 ;  /* 0x0000001a0e027211 */ /* 0x001fe400078408ff */
[-C--:B------:R-:W-:Y:S02]  /*b000*/  LEA.HI.X.SX32 R5, R22, R27.reuse, 0x1, P0 ;  /* 0x0000001b16057211 */ /* 0x080fe400000f0eff */
[-C--:B------:R-:W-:Y:S01]  /*b010*/  LEA.HI.X.SX32 R11, R15, R27.reuse, 0x1, P1 ;  /* 0x0000001b0f0b7211 */ /* 0x080fe200008f0eff */
[----:B------:R0:W-:Y:S01]  /*b020*/  STL.64 [R1+0x1278], R12 ;  /* 0x0012780c01007387 */ /* 0x0001e20000100a00 */
[----:B------:R-:W-:-:S02]  /*b030*/  LEA.HI.X.SX32 R3, R14, R27, 0x1, P2 ;  /* 0x0000001b0e037211 */ /* 0x000fc400010f0eff */
[----:B------:R-:W-:Y:S01]  /*b040*/  LEA R28, R0, R12, 0x1 ;  /* 0x0000000c001c7211 */ /* 0x000fe200078e08ff */
[----:B------:R1:W-:Y:S01]  /*b050*/  STL.64 [R1+0xc30], R4 ;  /* 0x000c300401007387 */ /* 0x0003e20000100a00 */
[----:B0-----:R-:W-:-:S03]  /*b060*/  LEA R12, P0, R23, R26, 0x1 ;  /* 0x0000001a170c7211 */ /* 0x001fc600078008ff */
[----:B-1----:R-:W3:Y:S04]  /*b070*/  LDL.LU.64 R4, [R1+0x1290] ;  /* 0x0012900001047983 */ /* 0x002ee80000300a00 */
[----:B------:R0:W-:Y:S01]  /*b080*/  STL.64 [R1+0xc28], R10 ;  /* 0x000c280a01007387 */ /* 0x0001e20000100a00 */
[----:B------:R-:W-:-:S03]  /*b090*/  LEA.HI.X.SX32 R13, R23, R27, 0x1, P0 ;  /* 0x0000001b170d7211 */ /* 0x000fc600000f0eff */
[----:B------:R1:W-:Y:S01]  /*b0a0*/  STL.64 [R1+0xc20], R2 ;  /* 0x000c200201007387 */ /* 0x0003e20000100a00 */
[----:B------:R-:W-:Y:S02]  /*b0b0*/  LEA R22, R0, R29, 0x1 ;  /* 0x0000001d00167211 */ /* 0x000fe400078e08ff */
[-C--:B0-----:R-:W-:Y:S02]  /*b0c0*/  LEA R10, P1, R17, R26.reuse, 0x1 ;  /* 0x0000001a110a7211 */ /* 0x081fe400078208ff */
[-C--:B-1----:R-:W-:Y:S02]  /*b0d0*/  LEA R2, P2, R29, R26.reuse, 0x1 ;  /* 0x0000001a1d027211 */ /* 0x082fe400078408ff */
[-C--:B------:R-:W-:Y:S02]  /*b0e0*/  LEA.HI.X.SX32 R11, R17, R27.reuse, 0x1, P1 ;  /* 0x0000001b110b7211 */ /* 0x080fe400008f0eff */
[----:B------:R-:W-:Y:S01]  /*b0f0*/  LEA.HI.X.SX32 R3, R29, R27, 0x1, P2 ;  /* 0x0000001b1d037211 */ /* 0x000fe200010f0eff */
[----:B------:R-:W-:Y:S04]  /*b100*/  STL.64 [R1+0xc18], R12 ;  /* 0x000c180c01007387 */ /* 0x000fe80000100a00 */
[----:B------:R-:W-:Y:S04]  /*b110*/  STL.64 [R1+0xc10], R10 ;  /* 0x000c100a01007387 */ /* 0x000fe80000100a00 */
[----:B------:R0:W-:Y:S02]  /*b120*/  STL.64 [R1+0xc08], R2 ;  /* 0x000c080201007387 */ /* 0x0001e40000100a00 */
[----:B0-----:R-:W-:-:S04]  /*b130*/  LEA R2, P0, R22, R26, 0x1 ;  /* 0x0000001a16027211 */ /* 0x001fc800078008ff */
[----:B------:R-:W-:-:S05]  /*b140*/  LEA.HI.X.SX32 R3, R22, R27, 0x1, P0 ;  /* 0x0000001b16037211 */ /* 0x000fca00000f0eff */
[----:B------:R0:W-:Y:S04]  /*b150*/  STL.64 [R1+0xc00], R2 ;  /* 0x000c000201007387 */ /* 0x0001e80000100a00 */
[----:B0-----:R-:W4:Y:S01]  /*b160*/  LDL.LU.64 R2, [R1+0x1288] ;  /* 0x0012880001027983 */ /* 0x001f220000300a00 */
[----:B------:R-:W-:-:S05]  /*b170*/  LEA R16, R0, R29, 0x1 ;  /* 0x0000001d00107211 */ /* 0x000fca00078e08ff */
[----:B------:R-:W-:-:S05]  /*b180*/  IMAD R16, R0, 0x2, R16 ;  /* 0x0000000200107824 */ /* 0x000fca00078e0210 */
[C---:B------:R-:W-:Y:S01]  /*b190*/  LEA R16, R0.reuse, R16, 0x1 ;  /* 0x0000001000107211 */ /* 0x040fe200078e08ff */
[----:B------:R-:W-:-:S03]  /*b1a0*/  IMAD R23, R0, 0x2, R29 ;  /* 0x0000000200177824 */ /* 0x000fc600078e021d */
[----:B------:R-:W-:Y:S01]  /*b1b0*/  LEA R10, P2, R16, R26, 0x1 ;  /* 0x0000001a100a7211 */ /* 0x000fe200078408ff */
[----:B------:R-:W-:-:S03]  /*b1c0*/  IMAD R23, R0, 0x2, R23 ;  /* 0x0000000200177824 */ /* 0x000fc600078e0217 */
[----:B------:R-:W-:Y:S02]  /*b1d0*/  LEA.HI.X.SX32 R11, R16, R27, 0x1, P2 ;  /* 0x0000001b100b7211 */ /* 0x000fe400010f0eff */
[----:B------:R-:W-:-:S03]  /*b1e0*/  LEA R12, P1, R23, R26, 0x1 ;  /* 0x0000001a170c7211 */ /* 0x000fc600078208ff */
[----:B------:R0:W-:Y:S01]  /*b1f0*/  STL.64 [R1+0xbf0], R10 ;  /* 0x000bf00a01007387 */ /* 0x0001e20000100a00 */
[----:B------:R-:W-:Y:S02]  /*b200*/  LEA.HI.X.SX32 R13, R23, R27, 0x1, P1 ;  /* 0x0000001b170d7211 */ /* 0x000fe400008f0eff */
[-C--:B------:R-:W-:Y:S01]  /*b210*/  LEA R22, P1, R25, R26.reuse, 0x1 ;  /* 0x0000001a19167211 */ /* 0x080fe200078208ff */
[----:B0-----:R-:W-:Y:S01]  /*b220*/  IMAD.MOV.U32 R11, RZ, RZ, R21 ;  /* 0x000000ffff0b7224 */ /* 0x001fe200078e0015 */
[----:B------:R-:W-:-:S04]  /*b230*/  LEA R10, P0, R21, R26, 0x1 ;  /* 0x0000001a150a7211 */ /* 0x000fc800078008ff */
[-C--:B------:R-:W-:Y:S01]  /*b240*/  LEA.HI.X.SX32 R11, R11, R27.reuse, 0x1, P0 ;  /* 0x0000001b0b0b7211 */ /* 0x080fe200000f0eff */
[----:B------:R-:W-:Y:S01]  /*b250*/  STL.64 [R1+0xbf8], R12 ;  /* 0x000bf80c01007387 */ /* 0x000fe20000100a00 */
[----:B------:R-:W-:-:S03]  /*b260*/  LEA.HI.X.SX32 R23, R25, R27, 0x1, P1 ;  /* 0x0000001b19177211 */ /* 0x000fc600008f0eff */
[----:B------:R4:W-:Y:S04]  /*b270*/  STL.64 [R1+0xbe8], R10 ;  /* 0x000be80a01007387 */ /* 0x0009e80000100a00 */
[----:B------:R0:W-:Y:S01]  /*b280*/  STL.64 [R1+0xbe0], R22 ;  /* 0x000be01601007387 */ /* 0x0001e20000100a00 */
[----:B----4-:R-:W-:Y:S01]  /*b290*/  IMAD R11, R0, 0x2, R2 ;  /* 0x00000002000b7824 */ /* 0x010fe200078e0202 */
[----:B------:R-:W-:-:S03]  /*b2a0*/  LEA R12, P2, R2, R26, 0x1 ;  /* 0x0000001a020c7211 */ /* 0x000fc600078408ff */
[----:B0-----:R-:W-:Y:S01]  /*b2b0*/  IMAD.MOV.U32 R23, RZ, RZ, R11 ;  /* 0x000000ffff177224 */ /* 0x001fe200078e000b */
[----:B------:R-:W-:Y:S02]  /*b2c0*/  LEA R22, P0, R11, R26, 0x1 ;  /* 0x0000001a0b167211 */ /* 0x000fe400078008ff */
[-C--:B------:R-:W-:Y:S02]  /*b2d0*/  LEA.HI.X.SX32 R13, R2, R27.reuse, 0x1, P2 ;  /* 0x0000001b020d7211 */ /* 0x080fe400010f0eff */
[----:B------:R-:W-:-:S03]  /*b2e0*/  LEA.HI.X.SX32 R23, R23, R27, 0x1, P0 ;  /* 0x0000001b17177211 */ /* 0x000fc600000f0eff */
[----:B------:R3:W-:Y:S01]  /*b2f0*/  STL.64 [R1+0xbd8], R12 ;  /* 0x000bd80c01007387 */ /* 0x0007e20000100a00 */
[----:B------:R-:W-:-:S03]  /*b300*/  LEA R10, P2, R3, R26, 0x1 ;  /* 0x0000001a030a7211 */ /* 0x000fc600078408ff */
[----:B------:R0:W-:Y:S01]  /*b310*/  STL.64 [R1+0xbd0], R22 ;  /* 0x000bd01601007387 */ /* 0x0001e20000100a00 */
[-C--:B------:R-:W-:Y:S02]  /*b320*/  LEA.HI.X.SX32 R11, R3, R27.reuse, 0x1, P2 ;  /* 0x0000001b030b7211 */ /* 0x080fe400010f0eff */
[CC--:B---3--:R-:W-:Y:S02]  /*b330*/  LEA R12, P1, R4.reuse, R26.reuse, 0x1 ;  /* 0x0000001a040c7211 */ /* 0x0c8fe400078208ff */
[C---:B0-----:R-:W-:Y:S02]  /*b340*/  LEA R22, P0, R5.reuse, R26, 0x1 ;  /* 0x0000001a05167211 */ /* 0x041fe400078008ff */
[-C--:B------:R-:W-:Y:S02]  /*b350*/  LEA.HI.X.SX32 R13, R4, R27.reuse, 0x1, P1 ;  /* 0x0000001b040d7211 */ /* 0x080fe400008f0eff */
[----:B------:R-:W-:-:S03]  /*b360*/  LEA.HI.X.SX32 R23, R5, R27, 0x1, P0 ;  /* 0x0000001b05177211 */ /* 0x000fc600000f0eff */
[----:B------:R-:W-:Y:S04]  /*b370*/  STL.64 [R1+0xbc8], R12 ;  /* 0x000bc80c01007387 */ /* 0x000fe80000100a00 */
[----:B------:R-:W-:Y:S04]  /*b380*/  STL.64 [R1+0xbc0], R10 ;  /* 0x000bc00a01007387 */ /* 0x000fe80000100a00 */
[----:B------:R0:W-:Y:S04]  /*b390*/  STL.64 [R1+0xbb8], R22 ;  /* 0x000bb81601007387 */ /* 0x0001e80000100a00 */
[----:B0-----:R-:W3:Y:S01]  /*b3a0*/  LDL.LU.64 R22, [R1+0x1280] ;  /* 0x0012800001167983 */ /* 0x001ee20000300a00 */
[----:B------:R-:W-:-:S05]  /*b3b0*/  IMAD R15, R0, 0x2, R28 ;  /* 0x00000002000f7824 */ /* 0x000fca00078e021c */
[----:B------:R-:W-:-:S04]  /*b3c0*/  LEA R14, R0, R15, 0x1 ;  /* 0x0000000f000e7211 */ /* 0x000fc800078e08ff */
[----:B------:R-:W-:-:S05]  /*b3d0*/  LEA R29, R0, R14, 0x1 ;  /* 0x0000000e001d7211 */ /* 0x000fca00078e08ff */
[----:B------:R-:W-:-:S05]  /*b3e0*/  IMAD R17, R0, 0x2, R29 ;  /* 0x0000000200117824 */ /* 0x000fca00078e021d */
[----:B------:R-:W-:-:S04]  /*b3f0*/  LEA R16, R0, R17, 0x1 ;  /* 0x0000001100107211 */ /* 0x000fc800078e08ff */
[----:B------:R-:W-:-:S04]  /*b400*/  LEA R21, R0, R16, 0x1 ;  /* 0x0000001000157211 */ /* 0x000fc800078e08ff */
[----:B------:R-:W-:-:S04]  /*b410*/  LEA R25, R0, R21, 0x1 ;  /* 0x0000001500197211 */ /* 0x000fc800078e08ff */
[----:B------:R-:W-:Y:S02]  /*b420*/  LEA R2, R0, R25, 0x1 ;  /* 0x0000001900027211 */ /* 0x000fe400078e08ff */
[----:B--2---:R-:W-:-:S03]  /*b430*/  LEA R12, P1, R6, R26, 0x1 ;  /* 0x0000001a060c7211 */ /* 0x004fc600078208ff */
[----:B------:R-:W-:Y:S01]  /*b440*/  IMAD R4, R0, 0x2, R2 ;  /* 0x0000000200047824 */ /* 0x000fe200078e0202 */
[----:B------:R-:W-:Y:S02]  /*b450*/  LEA R10, P2, R8, R26, 0x1 ;  /* 0x0000001a080a7211 */ /* 0x000fe400078408ff */
[-C--:B------:R-:W-:Y:S02]  /*b460*/  LEA.HI.X.SX32 R13, R6, R27.reuse, 0x1, P1 ;  /* 0x0000001b060d7211 */ /* 0x080fe400008f0eff */
[----:B------:R-:W-:Y:S02]  /*b470*/  LEA R3, R0, R4, 0x1 ;  /* 0x0000000400037211 */ /* 0x000fe400078e08ff */
[----:B------:R-:W-:-:S03]  /*b480*/  LEA.HI.X.SX32 R11, R8, R27, 0x1, P2 ;  /* 0x0000001b080b7211 */ /* 0x000fc600010f0eff */
[----:B------:R-:W-:Y:S04]  /*b490*/  STL.64 [R1+0x1268], R2 ;  /* 0x0012680201007387 */ /* 0x000fe80000100a00 */
[----:B------:R0:W-:Y:S01]  /*b4a0*/  STL.64 [R1+0xbb0], R12 ;  /* 0x000bb00c01007387 */ /* 0x0001e20000100a00 */
[----:B------:R-:W-:-:S03]  /*b4b0*/  IMAD R5, R0, 0x2, R3 ;  /* 0x0000000200057824 */ /* 0x000fc600078e0203 */
[----:B------:R-:W-:Y:S01]  /*b4c0*/  STL.64 [R1+0xba8], R10 ;  /* 0x000ba80a01007387 */ /* 0x000fe20000100a00 */
[----:B0-----:R-:W-:-:S04]  /*b4d0*/  LEA R12, P0, R7, R26, 0x1 ;  /* 0x0000001a070c7211 */ /* 0x001fc800078008ff */
[----:B------:R-:W-:Y:S01]  /*b4e0*/  LEA.HI.X.SX32 R13, R7, R27, 0x1, P0 ;  /* 0x0000001b070d7211 */ /* 0x000fe200000f0eff */
[----:B------:R-:W-:Y:S04]  /*b4f0*/  STL.64 [R1+0x1260], R4 ;  /* 0x0012600401007387 */ /* 0x000fe80000100a00 */
[----:B------:R0:W-:Y:S04]  /*b500*/  STL.64 [R1+0xba0], R12 ;  /* 0x000ba00c01007387 */ /* 0x0001e80000100a00 */
[----:B0-----:R-:W2:Y:S01]  /*b510*/  LDL.LU.64 R12, [R1+0x1278] ;  /* 0x00127800010c7983 */ /* 0x001ea20000300a00 */
[----:B---3--:R-:W-:-:S04]  /*b520*/  LEA R10, P1, R23, R26, 0x1 ;  /* 0x0000001a170a7211 */ /* 0x008fc800078208ff */
[----:B------:R-:W-:-:S05]  /*b530*/  LEA.HI.X.SX32 R11, R23, R27, 0x1, P1 ;  /* 0x0000001b170b7211 */ /* 0x000fca00008f0eff */
[----:B------:R0:W-:Y:S04]  /*b540*/  STL.64 [R1+0xb98], R10 ;  /* 0x000b980a01007387 */ /* 0x0001e80000100a00 */
[----:B0-----:R-:W3:Y:S01]  /*b550*/  LDL.LU.64 R10, [R1+0x1270] ;  /* 0x00127000010a7983 */ /* 0x001ee20000300a00 */
[----:B------:R-:W-:-:S04]  /*b560*/  LEA R2, P2, R22, R26, 0x1 ;  /* 0x0000001a16027211 */ /* 0x000fc800078408ff */
[----:B------:R-:W-:Y:S02]  /*b570*/  LEA.HI.X.SX32 R3, R22, R27, 0x1, P2 ;  /* 0x0000001b16037211 */ /* 0x000fe400010f0eff */
[-C--:B------:R-:W-:Y:S02]  /*b580*/  LEA R22, P0, R18, R26.reuse, 0x1 ;  /* 0x0000001a12167211 */ /* 0x080fe400078008ff */
[C---:B------:R-:W-:Y:S01]  /*b590*/  LEA R4, P1, R9.reuse, R26, 0x1 ;  /* 0x0000001a09047211 */ /* 0x040fe200078208ff */
[----:B------:R0:W-:Y:S01]  /*b5a0*/  STL.64 [R1+0xb90], R2 ;  /* 0x000b900201007387 */ /* 0x0001e20000100a00 */
[----:B------:R-:W-:Y:S02]  /*b5b0*/  LEA R6, R0, R5, 0x1 ;  /* 0x0000000500067211 */ /* 0x000fe400078e08ff */
[-C--:B------:R-:W-:Y:S02]  /*b5c0*/  LEA.HI.X.SX32 R23, R18, R27.reuse, 0x1, P0 ;  /* 0x0000001b12177211 */ /* 0x080fe400000f0eff */
[----:B------:R-:W-:-:S02]  /*b5d0*/  LEA.HI.X.SX32 R5, R9, R27, 0x1, P1 ;  /* 0x0000001b09057211 */ /* 0x000fc400008f0eff */
[CC--:B0-----:R-:W-:Y:S01]  /*b5e0*/  LEA R2, P2, R24.reuse, R26.reuse, 0x1 ;  /* 0x0000001a18027211 */ /* 0x0c1fe200078408ff */
[----:B------:R0:W-:Y:S03]  /*b5f0*/  STL.64 [R1+0xb88], R22 ;  /* 0x000b881601007387 */ /* 0x0001e60000100a00 */
[----:B------:R-:W-:Y:S01]  /*b600*/  LEA.HI.X.SX32 R3, R24, R27, 0x1, P2 ;  /* 0x0000001b18037211 */ /* 0x000fe200010f0eff */
[----:B------:R-:W-:Y:S04]  /*b610*/  STL.64 [R1+0xb80], R4 ;  /* 0x000b800401007387 */ /* 0x000fe80000100a00 */
[----:B------:R-:W-:Y:S01]  /*b620*/  STL.64 [R1+0xb78], R2 ;  /* 0x000b780201007387 */ /* 0x000fe20000100a00 */
[----:B0-----:R-:W-:-:S04]  /*b630*/  LEA R22, P0, R19, R26, 0x1 ;  /* 0x0000001a13167211 */ /* 0x001fc800078008ff */
[----:B------:R-:W-:-:S05]  /*b640*/  LEA.HI.X.SX32 R23, R19, R27, 0x1, P0 ;  /* 0x0000001b13177211 */ /* 0x000fca00000f0eff */
[----:B------:R0:W-:Y:S02]  /*b650*/  STL.64 [R1+0xb70], R22 ;  /* 0x000b701601007387 */ /* 0x0001e40000100a00 */
[----:B0-----:R-:W-:-:S04]  /*b660*/  LEA R22, P0, R20, R26, 0x1 ;  /* 0x0000001a14167211 */ /* 0x001fc800078008ff */
[-C--:B------:R-:W-:Y:S02]  /*b670*/  LEA.HI.X.SX32 R23, R20, R27.reuse, 0x1, P0 ;  /* 0x0000001b14177211 */ /* 0x080fe400000f0eff */
[CC--:B---3--:R-:W-:Y:S02]  /*b680*/  LEA R4, P1, R11.reuse, R26.reuse, 0x1 ;  /* 0x0000001a0b047211 */ /* 0x0c8fe400078208ff */
[C---:B------:R-:W-:Y:S02]  /*b690*/  LEA R2, P2, R10.reuse, R26, 0x1 ;  /* 0x0000001a0a027211 */ /* 0x040fe400078408ff */
[-C--:B------:R-:W-:Y:S02]  /*b6a0*/  LEA.HI.X.SX32 R5, R11, R27.reuse, 0x1, P1 ;  /* 0x0000001b0b057211 */ /* 0x080fe400008f0eff */
[----:B------:R-:W-:-:S03]  /*b6b0*/  LEA.HI.X.SX32 R3, R10, R27, 0x1, P2 ;  /* 0x0000001b0a037211 */ /* 0x000fc600010f0eff */
[----:B------:R2:W-:Y:S04]  /*b6c0*/  STL.64 [R1+0xb68], R4 ;  /* 0x000b680401007387 */ /* 0x0005e80000100a00 */
[----:B------:R0:W-:Y:S01]  /*b6d0*/  STL.64 [R1+0xb60], R2 ;  /* 0x000b600201007387 */ /* 0x0001e20000100a00 */
[CC--:B--2---:R-:W-:Y:S02]  /*b6e0*/  LEA R4, P1, R13.reuse, R26.reuse, 0x1 ;  /* 0x0000001a0d047211 */ /* 0x0c4fe400078208ff */
[CC--:B0-----:R-:W-:Y:S02]  /*b6f0*/  LEA R2, P2, R12.reuse, R26.reuse, 0x1 ;  /* 0x0000001a0c027211 */ /* 0x0c1fe400078408ff */
[-C--:B------:R-:W-:Y:S02]  /*b700*/  LEA.HI.X.SX32 R5, R13, R27.reuse, 0x1, P1 ;  /* 0x0000001b0d057211 */ /* 0x080fe400008f0eff */
[----:B------:R-:W-:Y:S01]  /*b710*/  LEA.HI.X.SX32 R3, R12, R27, 0x1, P2 ;  /* 0x0000001b0c037211 */ /* 0x000fe200010f0eff */
[----:B------:R0:W-:Y:S04]  /*b720*/  STL.64 [R1+0xb58], R22 ;  /* 0x000b581601007387 */ /* 0x0001e80000100a00 */
[----:B------:R1:W-:Y:S04]  /*b730*/  STL.64 [R1+0xb50], R4 ;  /* 0x000b500401007387 */ /* 0x0003e80000100a00 */
[----:B------:R2:W-:Y:S01]  /*b740*/  STL.64 [R1+0xb48], R2 ;  /* 0x000b480201007387 */ /* 0x0005e20000100a00 */
[----:B0-----:R-:W-:-:S02]  /*b750*/  LEA R22, P0, R28, R26, 0x1 ;  /* 0x0000001a1c167211 */ /* 0x001fc400078008ff */
[CC--:B-1----:R-:W-:Y:S02]  /*b760*/  LEA R4, P1, R15.reuse, R26.reuse, 0x1 ;  /* 0x0000001a0f047211 */ /* 0x0c2fe400078208ff */
[-C--:B--2---:R-:W-:Y:S02]  /*b770*/  LEA R2, P2, R14, R26.reuse, 0x1 ;  /* 0x0000001a0e027211 */ /* 0x084fe400078408ff */
[-C--:B------:R-:W-:Y:S02]  /*b780*/  LEA.HI.X.SX32 R23, R28, R27.reuse, 0x1, P0 ;  /* 0x0000001b1c177211 */ /* 0x080fe400000f0eff */
[-C--:B------:R-:W-:Y:S02]  /*b790*/  LEA.HI.X.SX32 R3, R14, R27.reuse, 0x1, P2 ;  /* 0x0000001b0e037211 */ /* 0x080fe400010f0eff */
[----:B------:R-:W-:Y:S01]  /*b7a0*/  LEA.HI.X.SX32 R5, R15, R27, 0x1, P1 ;  /* 0x0000001b0f057211 */ /* 0x000fe200008f0eff */
[----:B------:R-:W-:Y:S04]  /*b7b0*/  STL.64 [R1+0xb40], R22 ;  /* 0x000b401601007387 */ /* 0x000fe80000100a00 */
[----:B------:R0:W-:Y:S04]  /*b7c0*/  STL.64 [R1+0xb30], R2 ;  /* 0x000b300201007387 */ /* 0x0001e80000100a00 */
[----:B------:R1:W-:Y:S01]  /*b7d0*/  STL.64 [R1+0xb38], R4 ;  /* 0x000b380401007387 */ /* 0x0003e20000100a00 */
[----:B0-----:R-:W-:-:S02]  /*b7e0*/  LEA R2, P0, R29, R26, 0x1 ;  /* 0x0000001a1d027211 */ /* 0x001fc400078008ff */
[C---:B-1----:R-:W-:Y:S02]  /*b7f0*/  LEA R4, P2, R16.reuse, R26, 0x1 ;  /* 0x0000001a10047211 */ /* 0x042fe400078408ff */
[-C--:B------:R-:W-:Y:S02]  /*b800*/  LEA.HI.X.SX32 R3, R29, R27.reuse, 0x1, P0 ;  /* 0x0000001b1d037211 */ /* 0x080fe400000f0eff */
[----:B------:R-:W-:-:S03]  /*b810*/  LEA.HI.X.SX32 R5, R16, R27, 0x1, P2 ;  /* 0x0000001b10057211 */ /* 0x000fc600010f0eff */
[----:B------:R0:W-:Y:S01]  /*b820*/  STL.64 [R1+0xb28], R2 ;  /* 0x000b280201007387 */ /* 0x0001e20000100a00 */
[----:B------:R-:W-:-:S04]  /*b830*/  LEA R22, P1, R17, R26, 0x1 ;  /* 0x0000001a11167211 */ /* 0x000fc800078208ff */
[----:B------:R-:W-:Y:S01]  /*b840*/  LEA.HI.X.SX32 R23, R17, R27, 0x1, P1 ;  /* 0x0000001b11177211 */ /* 0x000fe200008f0eff */
[----:B0-----:R-:W2:Y:S04]  /*b850*/  LDL.LU.64 R2, [R1+0x1268] ;  /* 0x0012680001027983 */ /* 0x001ea80000300a00 */
[----:B------:R0:W-:Y:S04]  /*b860*/  STL.64 [R1+0xb18], R4 ;  /* 0x000b180401007387 */ /* 0x0001e80000100a00 */
[----:B------:R-:W-:Y:S01]  /*b870*/  STL.64 [R1+0xb20], R22 ;  /* 0x000b201601007387 */ /* 0x000fe20000100a00 */
[----:B0-----:R-:W-:-:S04]  /*b880*/  LEA R4, P0, R21, R26, 0x1 ;  /* 0x0000001a15047211 */ /* 0x001fc800078008ff */
[----:B------:R-:W-:-:S05]  /*b890*/  LEA.HI.X.SX32 R5, R21, R27, 0x1, P0 ;  /* 0x0000001b15057211 */ /* 0x000fca00000f0eff */
[----:B------:R0:W-:Y:S04]  /*b8a0*/  STL.64 [R1+0xb10], R4 ;  /* 0x000b100401007387 */ /* 0x0001e80000100a00 */
[----:B0-----:R-:W3:Y:S01]  /*b8b0*/  LDL.LU.64 R4, [R1+0x1260] ;  /* 0x0012600001047983 */ /* 0x001ee20000300a00 */
[----:B------:R-:W-:-:S05]  /*b8c0*/  IMAD R8, R0, 0x2, R6 ;  /* 0x0000000200087824 */ /* 0x000fca00078e0206 */
[----:B------:R-:W-:-:S05]  /*b8d0*/  LEA R7, R0, R8, 0x1 ;  /* 0x0000000800077211 */ /* 0x000fca00078e08ff */
[----:B------:R-:W-:-:S05]  /*b8e0*/  IMAD R9, R0, 0x2, R7 ;  /* 0x0000000200097824 */ /* 0x000fca00078e0207 */
[----:B------:R-:W-:-:S05]  /*b8f0*/  LEA R18, R0, R9, 0x1 ;  /* 0x0000000900127211 */ /* 0x000fca00078e08ff */
[----:B------:R-:W-:-:S05]  /*b900*/  IMAD R10, R0, 0x2, R18 ;  /* 0x00000002000a7824 */ /* 0x000fca00078e0212 */
[----:B------:R-:W-:-:S05]  /*b910*/  LEA R11, R0, R10, 0x1 ;  /* 0x0000000a000b7211 */ /* 0x000fca00078e08ff */
[----:B------:R-:W-:-:S05]  /*b920*/  IMAD R12, R0, 0x2, R11 ;  /* 0x00000002000c7824 */ /* 0x000fca00078e020b */
[----:B------:R-:W-:-:S05]  /*b930*/  LEA R13, R0, R12, 0x1 ;  /* 0x0000000c000d7211 */ /* 0x000fca00078e08ff */
[----:B------:R-:W-:Y:S01]  /*b940*/  IMAD R14, R0, 0x2, R13 ;  /* 0x00000002000e7824 */ /* 0x000fe200078e020d */
[----:B------:R-:W-:-:S04]  /*b950*/  LEA R28, P1, R25, R26, 0x1 ;  /* 0x0000001a191c7211 */ /* 0x000fc800078208ff */
[----:B------:R-:W-:Y:S02]  /*b960*/  LEA R15, R0, R14, 0x1 ;  /* 0x0000000e000f7211 */ /* 0x000fe400078e08ff */
[----:B------:R-:W-:-:S03]  /*b970*/  LEA.HI.X.SX32 R29, R25, R27, 0x1, P1 ;  /* 0x0000001b191d7211 */ /* 0x000fc600008f0eff */
[C---:B------:R-:W-:Y:S02]  /*b980*/  IMAD R16, R0.reuse, 0x2, R15 ;  /* 0x0000000200107824 */ /* 0x040fe400078e020f */
[----:B------:R-:W-:Y:S03]  /*b990*/  STL.64 [R1+0xb08], R28 ;  /* 0x000b081c01007387 */ /* 0x000fe60000100a00 */
[----:B------:R-:W-:Y:S02]  /*b9a0*/  LEA R17, R0, R16, 0x1 ;  /* 0x0000001000117211 */ /* 0x000fe400078e08ff */
[----:B--2---:R-:W-:-:S04]  /*b9b0*/  LEA R22, P2, R2, R26, 0x1 ;  /* 0x0000001a02167211 */ /* 0x004fc800078408ff */
[----:B------:R-:W-:Y:S01]  /*b9c0*/  LEA.HI.X.SX32 R23, R2, R27, 0x1, P2 ;  /* 0x0000001b02177211 */ /* 0x000fe200010f0eff */
[----:B------:R-:W-:-:S04]  /*b9d0*/  IMAD R2, R0, 0x2, R17 ;  /* 0x0000000200027824 */ /* 0x000fc800078e0211 */
[----:B------:R0:W-:Y:S01]  /*b9e0*/  STL.64 [R1+0xb00], R22 ;  /* 0x000b001601007387 */ /* 0x0001e20000100a00 */
[----:B------:R-:W-:Y:S02]  /*b9f0*/  LEA R19, R0, R2, 0x1 ;  /* 0x0000000200137211 */ /* 0x000fe400078e08ff */
        /* <DEDUP_REMOVED lines=8> */
[----:B------:R-:W-:-:S03]  /*ba80*/  IMAD R3, R0, 0x2, R19 ;  /* 0x0000000200037824 */ /* 0x000fc600078e0213 */
[----:B------:R2:W-:Y:S01]  /*ba90*/  STL.64 [R1+0xae8], R20 ;  /* 0x000ae81401007387 */ /* 0x0005e20000100a00 */
[-C--:B0-----:R-:W-:Y:S02]  /*baa0*/  LEA R24, P0, R6, R26.reuse, 0x1 ;  /* 0x0000001a06187211 */ /* 0x081fe400078008ff */
[-C--:B-1----:R-:W-:Y:S02]  /*bab0*/  LEA R22, P1, R8, R26.reuse, 0x1 ;  /* 0x0000001a08167211 */ /* 0x082fe400078208ff */
[-C--:B------:R-:W-:Y:S02]  /*bac0*/  LEA.HI.X.SX32 R25, R6, R27.reuse, 0x1, P0 ;  /* 0x0000001b06197211 */ /* 0x080fe400000f0eff */
[C---:B--2---:R-:W-:Y:S02]  /*bad0*/  LEA R20, P2, R7.reuse, R26, 0x1 ;  /* 0x0000001a07147211 */ /* 0x044fe400078408ff */
[-C--:B------:R-:W-:Y:S02]  /*bae0*/  LEA.HI.X.SX32 R23, R8, R27.reuse, 0x1, P1 ;  /* 0x0000001b08177211 */ /* 0x080fe400008f0eff */
[----:B------:R-:W-:Y:S01]  /*baf0*/  LEA.HI.X.SX32 R21, R7, R27, 0x1, P2 ;  /* 0x0000001b07157211 */ /* 0x000fe200010f0eff */
[----:B------:R0:W-:Y:S01]  /*bb00*/  STL.64 [R1+0xae0], R24 ;  /* 0x000ae01801007387 */ /* 0x0001e20000100a00 */
[----:B------:R-:W-:-:S03]  /*bb10*/  LEA R4, R0, R3, 0x1 ;  /* 0x0000000300047211 */ /* 0x000fc600078e08ff */
[----:B------:R1:W-:Y:S04]  /*bb20*/  STL.64 [R1+0xad8], R22 ;  /* 0x000ad81601007387 */ /* 0x0003e80000100a00 */
[----:B------:R2:W-:Y:S01]  /*bb30*/  STL.64 [R1+0xad0], R20 ;  /* 0x000ad01401007387 */ /* 0x0005e20000100a00 */
[CC--:B0-----:R-:W-:Y:S01]  /*bb40*/  LEA R24, P0, R9.reuse, R26.reuse, 0x1 ;  /* 0x0000001a09187211 */ /* 0x0c1fe200078008ff */
[----:B------:R-:W-:Y:S01]  /*bb50*/  IMAD R5, R0, 0x2, R4 ;  /* 0x0000000200057824 */ /* 0x000fe200078e0204 */
[-C--:B-1----:R-:W-:Y:S02]  /*bb60*/  LEA R22, P1, R18, R26.reuse, 0x1 ;  /* 0x0000001a12167211 */ /* 0x082fe400078208ff */
[----:B------:R-:W-:Y:S02]  /*bb70*/  LEA.HI.X.SX32 R25, R9, R27, 0x1, P0 ;  /* 0x0000001b09197211 */ /* 0x000fe400000f0eff */
[----:B--2---:R-:W-:-:S02]  /*bb80*/  LEA R20, P2, R10, R26, 0x1 ;  /* 0x0000001a0a147211 */ /* 0x004fc400078408ff */
        /* <DEDUP_REMOVED lines=17> */
[-C--:B0-----:R-:W-:Y:S01]  /*bca0*/  LEA R24, P0, R14, R26.reuse, 0x1 ;  /* 0x0000001a0e187211 */ /* 0x081fe200078008ff */
[----:B------:R-:W-:Y:S01]  /*bcb0*/  IMAD R10, R0, 0x2, R7 ;  /* 0x00000002000a7824 */ /* 0x000fe200078e0207 */
[-C--:B-1----:R-:W-:Y:S02]  /*bcc0*/  LEA R22, P1, R15, R26.reuse, 0x1 ;  /* 0x0000001a0f167211 */ /* 0x082fe400078208ff */
[----:B------:R-:W-:Y:S02]  /*bcd0*/  LEA.HI.X.SX32 R25, R14, R27, 0x1, P0 ;  /* 0x0000001b0e197211 */ /* 0x000fe400000f0eff */
[----:B--2---:R-:W-:-:S02]  /*bce0*/  LEA R20, P2, R16, R26, 0x1 ;  /* 0x0000001a10147211 */ /* 0x004fc400078408ff */
[-C--:B------:R-:W-:Y:S02]  /*bcf0*/  LEA.HI.X.SX32 R23, R15, R27.reuse, 0x1, P1 ;  /* 0x0000001b0f177211 */ /* 0x080fe400008f0eff */
[----:B------:R-:W-:Y:S01]  /*bd00*/  LEA.HI.X.SX32 R21, R16, R27, 0x1, P2 ;  /* 0x0000001b10157211 */ /* 0x000fe200010f0eff */
[----:B------:R-:W-:Y:S01]  /*bd10*/  STL.64 [R1+0xa98], R24 ;  /* 0x000a981801007387 */ /* 0x000fe20000100a00 */
[----:B------:R-:W-:-:S03]  /*bd20*/  LEA R9, R0, R10, 0x1 ;  /* 0x0000000a00097211 */ /* 0x000fc600078e08ff */
[----:B------:R0:W-:Y:S01]  /*bd30*/  STL.64 [R1+0xa90], R22 ;  /* 0x000a901601007387 */ /* 0x0001e20000100a00 */
[----:B------:R-:W-:-:S03]  /*bd40*/  LEA R14, P2, R19, R26, 0x1 ;  /* 0x0000001a130e7211 */ /* 0x000fc600078408ff */
[----:B------:R1:W-:Y:S01]  /*bd50*/  STL.64 [R1+0xa88], R20 ;  /* 0x000a881401007387 */ /* 0x0003e20000100a00 */
[----:B------:R-:W-:Y:S01]  /*bd60*/  IMAD R12, R0, 0x2, R9 ;  /* 0x00000002000c7824 */ /* 0x000fe200078e0209 */
[-C--:B------:R-:W-:Y:S02]  /*bd70*/  LEA.HI.X.SX32 R15, R19, R27.reuse, 0x1, P2 ;  /* 0x0000001b130f7211 */ /* 0x080fe400010f0eff */
[CC--:B0-----:R-:W-:Y:S02]  /*bd80*/  LEA R22, P0, R17.reuse, R26.reuse, 0x1 ;  /* 0x0000001a11167211 */ /* 0x0c1fe400078008ff */
[C---:B-1----:R-:W-:Y:S02]  /*bd90*/  LEA R20, P1, R2.reuse, R26, 0x1 ;  /* 0x0000001a02147211 */ /* 0x042fe400078208ff */
[-C--:B------:R-:W-:Y:S02]  /*bda0*/  LEA.HI.X.SX32 R23, R17, R27.reuse, 0x1, P0 ;  /* 0x0000001b11177211 */ /* 0x080fe400000f0eff */
[----:B------:R-:W-:-:S02]  /*bdb0*/  LEA.HI.X.SX32 R21, R2, R27, 0x1, P1 ;  /* 0x0000001b02157211 */ /* 0x000fc400008f0eff */
[C---:B------:R-:W-:Y:S01]  /*bdc0*/  LEA R11, R0.reuse, R12, 0x1 ;  /* 0x0000000c000b7211 */ /* 0x040fe200078e08ff */
[----:B------:R-:W-:Y:S04]  /*bdd0*/  STL.64 [R1+0xa80], R22 ;  /* 0x000a801601007387 */ /* 0x000fe80000100a00 */
[----:B------:R0:W-:Y:S01]  /*bde0*/  STL.64 [R1+0xa78], R20 ;  /* 0x000a781401007387 */ /* 0x0001e20000100a00 */
[----:B------:R-:W-:-:S03]  /*bdf0*/  IMAD R13, R0, 0x2, R11 ;  /* 0x00000002000d7824 */ /* 0x000fc600078e020b */
[----:B------:R1:W-:Y:S01]  /*be00*/  STL.64 [R1+0xa70], R14 ;  /* 0x000a700e01007387 */ /* 0x0003e20000100a00 */
[-C--:B------:R-:W-:Y:S02]  /*be10*/  LEA R16, P1, R4, R26.reuse, 0x1 ;  /* 0x0000001a04107211 */ /* 0x080fe400078208ff */
[----:B------:R-:W-:Y:S02]  /*be20*/  LEA R2, R0, R13, 0x1 ;  /* 0x0000000d00027211 */ /* 0x000fe400078e08ff */
[-C--:B0-----:R-:W-:Y:S02]  /*be30*/  LEA R20, P0, R3, R26.reuse, 0x1 ;  /* 0x0000001a03147211 */ /* 0x081fe400078008ff */
[----:B-1----:R-:W-:Y:S02]  /*be40*/  LEA R14, P2, R5, R26, 0x1 ;  /* 0x0000001a050e7211 */ /* 0x002fe400078408ff */
[-C--:B------:R-:W-:Y:S02]  /*be50*/  LEA.HI.X.SX32 R21, R3, R27.reuse, 0x1, P0 ;  /* 0x0000001b03157211 */ /* 0x080fe400000f0eff */
[----:B------:R-:W-:-:S02]  /*be60*/  LEA.HI.X.SX32 R15, R5, R27, 0x1, P2 ;  /* 0x0000001b050f7211 */ /* 0x000fc400010f0eff */
[----:B------:R-:W-:-:S03]  /*be70*/  LEA.HI.X.SX32 R17, R4, R27, 0x1, P1 ;  /* 0x0000001b04117211 */ /* 0x000fc600008f0eff */
[----:B------:R0:W-:Y:S01]  /*be80*/  STL.64 [R1+0xa58], R14 ;  /* 0x000a580e01007387 */ /* 0x0001e20000100a00 */
[----:B------:R-:W-:-:S03]  /*be90*/  LEA R18, P1, R8, R26, 0x1 ;  /* 0x0000001a08127211 */ /* 0x000fc600078208ff */
[----:B------:R1:W-:Y:S04]  /*bea0*/  STL.64 [R1+0xa68], R20 ;  /* 0x000a681401007387 */ /* 0x0003e80000100a00 */
[----:B------:R2:W-:Y:S01]  /*beb0*/  STL.64 [R1+0xa60], R16 ;  /* 0x000a601001007387 */ /* 0x0005e20000100a00 */
[----:B0-----:R-:W-:Y:S01]  /*bec0*/  IMAD R14, R0, 0x2, R2 ;  /* 0x00000002000e7824 */ /* 0x001fe200078e0202 */
[CC--:B-1----:R-:W-:Y:S02]  /*bed0*/  LEA R20, P0, R6.reuse, R26.reuse, 0x1 ;  /* 0x0000001a06147211 */ /* 0x0c2fe400078008ff */
[----:B--2---:R-:W-:Y:S02]  /*bee0*/  LEA R16, P2, R7, R26, 0x1 ;  /* 0x0000001a07107211 */ /* 0x004fe400078408ff */
[----:B------:R-:W-:-:S02]  /*bef0*/  LEA.HI.X.SX32 R21, R6, R27, 0x1, P0 ;  /* 0x0000001b06157211 */ /* 0x000fc400000f0eff */
[----:B------:R-:W-:Y:S02]  /*bf00*/  LEA R4, R0, R14, 0x1 ;  /* 0x0000000e00047211 */ /* 0x000fe400078e08ff */
[-C--:B------:R-:W-:Y:S02]  /*bf10*/  LEA.HI.X.SX32 R19, R8, R27.reuse, 0x1, P1 ;  /* 0x0000001b08137211 */ /* 0x080fe400008f0eff */
[----:B------:R-:W-:Y:S01]  /*bf20*/  LEA.HI.X.SX32 R17, R7, R27, 0x1, P2 ;  /* 0x0000001b07117211 */ /* 0x000fe200010f0eff */
[----:B------:R0:W-:Y:S01]  /*bf30*/  STL.64 [R1+0xa50], R20 ;  /* 0x000a501401007387 */ /* 0x0001e20000100a00 */
[----:B------:R-:W-:-:S03]  /*bf40*/  IMAD R7, R0, 0x2, R4 ;  /* 0x0000000200077824 */ /* 0x000fc600078e0204 */
[----:B------:R1:W-:Y:S04]  /*bf50*/  STL.64 [R1+0xa48], R18 ;  /* 0x000a481201007387 */ /* 0x0003e80000100a00 */
[----:B------:R2:W-:Y:S01]  /*bf60*/  STL.64 [R1+0xa40], R16 ;  /* 0x000a401001007387 */ /* 0x0005e20000100a00 */
[CC--:B0-----:R-:W-:Y:S02]  /*bf70*/  LEA R20, P0, R10.reuse, R26.reuse, 0x1 ;  /* 0x0000001a0a147211 */ /* 0x0c1fe400078008ff */
[-C--:B-1----:R-:W-:Y:S02]  /*bf80*/  LEA R18, P1, R9, R26.reuse, 0x1 ;  /* 0x0000001a09127211 */ /* 0x082fe400078208ff */
[----:B------:R-:W-:Y:S02]  /*bf90*/  LEA.HI.X.SX32 R21, R10, R27, 0x1, P0 ;  /* 0x0000001b0a157211 */ /* 0x000fe400000f0eff */
[----:B--2---:R-:W-:-:S02]  /*bfa0*/  LEA R16, P2, R12, R26, 0x1 ;  /* 0x0000001a0c107211 */ /* 0x004fc400078408ff */
[----:B------:R-:W-:Y:S02]  /*bfb0*/  LEA R3, R0, R7, 0x1 ;  /* 0x0000000700037211 */ /* 0x000fe400078e08ff */
[-C--:B------:R-:W-:Y:S02]  /*bfc0*/  LEA.HI.X.SX32 R19, R9, R27.reuse, 0x1, P1 ;  /* 0x0000001b09137211 */ /* 0x080fe400008f0eff */
[----:B------:R-:W-:Y:S01]  /*bfd0*/  LEA.HI.X.SX32 R17, R12, R27, 0x1, P2 ;  /* 0x0000001b0c117211 */ /* 0x000fe200010f0eff */
[----:B------:R0:W-:Y:S01]  /*bfe0*/  STL.64 [R1+0xa38], R20 ;  /* 0x000a381401007387 */ /* 0x0001e20000100a00 */
[----:B------:R-:W-:-:S03]  /*bff0*/  IMAD R8, R0, 0x2, R3 ;  /* 0x0000000200087824 */ /* 0x000fc600078e0203 */
[----:B------:R-:W-:Y:S04]  /*c000*/  STL.64 [R1+0xa30], R18 ;  /* 0x000a301201007387 */ /* 0x000fe80000100a00 */
[----:B------:R1:W-:Y:S01]  /*c010*/  STL.64 [R1+0xa28], R16 ;  /* 0x000a281001007387 */ /* 0x0003e20000100a00 */
[C---:B0-----:R-:W-:Y:S02]  /*c020*/  LEA R20, P0, R11.reuse, R26, 0x1 ;  /* 0x0000001a0b147211 */ /* 0x041fe400078008ff */
[----:B------:R-:W-:Y:S02]  /*c030*/  LEA R9, R0, R8, 0x1 ;  /* 0x0000000800097211 */ /* 0x000fe400078e08ff */
[----:B------:R-:W-:Y:S02]  /*c040*/  LEA.HI.X.SX32 R21, R11, R27, 0x1, P0 ;  /* 0x0000001b0b157211 */ /* 0x000fe400000f0eff */
[----:B-1----:R-:W-:-:S02]  /*c050*/  LEA R16, P2, R2, R26, 0x1 ;  /* 0x0000001a02107211 */ /* 0x002fc400078408ff */
[C---:B------:R-:W-:Y:S02]  /*c060*/  LEA R18, P1, R13.reuse, R26, 0x1 ;  /* 0x0000001a0d127211 */ /* 0x040fe400078208ff */
[-C--:B------:R-:W-:Y:S01]  /*c070*/  LEA.HI.X.SX32 R17, R2, R27.reuse, 0x1, P2 ;  /* 0x0000001b02117211 */ /* 0x080fe200010f0eff */
[----:B------:R-:W-:Y:S01]  /*c080*/  IMAD R5, R0, 0x2, R9 ;  /* 0x0000000200057824 */ /* 0x000fe200078e0209 */
[----:B------:R-:W-:Y:S01]  /*c090*/  STL.64 [R1+0xa20], R20 ;  /* 0x000a201401007387 */ /* 0x000fe20000100a00 */
[----:B------:R-:W-:-:S03]  /*c0a0*/  LEA.HI.X.SX32 R19, R13, R27, 0x1, P1 ;  /* 0x0000001b0d137211 */ /* 0x000fc600008f0eff */
[----:B------:R0:W-:Y:S01]  /*c0b0*/  STL.64 [R1+0xa10], R16 ;  /* 0x000a101001007387 */ /* 0x0001e20000100a00 */
[-C--:B------:R-:W-:Y:S02]  /*c0c0*/  LEA R12, P1, R4, R26.reuse, 0x1 ;  /* 0x0000001a040c7211 */ /* 0x080fe400078208ff */
[CC--:B------:R-:W-:Y:S02]  /*c0d0*/  LEA R10, P2, R7.reuse, R26.reuse, 0x1 ;  /* 0x0000001a070a7211 */ /* 0x0c0fe400078408ff */
[----:B------:R-:W-:Y:S02]  /*c0e0*/  LEA R6, R0, R5, 0x1 ;  /* 0x0000000500067211 */ /* 0x000fe400078e08ff */
[-C--:B------:R-:W-:Y:S02]  /*c0f0*/  LEA.HI.X.SX32 R13, R4, R27.reuse, 0x1, P1 ;  /* 0x0000001b040d7211 */ /* 0x080fe400008f0eff */
[----:B0-----:R-:W-:Y:S02]  /*c100*/  LEA R16, P0, R14, R26, 0x1 ;  /* 0x0000001a0e107211 */ /* 0x001fe400078008ff */
[----:B------:R-:W-:-:S02]  /*c110*/  LEA.HI.X.SX32 R11, R7, R27, 0x1, P2 ;  /* 0x0000001b070b7211 */ /* 0x000fc400010f0eff */
[----:B------:R-:W-:Y:S01]  /*c120*/  LEA.HI.X.SX32 R17, R14, R27, 0x1, P0 ;  /* 0x0000001b0e117211 */ /* 0x000fe200000f0eff */
[----:B------:R-:W-:Y:S01]  /*c130*/  STL.64 [R1+0xa18], R18 ;  /* 0x000a181201007387 */ /* 0x000fe20000100a00 */
[C---:B------:R-:W-:Y:S01]  /*c140*/  IMAD R7, R0.reuse, 0x2, R6 ;  /* 0x0000000200077824 */ /* 0x040fe200078e0206 */
[----:B------:R-:W-:Y:S02]  /*c150*/  LEA R14, P0, R3, R26, 0x1 ;  /* 0x0000001a030e7211 */ /* 0x000fe400078008ff */
[----:B------:R-:W-:Y:S04]  /*c160*/  STL.64 [R1+0xa08], R16 ;  /* 0x000a081001007387 */ /* 0x000fe80000100a00 */
[----:B------:R0:W-:Y:S01]  /*c170*/  STL.64 [R1+0xa00], R12 ;  /* 0x000a000c01007387 */ /* 0x0001e20000100a00 */
[----:B------:R-:W-:-:S03]  /*c180*/  LEA R4, R0, R7, 0x1 ;  /* 0x0000000700047211 */ /* 0x000fc600078e08ff */
[----:B------:R1:W-:Y:S01]  /*c190*/  STL.64 [R1+0x9f8], R10 ;  /* 0x0009f80a01007387 */ /* 0x0003e20000100a00 */
[-C--:B------:R-:W-:Y:S02]  /*c1a0*/  LEA.HI.X.SX32 R15, R3, R27.reuse, 0x1, P0 ;  /* 0x0000001b030f7211 */ /* 0x080fe400000f0eff */
[CC--:B0-----:R-:W-:Y:S02]  /*c1b0*/  LEA R12, P1, R8.reuse, R26.reuse, 0x1 ;  /* 0x0000001a080c7211 */ /* 0x0c1fe400078208ff */
[C---:B-1----:R-:W-:Y:S02]  /*c1c0*/  LEA R10, P2, R9.reuse, R26, 0x1 ;  /* 0x0000001a090a7211 */ /* 0x042fe400078408ff */
[-C--:B------:R-:W-:Y:S02]  /*c1d0*/  LEA.HI.X.SX32 R13, R8, R27.reuse, 0x1, P1 ;  /* 0x0000001b080d7211 */ /* 0x080fe400008f0eff */
[----:B------:R-:W-:Y:S01]  /*c1e0*/  LEA.HI.X.SX32 R11, R9, R27, 0x1, P2 ;  /* 0x0000001b090b7211 */ /* 0x000fe200010f0eff */
[C---:B------:R-:W-:Y:S01]  /*c1f0*/  IMAD R3, R0.reuse, 0x2, R4 ;  /* 0x0000000200037824 */ /* 0x040fe200078e0204 */
[----:B------:R0:W-:Y:S04]  /*c200*/  STL.64 [R1+0x9f0], R14 ;  /* 0x0009f00e01007387 */ /* 0x0001e80000100a00 */
[----:B------:R1:W-:Y:S01]  /*c210*/  STL.64 [R1+0x9e8], R12 ;  /* 0x0009e80c01007387 */ /* 0x0003e20000100a00 */
[----:B------:R-:W-:-:S03]  /*c220*/  LEA R2, R0, R3, 0x1 ;  /* 0x0000000300027211 */ /* 0x000fc600078e08ff */
[----:B------:R2:W-:Y:S01]  /*c230*/  STL.64 [R1+0x9e0], R10 ;  /* 0x0009e00a01007387 */ /* 0x0005e20000100a00 */
[CC--:B0-----:R-:W-:Y:S02]  /*c240*/  LEA R14, P0, R5.reuse, R26.reuse, 0x1 ;  /* 0x0000001a050e7211 */ /* 0x0c1fe400078008ff */
[CC--:B-1----:R-:W-:Y:S02]  /*c250*/  LEA R12, P1, R6.reuse, R26.reuse, 0x1 ;  /* 0x0000001a060c7211 */ /* 0x0c2fe400078208ff */
[-C--:B------:R-:W-:Y:S02]  /*c260*/  LEA.HI.X.SX32 R15, R5, R27.reuse, 0x1, P0 ;  /* 0x0000001b050f7211 */ /* 0x080fe400000f0eff */
[CC--:B--2---:R-:W-:Y:S02]  /*c270*/  LEA R10, P2, R7.reuse, R26.reuse, 0x1 ;  /* 0x0000001a070a7211 */ /* 0x0c4fe400078408ff */
[-C--:B------:R-:W-:Y:S02]  /*c280*/  LEA.HI.X.SX32 R13, R6, R27.reuse, 0x1, P1 ;  /* 0x0000001b060d7211 */ /* 0x080fe400008f0eff */
[----:B------:R-:W-:Y:S01]  /*c290*/  LEA.HI.X.SX32 R11, R7, R27, 0x1, P2 ;  /* 0x0000001b070b7211 */ /* 0x000fe200010f0eff */
[----:B------:R-:W-:Y:S01]  /*c2a0*/  IMAD R0, R0, 0x2, R2 ;  /* 0x0000000200007824 */ /* 0x000fe200078e0202 */
[----:B------:R0:W-:Y:S04]  /*c2b0*/  STL.64 [R1+0x9d8], R14 ;  /* 0x0009d80e01007387 */ /* 0x0001e80000100a00 */
[----:B------:R1:W-:Y:S01]  /*c2c0*/  STL.64 [R1+0x9d0], R12 ;  /* 0x0009d00c01007387 */ /* 0x0003e20000100a00 */
[----:B------:R-:W-:-:S03]  /*c2d0*/  LEA R8, P3, R0, R26, 0x1 ;  /* 0x0000001a00087211 */ /* 0x000fc600078608ff */
[----:B------:R2:W-:Y:S01]  /*c2e0*/  STL.64 [R1+0x9c8], R10 ;  /* 0x0009c80a01007387 */ /* 0x0005e20000100a00 */
[CC--:B0-----:R-:W-:Y:S02]  /*c2f0*/  LEA R14, P0, R4.reuse, R26.reuse, 0x1 ;  /* 0x0000001a040e7211 */ /* 0x0c1fe400078008ff */
[CC--:B-1----:R-:W-:Y:S02]  /*c300*/  LEA R12, P1, R3.reuse, R26.reuse, 0x1 ;  /* 0x0000001a030c7211 */ /* 0x0c2fe400078208ff */
[-C--:B------:R-:W-:Y:S02]  /*c310*/  LEA.HI.X.SX32 R15, R4, R27.reuse, 0x1, P0 ;  /* 0x0000001b040f7211 */ /* 0x080fe400000f0eff */
[C---:B--2---:R-:W-:Y:S02]  /*c320*/  LEA R10, P2, R2.reuse, R26, 0x1 ;  /* 0x0000001a020a7211 */ /* 0x044fe400078408ff */
[-C--:B------:R-:W-:Y:S02]  /*c330*/  LEA.HI.X.SX32 R13, R3, R27.reuse, 0x1, P1 ;  /* 0x0000001b030d7211 */ /* 0x080fe400008f0eff */
[-C--:B------:R-:W-:Y:S01]  /*c340*/  LEA.HI.X.SX32 R11, R2, R27.reuse, 0x1, P2 ;  /* 0x0000001b020b7211 */ /* 0x080fe200010f0eff */
[----:B------:R-:W-:Y:S01]  /*c350*/  IMAD.MOV.U32 R18, RZ, RZ, 0x3f800000 ;  /* 0x3f800000ff127424 */ /* 0x000fe200078e00ff */
[----:B------:R-:W-:Y:S01]  /*c360*/  LEA.HI.X.SX32 R9, R0, R27, 0x1, P3 ;  /* 0x0000001b00097211 */ /* 0x000fe200018f0eff */
[----:B------:R-:W-:Y:S01]  /*c370*/  STL.64 [R1+0x9c0], R14 ;  /* 0x0009c00e01007387 */ /* 0x000fe20000100a00 */
[----:B------:R-:W-:-:S03]  /*c380*/  MOV R17, 0xff800000 ;  /* 0xff80000000117802 */ /* 0x000fc60000000f00 */
[----:B------:R-:W-:Y:S01]  /*c390*/  STL.64 [R1+0x9b8], R12 ;  /* 0x0009b80c01007387 */ /* 0x000fe20000100a00 */
[----:B------:R-:W-:-:S03]  /*c3a0*/  IMAD.MOV.U32 R19, RZ, RZ, -0x800000 ;  /* 0xff800000ff137424 */ /* 0x000fc600078e00ff */
[----:B------:R-:W-:Y:S04]  /*c3b0*/  STL.64 [R1+0x9b0], R10 ;  /* 0x0009b00a01007387 */ /* 0x000fe80000100a00 */
[----:B------:R-:W-:Y:S04]  /*c3c0*/  STL.64 [R1+0x9a8], R8 ;  /* 0x0009a80801007387 */ /* 0x000fe80000100a00 */
[----:B------:R0:W-:Y:S04]  /*c3d0*/  STL [R1+0x934], R18 ;  /* 0x0009341201007387 */ /* 0x0001e80000100800 */
[----:B------:R-:W-:Y:S04]  /*c3e0*/  STL [R1+0x350], RZ ;  /* 0x000350ff01007387 */ /* 0x000fe80000100800 */
[----:B------:R-:W-:Y:S01]  /*c3f0*/  STL [R1+0x190], R17 ;  /* 0x0001901101007387 */ /* 0x000fe20000100800 */
[----:B0-----:R-:W-:-:S03]  /*c400*/  MOV R18, 0xff800000 ;  /* 0xff80000000127802 */ /* 0x001fc60000000f00 */
[----:B------:R-:W-:Y:S04]  /*c410*/  STL [R1+0x354], RZ ;  /* 0x000354ff01007387 */ /* 0x000fe80000100800 */
        /* <DEDUP_REMOVED lines=34> */
[----:B------:R-:W-:Y:S04]  /*c640*/  STL [R1+0x584], RZ ;  /* 0x000584ff01007387 */ /* 0x000fe80000100800 */
        /* <DEDUP_REMOVED lines=182> */
[----:B------:R-:W1:Y:S04]  /*d1b0*/  S2R R24, SR_TID.X ;  /* 0x0000000000187919 */ /* 0x000e680000002100 */
        /* <DEDUP_REMOVED lines=20> */
[----:B------:R-:W-:Y:S01]  /*d300*/  STL [R1+0x7b0], RZ ;  /* 0x0007b0ff01007387 */ /* 0x000fe20000100800 */
[----:B-1----:R-:W-:-:S03]  /*d310*/  LOP3.LUT R22, R24, 0x7f, RZ, 0xc0, !PT ;  /* 0x0000007f18167812 */ /* 0x002fc600078ec0ff */
[----:B------:R-:W-:Y:S04]  /*d320*/  STL [R1+0x7b4], RZ ;  /* 0x0007b4ff01007387 */ /* 0x000fe80000100800 */
[----:B------:R-:W-:Y:S04]  /*d330*/  STL [R1+0x7b8], RZ ;  /* 0x0007b8ff01007387 */ /* 0x000fe80000100800 */
[----:B------:R-:W-:Y:S04]  /*d340*/  STL [R1+0x7bc], RZ ;  /* 0x0007bcff01007387 */ /* 0x000fe80000100800 */
[----:B------:R-:W-:Y:S01]  /*d350*/  STL [R1+0x7c0], RZ ;  /* 0x0007c0ff01007387 */ /* 0x000fe20000100800 */
[----:B------:R-:W-:-:S03]  /*d360*/  LOP3.LUT R23, R24, 0x3, RZ, 0xc0, !PT ;  /* 0x0000000318177812 */ /* 0x000fc600078ec0ff */
[----:B------:R-:W-:Y:S01]  /*d370*/  STL [R1+0x7c4], RZ ;  /* 0x0007c4ff01007387 */ /* 0x000fe20000100800 */
[----:B------:R-:W-:-:S03]  /*d380*/  SHF.R.U32.HI R0, RZ, 0x3, R22 ;  /* 0x00000003ff007819 */ /* 0x000fc60000011616 */
[----:B------:R-:W-:Y:S04]  /*d390*/  STL [R1+0x7c8], RZ ;  /* 0x0007c8ff01007387 */ /* 0x000fe80000100800 */
[----:B------:R-:W-:Y:S04]  /*d3a0*/  STL [R1+0x7cc], RZ ;  /* 0x0007ccff01007387 */ /* 0x000fe80000100800 */
[----:B------:R-:W-:Y:S04]  /*d3b0*/  STL [R1+0x7d0], RZ ;  /* 0x0007d0ff01007387 */ /* 0x000fe80000100800 */
[----:B------:R-:W-:Y:S01]  /*d3c0*/  STL [R1+0x7d4], RZ ;  /* 0x0007d4ff01007387 */ /* 0x000fe20000100800 */
[----:B------:R-:W-:-:S03]  /*d3d0*/  ISETP.NE.U32.AND P6, PT, R23, RZ, PT ;  /* 0x000000ff1700720c */ /* 0x000fc60003fc5070 */
[----:B------:R-:W1:Y:S01]  /*d3e0*/  S2R R22, SR_CTAID.X ;  /* 0x0000000000167919 */ /* 0x000e620000002500 */
[----:B------:R-:W-:-:S03]  /*d3f0*/  IMAD.SHL.U32 R3, R23, 0x2, RZ ;  /* 0x0000000217037824 */ /* 0x000fc600078e00ff */
[----:B------:R-:W-:Y:S04]  /*d400*/  STL [R1+0x7d8], RZ ;  /* 0x0007d8ff01007387 */ /* 0x000fe80000100800 */
[----:B------:R-:W-:Y:S04]  /*d410*/  STL [R1+0x7dc], RZ ;  /* 0x0007dcff01007387 */ /* 0x000fe80000100800 */
[----:B------:R-:W-:Y:S04]  /*d420*/  STL [R1+0x840], RZ ;  /* 0x000840ff01007387 */ /* 0x000fe80000100800 */
[----:B------:R-:W-:Y:S04]  /*d430*/  STL [R1+0x844], RZ ;  /* 0x000844ff01007387 */ /* 0x000fe80000100800 */
[----:B------:R-:W-:Y:S04]  /*d440*/  STL [R1+0x848], RZ ;  /* 0x000848ff01007387 */ /* 0x000fe80000100800 */
[----:B------:R-:W2:Y:S04]  /*d450*/  S2R R23, SR_TID.X ;  /* 0x0000000000177919 */ /* 0x000ea80000002100 */
        /* <DEDUP_REMOVED lines=12> */
[----:B------:R-:W-:-:S03]  /*d520*/  LOP3.LUT R24, R24, 0x1c, RZ, 0xc0, !PT ;  /* 0x0000001c18187812 */ /* 0x000fc600078ec0ff */
[----:B------:R-:W-:Y:S04]  /*d530*/  STL [R1+0x81c], RZ ;  /* 0x00081cff01007387 */ /* 0x000fe80000100800 */
[----:B------:R-:W-:Y:S04]  /*d540*/  STL [R1+0x800], RZ ;  /* 0x000800ff01007387 */ /* 0x000fe80000100800 */
[----:B------:R-:W-:Y:S04]  /*d550*/  STL [R1+0x804], RZ ;  /* 0x000804ff01007387 */ /* 0x000fe80000100800 */
[----:B------:R-:W-:Y:S01]  /*d560*/  STL [R1+0x808], RZ ;  /* 0x000808ff01007387 */ /* 0x000fe20000100800 */
[----:B------:R-:W-:-:S03]  /*d570*/  LEA.HI R9, R24, 0x38, RZ, 0x1e ;  /* 0x0000003818097811 */ /* 0x000fc600078ff0ff */
[----:B------:R-:W-:Y:S01]  /*d580*/  STL [R1+0x80c], RZ ;  /* 0x00080cff01007387 */ /* 0x000fe20000100800 */
[----:B-1----:R-:W-:-:S03]  /*d590*/  SHF.L.U32 R22, R22, 0x7, RZ ;  /* 0x0000000716167819 */ /* 0x002fc600000006ff */
[----:B------:R-:W-:Y:S01]  /*d5a0*/  STL [R1+0x7f0], RZ ;  /* 0x0007f0ff01007387 */ /* 0x000fe20000100800 */
[----:B------:R-:W-:-:S03]  /*d5b0*/  LEA.HI R12, R24, 0x50, RZ, 0x1e ;  /* 0x00000050180c7811 */ /* 0x000fc600078ff0ff */
[----:B------:R-:W-:Y:S01]  /*d5c0*/  STL [R1+0x7f4], RZ ;  /* 0x0007f4ff01007387 */ /* 0x000fe20000100800 */
[----:B------:R-:W-:-:S03]  /*d5d0*/  LEA.HI R7, R24, 0x28, RZ, 0x1e ;  /* 0x0000002818077811 */ /* 0x000fc600078ff0ff */
[----:B------:R-:W-:Y:S01]  /*d5e0*/  STL [R1+0x7f8], RZ ;  /* 0x0007f8ff01007387 */ /* 0x000fe20000100800 */
[----:B------:R-:W-:-:S03]  /*d5f0*/  LEA.HI R5, R24, 0x18, RZ, 0x1e ;  /* 0x0000001818057811 */ /* 0x000fc600078ff0ff */
[----:B------:R-:W-:Y:S01]  /*d600*/  STL [R1+0x7fc], RZ ;  /* 0x0007fcff01007387 */ /* 0x000fe20000100800 */
[----:B------:R-:W-:-:S03]  /*d610*/  LEA.HI R11, R24, 0x48, RZ, 0x1e ;  /* 0x00000048180b7811 */ /* 0x000fc600078ff0ff */
[----:B------:R-:W-:Y:S01]  /*d620*/  STL [R1+0x7e0], RZ ;  /* 0x0007e0ff01007387 */ /* 0x000fe20000100800 */
[----:B------:R-:W-:Y:S02]  /*d630*/  LEA.HI R14, R24, 0x60, RZ, 0x1e ;  /* 0x00000060180e7811 */ /* 0x000fe400078ff0ff */
[C---:B0-----:R-:W-:Y:S01]  /*d640*/  IADD3 R17, R22.reuse, R12, RZ ;  /* 0x0000000c16117210 */ /* 0x041fe20007ffe0ff */
[----:B------:R-:W-:Y:S01]  /*d650*/  STL [R1+0x7e4], RZ ;  /* 0x0007e4ff01007387 */ /* 0x000fe20000100800 */
[----:B--2---:R-:W-:Y:S01]  /*d660*/  LOP3.LUT R23, R23, 0x60, RZ, 0xc0, !PT ;  /* 0x0000006017177812 */ /* 0x004fe200078ec0ff */
[----:B------:R-:W-:Y:S01]  /*d670*/  IMAD.IADD R17, R22, 0x1, R9 ;  /* 0x0000000116117824 */ /* 0x000fe200078e0209 */
[C---:B------:R-:W-:Y:S01]  /*d680*/  LEA.HI R16, R24.reuse, 0x8, RZ, 0x1e ;  /* 0x0000000818107811 */ /* 0x040fe200078ff0ff */
[----:B------:R-:W-:Y:S01]  /*d690*/  STL [R1+0x7e8], RZ ;  /* 0x0007e8ff01007387 */ /* 0x000fe20000100800 */
[----:B------:R-:W-:Y:S01]  /*d6a0*/  LEA.HI R8, R24, 0x30, RZ, 0x1e ;  /* 0x0000003018087811 */ /* 0x000fe200078ff0ff */
[----:B------:R-:W-:-:S02]  /*d6b0*/  IMAD.IADD R17, R22, 0x1, R7 ;  /* 0x0000000116117824 */ /* 0x000fc400078e0207 */
[----:B------:R-:W-:Y:S01]  /*d6c0*/  STL [R1+0x7ec], RZ ;  /* 0x0007ecff01007387 */ /* 0x000fe20000100800 */
[----:B------:R-:W-:Y:S01]  /*d6d0*/  LEA.HI R4, R24, 0x10, RZ, 0x1e ;  /* 0x0000001018047811 */ /* 0x000fe200078ff0ff */
[C---:B------:R-:W-:Y:S02]  /*d6e0*/  IMAD.IADD R17, R22.reuse, 0x1, R5 ;  /* 0x0000000116117824 */ /* 0x040fe400078e0205 */
[----:B------:R-:W-:Y:S01]  /*d6f0*/  STL [R1+0x860], RZ ;  /* 0x000860ff01007387 */ /* 0x000fe20000100800 */
[C---:B------:R-:W-:Y:S01]  /*d700*/  IADD3 R19, R22.reuse, R14, RZ ;  /* 0x0000000e16137210 */ /* 0x040fe20007ffe0ff */
[----:B------:R-:W-:Y:S01]  /*d710*/  IMAD.IADD R19, R22, 0x1, R11 ;  /* 0x0000000116137824 */ /* 0x000fe200078e020b */
[----:B------:R-:W-:Y:S01]  /*d720*/  LEA.HI R17, R23, R3, RZ, 0x1e ;  /* 0x0000000317117211 */ /* 0x000fe200078ff0ff */
[----:B------:R-:W-:Y:S01]  /*d730*/  STL [R1+0x864], RZ ;  /* 0x000864ff01007387 */ /* 0x000fe20000100800 */
[----:B------:R-:W-:Y:S02]  /*d740*/  LOP3.LUT R0, R0, 0xc, RZ, 0xc0, !PT ;  /* 0x0000000c00007812 */ /* 0x000fe400078ec0ff */
[----:B------:R-:W-:Y:S01]  /*d750*/  SHF.L.U32 R3, R16, 0x4, RZ ;  /* 0x0000000410037819 */ /* 0x000fe200000006ff */
[----:B------:R-:W-:Y:S01]  /*d760*/  STL [R1+0x868], RZ ;  /* 0x000868ff01007387 */ /* 0x000fe20000100800 */
[----:B------:R-:W-:-:S03]  /*d770*/  IADD3 R19, R22, R8, RZ ;  /* 0x0000000816137210 */ /* 0x000fc60007ffe0ff */
[----:B------:R-:W-:Y:S01]  /*d780*/  STL [R1+0x86c], RZ ;  /* 0x00086cff01007387 */ /* 0x000fe20000100800 */
[----:B------:R-:W-:Y:S01]  /*d790*/  IADD3 R19, R22, R4, RZ ;  /* 0x0000000416137210 */ /* 0x000fe20007ffe0ff */
[----:B------:R-:W-:Y:S01]  /*d7a0*/  IMAD.SHL.U32 R4, R4, 0x10, RZ ;  /* 0x0000001004047824 */ /* 0x000fe200078e00ff */
[----:B------:R-:W-:Y:S01]  /*d7b0*/  SHF.L.U32 R5, R5, 0x4, RZ ;  /* 0x0000000405057819 */ /* 0x000fe200000006ff */
[----:B------:R-:W-:Y:S01]  /*d7c0*/  STL [R1+0x870], RZ ;  /* 0x000870ff01007387 */ /* 0x000fe20000100800 */
[----:B------:R-:W-:-:S03]  /*d7d0*/  IADD3 R3, R0, R3, RZ ;  /* 0x0000000300037210 */ /* 0x000fc60007ffe0ff */
[----:B------:R-:W-:Y:S01]  /*d7e0*/  STL [R1+0x874], RZ ;  /* 0x000874ff01007387 */ /* 0x000fe20000100800 */
[----:B------:R-:W-:-:S03]  /*d7f0*/  IADD3 R5, R0, R5, RZ ;  /* 0x0000000500057210 */ /* 0x000fc60007ffe0ff */
[----:B------:R-:W-:Y:S01]  /*d800*/  STL [R1+0x878], RZ ;  /* 0x000878ff01007387 */ /* 0x000fe20000100800 */
[----:B------:R-:W-:-:S03]  /*d810*/  IMAD.SHL.U32 R8, R8, 0x10, RZ ;  /* 0x0000001008087824 */ /* 0x000fc600078e00ff */
[----:B------:R-:W-:Y:S01]  /*d820*/  STL [R1+0x87c], RZ ;  /* 0x00087cff01007387 */ /* 0x000fe20000100800 */
[----:B------:R-:W-:Y:S01]  /*d830*/  SHF.L.U32 R9, R9, 0x4, RZ ;  /* 0x0000000409097819 */ /* 0x000fe200000006ff */
[C---:B------:R-:W-:Y:S02]  /*d840*/  IMAD.IADD R4, R0.reuse, 0x1, R4 ;  /* 0x0000000100047824 */ /* 0x040fe400078e0204 */
[----:B------:R-:W-:Y:S04]  /*d850*/  STL [R1+0x850], RZ ;  /* 0x000850ff01007387 */ /* 0x000fe80000100800 */
[----:B------:R-:W-:Y:S04]  /*d860*/  STL [R1+0x854], RZ ;  /* 0x000854ff01007387 */ /* 0x000fe80000100800 */
[----:B------:R-:W-:Y:S01]  /*d870*/  STL [R1+0x858], RZ ;  /* 0x000858ff01007387 */ /* 0x000fe20000100800 */
[----:B------:R-:W-:-:S03]  /*d880*/  IMAD.IADD R8, R0, 0x1, R8 ;  /* 0x0000000100087824 */ /* 0x000fc600078e0208 */
[----:B------:R-:W-:Y:S01]  /*d890*/  STL [R1+0x85c], RZ ;  /* 0x00085cff01007387 */ /* 0x000fe20000100800 */
[----:B------:R-:W-:-:S03]  /*d8a0*/  IADD3 R8, R0, R9, RZ ;  /* 0x0000000900087210 */ /* 0x000fc60007ffe0ff */
[----:B------:R0:W-:Y:S04]  /*d8b0*/  STL [R1+0x9a0], R3 ;  /* 0x0009a00301007387 */ /* 0x0001e80000100800 */
[----:B0-----:R-:W2:Y:S04]  /*d8c0*/  LDL R3, [R1+0x70c] ;  /* 0x00070c0001037983 */ /* 0x001ea80000100800 */
[----:B------:R-:W-:Y:S04]  /*d8d0*/  STL [R1+0x998], R5 ;  /* 0x0009980501007387 */ /* 0x000fe80000100800 */
[----:B------:R0:W-:Y:S04]  /*d8e0*/  STL [R1+0x99c], R4 ;  /* 0x00099c0401007387 */ /* 0x0001e80000100800 */
[----:B------:R-:W3:Y:S01]  /*d8f0*/  LDL R9, [R1+0x6c0] ;  /* 0x0006c00001097983 */ /* 0x000ee20000100800 */
[----:B------:R-:W-:-:S02]  /*d900*/  LEA.HI R13, R24, 0x58, RZ, 0x1e ;  /* 0x00000058180d7811 */ /* 0x000fc400078ff0ff */
[C---:B------:R-:W-:Y:S02]  /*d910*/  LEA.HI R10, R24.reuse, 0x40, RZ, 0x1e ;  /* 0x00000040180a7811 */ /* 0x040fe400078ff0ff */
[----:B------:R-:W-:Y:S01]  /*d920*/  LEA.HI R6, R24, 0x20, RZ, 0x1e ;  /* 0x0000002018067811 */ /* 0x000fe200078ff0ff */
[C---:B------:R-:W-:Y:S01]  /*d930*/  IMAD.IADD R18, R22.reuse, 0x1, R13 ;  /* 0x0000000116127824 */ /* 0x040fe200078e020d */
[----:B------:R-:W-:Y:S01]  /*d940*/  IADD3 R18, R22, R10, RZ ;  /* 0x0000000a16127210 */ /* 0x000fe20007ffe0ff */
[----:B------:R-:W-:Y:S01]  /*d950*/  IMAD.SHL.U32 R10, R10, 0x10, RZ ;  /* 0x000000100a0a7824 */ /* 0x000fe200078e00ff */
[----:B------:R-:W-:Y:S01]  /*d960*/  IADD3 R18, R22, R6, RZ ;  /* 0x0000000616127210 */ /* 0x000fe20007ffe0ff */
[----:B------:R-:W-:Y:S01]  /*d970*/  IMAD.SHL.U32 R6, R6, 0x10, RZ ;  /* 0x0000001006067824 */ /* 0x000fe200078e00ff */
[----:B------:R-:W-:Y:S01]  /*d980*/  SHF.L.U32 R7, R7, 0x4, RZ ;  /* 0x0000000407077819 */ /* 0x000fe200000006ff */
[C---:B------:R-:W-:Y:S01]  /*d990*/  IMAD.IADD R8, R0.reuse, 0x1, R10 ;  /* 0x0000000100087824 */ /* 0x040fe200078e020a */
[----:B0-----:R-:W4:Y:S01]  /*d9a0*/  LDL.64 R4, [R1+0x6d0] ;  /* 0x0006d00001047983 */ /* 0x001f220000100a00 */
[C---:B------:R-:W-:Y:S01]  /*d9b0*/  IMAD.IADD R6, R0.reuse, 0x1, R6 ;  /* 0x0000000100067824 */ /* 0x040fe200078e0206 */
[----:B------:R-:W-:-:S02]  /*d9c0*/  IADD3 R7, R0, R7, RZ ;  /* 0x0000000700077210 */ /* 0x000fc40007ffe0ff */
[----:B------:R-:W5:Y:S04]  /*d9d0*/  LDL R10, [R1+0x710] ;  /* 0x00071000010a7983 */ /* 0x000f680000100800 */
[----:B------:R-:W2:Y:S01]  /*d9e0*/  LDL.64 R6, [R1+0x6d8] ;  /* 0x0006d80001067983 */ /* 0x000ea20000100a00 */
[----:B------:R-:W-:-:S04]  /*d9f0*/  SHF.L.U32 R11, R11, 0x4, RZ ;  /* 0x000000040b0b7819 */ /* 0x000fc800000006ff */
[----:B------:R-:W-:Y:S02]  /*da00*/  IADD3 R8, R0, R11, RZ ;  /* 0x0000000b00087210 */ /* 0x000fe40007ffe0ff */
[----:B------:R-:W0:Y:S01]  /*da10*/  S2R R11, SR_TID.X ;  /* 0x00000000000b7919 */ /* 0x000e220000002100 */
[----:B------:R-:W-:-:S04]  /*da20*/  SHF.L.U32 R13, R13, 0x4, RZ ;  /* 0x000000040d0d7819 */ /* 0x000fc800000006ff */
[----:B------:R-:W-:Y:S02]  /*da30*/  IADD3 R8, R0, R13, RZ ;  /* 0x0000000d00087210 */ /* 0x000fe40007ffe0ff */
[----:B------:R-:W1:Y:S01]  /*da40*/  S2R R13, SR_TID.X ;  /* 0x00000000000d7919 */ /* 0x000e620000002100 */
[----:B------:R-:W-:Y:S02]  /*da50*/  IMAD.SHL.U32 R12, R12, 0x10, RZ ;  /* 0x000000100c0c7824 */ /* 0x000fe400078e00ff */
[----:B------:R-:W-:Y:S02]  /*da60*/  IMAD.SHL.U32 R14, R14, 0x10, RZ ;  /* 0x000000100e0e7824 */ /* 0x000fe400078e00ff */
[C---:B------:R-:W-:Y:S02]  /*da70*/  IMAD.IADD R12, R0.reuse, 0x1, R12 ;  /* 0x00000001000c7824 */ /* 0x040fe400078e020c */
[----:B------:R-:W-:Y:S01]  /*da80*/  IMAD.IADD R12, R0, 0x1, R14 ;  /* 0x00000001000c7824 */ /* 0x000fe200078e020e */
[----:B0-----:R-:W-:-:S02]  /*da90*/  LOP3.LUT R8, R11, 0x7, RZ, 0xc0, !PT ;  /* 0x000000070b087812 */ /* 0x001fc400078ec0ff */
[C---:B------:R-:W-:Y:S02]  /*daa0*/  LOP3.LUT R14, R11.reuse, 0x1c, RZ, 0xc0, !PT ;  /* 0x0000001c0b0e7812 */ /* 0x040fe400078ec0ff */
[----:B------:R-:W-:Y:S01]  /*dab0*/  SHF.L.U32 R12, R11, 0x7, RZ ;  /* 0x000000070b0c7819 */ /* 0x000fe200000006ff */
[----:B------:R-:W-:Y:S01]  /*dac0*/  IMAD.SHL.U32 R8, R8, 0x10, RZ ;  /* 0x0000001008087824 */ /* 0x000fe200078e00ff */
[----:B------:R-:W-:-:S04]  /*dad0*/  SHF.L.U32 R14, R14, 0x2, RZ ;  /* 0x000000020e0e7819 */ /* 0x000fc800000006ff */
[----:B------:R-:W-:Y:S02]  /*dae0*/  LOP3.LUT R8, R8, 0x780, R12, 0xf8, !PT ;  /* 0x0000078008087812 */ /* 0x000fe400078ef80c */
[C---:B------:R-:W-:Y:S02]  /*daf0*/  LOP3.LUT R12, R11.reuse, 0x7, RZ, 0xc0, !PT ;  /* 0x000000070b0c7812 */ /* 0x040fe400078ec0ff */
[----:B------:R-:W-:Y:S01]  /*db00*/  LOP3.LUT R11, R11, 0x10, RZ, 0xc0, !PT ;  /* 0x000000100b0b7812 */ /* 0x000fe200078ec0ff */
[----:B------:R-:W-:Y:S02]  /*db10*/  IMAD.IADD R0, R14, 0x1, R0 ;  /* 0x000000010e007824 */ /* 0x000fe400078e0200 */
[----:B------:R-:W-:Y:S01]  /*db20*/  IMAD R14, R12, 0x110, RZ ;  /* 0x000001100c0e7824 */ /* 0x000fe200078e02ff */
[----:B------:R-:W-:Y:S01]  /*db30*/  SHF.L.U32 R12, R11, 0x7, RZ ;  /* 0x000000070b0c7819 */ /* 0x000fe200000006ff */
[----:B-1----:R-:W-:-:S05]  /*db40*/  IMAD.SHL.U32 R11, R13, 0x2, RZ ;  /* 0x000000020d0b7824 */ /* 0x002fca00078e00ff */
[----:B------:R-:W-:Y:S02]  /*db50*/  LOP3.LUT R11, R14, 0x10, R11, 0x78, !PT ;  /* 0x000000100e0b7812 */ /* 0x000fe400078e780b */
[----:B------:R-:W-:Y:S02]  /*db60*/  LOP3.LUT R8, R8, 0x10, R13, 0x78, !PT ;  /* 0x0000001008087812 */ /* 0x000fe400078e780d */
[----:B------:R-:W-:Y:S02]  /*db70*/  LOP3.LUT R11, R11, R12, RZ, 0xfc, !PT ;  /* 0x0000000c0b0b7212 */ /* 0x000fe400078efcff */
[----:B------:R-:W-:-:S04]  /*db80*/  LOP3.LUT R12, R13, 0x60, RZ, 0xc0, !PT ;  /* 0x000000600d0c7812 */ /* 0x000fc800078ec0ff */
[----:B------:R-:W-:Y:S02]  /*db90*/  SHF.R.U32.HI R12, RZ, 0x1, R12 ;  /* 0x00000001ff0c7819 */ /* 0x000fe4000001160c */
[----:B------:R-:W-:Y:S01]  /*dba0*/  LEA.HI R15, R24, R22, RZ, 0x1e ;  /* 0x00000016180f7211 */ /* 0x000fe200078ff0ff */
[----:B------:R-:W-:Y:S01]  /*dbb0*/  IMAD.IADD R18, R22, 0x1, R16 ;  /* 0x0000000116127824 */ /* 0x000fe200078e0210 */
[----:B------:R-:W-:Y:S02]  /*dbc0*/  MOV R2, c[0x0][0x1a4] ;  /* 0x0000690000027a02 */ /* 0x000fe40000000f00 */
[C---:B------:R-:W-:Y:S02]  /*dbd0*/  IADD3 R16, R15.reuse, 0x78, RZ ;  /* 0x000000780f107810 */ /* 0x040fe40007ffe0ff */
[C---:B------:R-:W-:Y:S02]  /*dbe0*/  IADD3 R16, R15.reuse, 0x70, RZ ;  /* 0x000000700f107810 */ /* 0x040fe40007ffe0ff */
[----:B------:R-:W-:Y:S01]  /*dbf0*/  IADD3 R15, R15, 0x68, RZ ;  /* 0x000000680f0f7810 */ /* 0x000fe20007ffe0ff */
[C---:B------:R-:W-:Y:S01]  /*dc00*/  IMAD.SHL.U32 R15, R2.reuse, 0x2, RZ ;  /* 0x00000002020f7824 */ /* 0x040fe200078e00ff */
[C---:B------:R-:W-:Y:S01]  /*dc10*/  SHF.L.U32 R17, R2.reuse, 0x2, RZ ;  /* 0x0000000202117819 */ /* 0x040fe200000006ff */
[C---:B------:R-:W-:Y:S01]  /*dc20*/  IMAD R18, R2.reuse, 0x5, RZ ;  /* 0x0000000502127824 */ /* 0x040fe200078e02ff */
[C---:B------:R-:W-:Y:S01]  /*dc30*/  SHF.L.U32 R29, R2.reuse, 0x4, RZ ;  /* 0x00000004021d7819 */ /* 0x040fe200000006ff */
[----:B------:R-:W-:-:S02]  /*dc40*/  IMAD R19, R2, 0x6, RZ ;  /* 0x0000000602137824 */ /* 0x000fc400078e02ff */
[C---:B------:R-:W-:Y:S02]  /*dc50*/  IMAD R20, R2.reuse, 0x7, RZ ;  /* 0x0000000702147824 */ /* 0x040fe400078e02ff */
[C---:B------:R-:W-:Y:S02]  /*dc60*/  IMAD.SHL.U32 R21, R2.reuse, 0x8, RZ ;  /* 0x0000000802157824 */ /* 0x040fe400078e00ff */
[C---:B------:R-:W-:Y:S02]  /*dc70*/  IMAD R22, R2.reuse, 0x9, RZ ;  /* 0x0000000902167824 */ /* 0x040fe400078e02ff */
[C---:B------:R-:W-:Y:S02]  /*dc80*/  IMAD R23, R2.reuse, 0xa, RZ ;  /* 0x0000000a02177824 */ /* 0x040fe400078e02ff */
[C---:B------:R-:W-:Y:S02]  /*dc90*/  IMAD R24, R2.reuse, 0xb, RZ ;  /* 0x0000000b02187824 */ /* 0x040fe400078e02ff */
[----:B------:R-:W-:-:S02]  /*dca0*/  IMAD R25, R2, 0xc, RZ ;  /* 0x0000000c02197824 */ /* 0x000fc400078e02ff */
[C---:B------:R-:W-:Y:S02]  /*dcb0*/  IMAD R26, R2.reuse, 0xd, RZ ;  /* 0x0000000d021a7824 */ /* 0x040fe400078e02ff */
[C---:B------:R-:W-:Y:S02]  /*dcc0*/  IMAD R27, R2.reuse, 0xe, RZ ;  /* 0x0000000e021b7824 */ /* 0x040fe400078e02ff */
[C---:B------:R-:W-:Y:S02]  /*dcd0*/  IMAD R28, R2.reuse, 0xf, RZ ;  /* 0x0000000f021c7824 */ /* 0x040fe400078e02ff */
[----:B------:R-:W-:Y:S01]  /*dce0*/  IMAD R16, R2, 0x3, RZ ;  /* 0x0000000302107824 */ /* 0x000fe200078e02ff */
[C---:B---3--:R-:W-:Y:S02]  /*dcf0*/  LOP3.LUT R0, R9.reuse, 0x20, RZ, 0x3c, !PT ;  /* 0x0000002009007812 */ /* 0x048fe400078e3cff */
[----:B------:R-:W-:-:S03]  /*dd00*/  LOP3.LUT R14, R9, 0x40, RZ, 0x3c, !PT ;  /* 0x00000040090e7812 */ /* 0x000fc600078e3cff */
[----:B------:R0:W-:Y:S02]  /*dd10*/  STL [R1+0xdac], R0 ;  /* 0x000dac0001007387 */ /* 0x0001e40000100800 */
[----:B0-----:R-:W-:Y:S02]  /*dd20*/  LOP3.LUT R0, R9, 0x60, RZ, 0x3c, !PT ;  /* 0x0000006009007812 */ /* 0x001fe400078e3cff */
[C---:B------:R-:W-:Y:S02]  /*dd30*/  LOP3.LUT R9, R13.reuse, 0x1c, RZ, 0xc0, !PT ;  /* 0x0000001c0d097812 */ /* 0x040fe400078ec0ff */
[----:B------:R-:W-:-:S04]  /*dd40*/  SHF.L.U32 R13, R13, 0x2, RZ ;  /* 0x000000020d0d7819 */ /* 0x000fc800000006ff */
[----:B------:R-:W-:Y:S01]  /*dd50*/  LOP3.LUT R13, R13, 0x7c, RZ, 0xc0, !PT ;  /* 0x0000007c0d0d7812 */ /* 0x000fe200078ec0ff */
[----:B------:R-:W-:Y:S04]  /*dd60*/  STL [R1+0xda8], R14 ;  /* 0x000da80e01007387 */ /* 0x000fe80000100800 */
[----:B------:R-:W-:Y:S01]  /*dd70*/  IMAD R9, R9, 0x20, R13 ;  /* 0x0000002009097824 */ /* 0x000fe200078e020d */
[----:B------:R0:W-:Y:S04]  /*dd80*/  STL [R1+0x9a4], R0 ;  /* 0x0009a40001007387 */ /* 0x0001e80000100800 */
[----:B------:R-:W-:-:S02]  /*dd90*/  LOP3.LUT R9, R9, R12, RZ, 0x3c, !PT ;  /* 0x0000000c09097212 */ /* 0x000fc400078e3cff */
[C---:B------:R-:W-:Y:S02]  /*dda0*/  LOP3.LUT R12, R11.reuse, 0x40, RZ, 0x3c, !PT ;  /* 0x000000400b0c7812 */ /* 0x040fe400078e3cff */
[C---:B0-----:R-:W-:Y:S02]  /*ddb0*/  LOP3.LUT R0, R11.reuse, 0x20, RZ, 0x3c, !PT ;  /* 0x000000200b007812 */ /* 0x041fe400078e3cff */
[----:B------:R-:W-:Y:S02]  /*ddc0*/  LOP3.LUT R0, R11, 0x60, RZ, 0x3c, !PT ;  /* 0x000000600b007812 */ /* 0x000fe400078e3cff */
[----:B-----5:R-:W-:Y:S02]  /*ddd0*/  LOP3.LUT R11, R10, 0x40, RZ, 0x3c, !PT ;  /* 0x000000400a0b7812 */ /* 0x020fe400078e3cff */
[----:B------:R-:W-:Y:S02]  /*dde0*/  LOP3.LUT R10, R9, 0x40, RZ, 0x3c, !PT ;  /* 0x00000040090a7812 */ /* 0x000fe400078e3cff */
[C---:B------:R-:W-:Y:S01]  /*ddf0*/  LOP3.LUT R0, R8.reuse, 0x20, RZ, 0x3c, !PT ;  /* 0x0000002008007812 */ /* 0x040fe200078e3cff */
[----:B------:R0:W-:Y:S01]  /*de00*/  STL [R1+0xe54], R11 ;  /* 0x000e540b01007387 */ /* 0x0001e20000100800 */
[----:B------:R-:W-:-:S02]  /*de10*/  LOP3.LUT R9, R8, 0x40, RZ, 0x3c, !PT ;  /* 0x0000004008097812 */ /* 0x000fc400078e3cff */
[----:B--2---:R-:W-:Y:S02]  /*de20*/  LOP3.LUT R0, R3, 0x40, RZ, 0x3c, !PT ;  /* 0x0000004003007812 */ /* 0x004fe400078e3cff */
[----:B------:R-:W-:Y:S01]  /*de30*/  LOP3.LUT R8, R8, 0x60, RZ, 0x3c, !PT ;  /* 0x0000006008087812 */ /* 0x000fe200078e3cff */
[C---:B0-----:R-:W-:Y:S02]  /*de40*/  IMAD.WIDE R10, R2.reuse, 0x2, R6 ;  /* 0x00000002020a7825 */ /* 0x041fe400078e0206 */
[----:B------:R-:W-:Y:S02]  /*de50*/  STL [R1+0xe44], R0 ;  /* 0x000e440001007387 */ /* 0x000fe40000100800 */
[----:B----4-:R-:W-:Y:S02]  /*de60*/  IMAD.WIDE R2, R2, 0x2, R4 ;  /* 0x0000000202027825 */ /* 0x010fe400078e0204 */
[----:B------:R0:W-:Y:S02]  /*de70*/  STL.64 [R1+0x1240], R10 ;  /* 0x0012400a01007387 */ /* 0x0001e40000100a00 */
[----:B------:R-:W-:-:S02]  /*de80*/  IMAD.WIDE R8, R15, 0x2, R6 ;  /* 0x000000020f087825 */ /* 0x000fc400078e0206 */
[----:B------:R1:W-:Y:S04]  /*de90*/  STL.64 [R1+0x1238], R2 ;  /* 0x0012380201007387 */ /* 0x0003e80000100a00 */
[----:B------:R2:W-:Y:S01]  /*dea0*/  STL.64 [R1+0x1230], R8 ;  /* 0x0012300801007387 */ /* 0x0005e20000100a00 */
[----:B0-----:R-:W-:-:S04]  /*deb0*/  IMAD.WIDE R10, R15, 0x2, R4 ;  /* 0x000000020f0a7825 */ /* 0x001fc800078e0204 */
[C---:B-1----:R-:W-:Y:S01]  /*dec0*/  IMAD.WIDE R2, R16.reuse, 0x2, R6 ;  /* 0x0000000210027825 */ /* 0x042fe200078e0206 */
[----:B------:R0:W-:Y:S03]  /*ded0*/  STL.64 [R1+0x1228], R10 ;  /* 0x0012280a01007387 */ /* 0x0001e60000100a00 */
[----:B--2---:R-:W-:Y:S01]  /*dee0*/  IMAD.WIDE R8, R16, 0x2, R4 ;  /* 0x0000000210087825 */ /* 0x004fe200078e0204 */
[----:B------:R1:W-:Y:S04]  /*def0*/  STL.64 [R1+0x1220], R2 ;  /* 0x0012200201007387 */ /* 0x0003e80000100a00 */
[----:B------:R2:W-:Y:S01]  /*df00*/  STL.64 [R1+0x1218], R8 ;  /* 0x0012180801007387 */ /* 0x0005e20000100a00 */
[----:B0-----:R-:W-:-:S04]  /*df10*/  IMAD.WIDE R10, R17, 0x2, R6 ;  /* 0x00000002110a7825 */ /* 0x001fc800078e0206 */
[----:B-1----:R-:W-:Y:S01]  /*df20*/  IMAD.WIDE R2, R17, 0x2, R4 ;  /* 0x0000000211027825 */ /* 0x002fe200078e0204 */
[----:B------:R0:W-:Y:S03]  /*df30*/  STL.64 [R1+0x1210], R10 ;  /* 0x0012100a01007387 */ /* 0x0001e60000100a00 */
[C---:B--2---:R-:W-:Y:S01]  /*df40*/  IMAD.WIDE R8, R18.reuse, 0x2, R6 ;  /* 0x0000000212087825 */ /* 0x044fe200078e0206 */
        /* <DEDUP_REMOVED lines=39> */
[----:B-1----:R-:W-:Y:S01]  /*e1c0*/  IMAD.WIDE R2, R28, 0x2, R6 ;  /* 0x000000021c027825 */ /* 0x002fe200078e0206 */
[----:B------:R0:W-:Y:S01]  /*e1d0*/  STL.64 [R1+0x1168], R10 ;  /* 0x0011680a01007387 */ /* 0x0001e20000100a00 */
[----:B--2---:R-:W-:-:S03]  /*e1e0*/  MOV R9, c[0x0][0x1a4] ;  /* 0x0000690000097a02 */ /* 0x004fc60000000f00 */
[----:B------:R1:W-:Y:S01]  /*e1f0*/  STL.64 [R1+0x1160], R2 ;  /* 0x0011600201007387 */ /* 0x0003e20000100a00 */
[----:B------:R-:W-:-:S04]  /*e200*/  IMAD.WIDE R12, R29, 0x2, R4 ;  /* 0x000000021d0c7825 */ /* 0x000fc800078e0204 */
[----:B------:R-:W-:Y:S02]  /*e210*/  IMAD R9, R9, 0x11, RZ ;  /* 0x0000001109097824 */ /* 0x000fe400078e02ff */
[----:B0-----:R-:W-:-:S04]  /*e220*/  IMAD.WIDE R10, R28, 0x2, R4 ;  /* 0x000000021c0a7825 */ /* 0x001fc800078e0204 */
[----:B-1----:R-:W-:Y:S01]  /*e230*/  IMAD.WIDE R2, R29, 0x2, R6 ;  /* 0x000000021d027825 */ /* 0x002fe200078e0206 */
[----:B------:R0:W-:Y:S01]  /*e240*/  STL.64 [R1+0x1158], R10 ;  /* 0x0011580a01007387 */ /* 0x0001e20000100a00 */
[----:B------:R-:W-:-:S03]  /*e250*/  MOV R8, c[0x0][0x1a4] ;  /* 0x0000690000087a02 */ /* 0x000fc60000000f00 */
[----:B------:R1:W-:Y:S04]  /*e260*/  STL.64 [R1+0x1150], R2 ;  /* 0x0011500201007387 */ /* 0x0003e80000100a00 */
[----:B------:R-:W-:Y:S01]  /*e270*/  STL.64 [R1+0x1148], R12 ;  /* 0x0011480c01007387 */ /* 0x000fe20000100a00 */
[----:B0-----:R-:W-:-:S04]  /*e280*/  IMAD.WIDE R10, R9, 0x2, R6 ;  /* 0x00000002090a7825 */ /* 0x001fc800078e0206 */
[----:B-1----:R-:W-:Y:S01]  /*e290*/  IMAD.MOV.U32 R3, RZ, RZ, c[0x0][0x1a4] ;  /* 0x00006900ff037624 */ /* 0x002fe200078e00ff */
[----:B------:R0:W-:Y:S01]  /*e2a0*/  STL.64 [R1+0x1140], R10 ;  /* 0x0011400a01007387 */ /* 0x0001e20000100a00 */
[----:B------:R-:W-:Y:S02]  /*e2b0*/  IMAD R8, R8, 0x13, RZ ;  /* 0x0000001308087824 */ /* 0x000fe400078e02ff */
[----:B------:R-:W-:-:S04]  /*e2c0*/  IMAD R3, R3, 0x12, RZ ;  /* 0x0000001203037824 */ /* 0x000fc800078e02ff */
[----:B------:R-:W-:-:S04]  /*e2d0*/  IMAD.WIDE R14, R3, 0x2, R6 ;  /* 0x00000002030e7825 */ /* 0x000fc800078e0206 */
[----:B0-----:R-:W-:-:S04]  /*e2e0*/  IMAD.WIDE R10, R9, 0x2, R4 ;  /* 0x00000002090a7825 */ /* 0x001fc800078e0204 */
[----:B------:R-:W-:Y:S01]  /*e2f0*/  IMAD.WIDE R12, R3, 0x2, R4 ;  /* 0x00000002030c7825 */ /* 0x000fe200078e0204 */
[----:B------:R0:W-:Y:S01]  /*e300*/  STL.64 [R1+0x1138], R10 ;  /* 0x0011380a01007387 */ /* 0x0001e20000100a00 */
[----:B------:R-:W-:Y:S02]  /*e310*/  MOV R9, c[0x0][0x1a4] ;  /* 0x0000690000097a02 */ /* 0x000fe40000000f00 */
[----:B------:R-:W-:Y:S01]  /*e320*/  IMAD.MOV.U32 R3, RZ, RZ, c[0x0][0x1a4] ;  /* 0x00006900ff037624 */ /* 0x000fe200078e00ff */
[----:B------:R1:W-:Y:S04]  /*e330*/  STL.64 [R1+0x1130], R14 ;  /* 0x0011300e01007387 */ /* 0x0003e80000100a00 */
[----:B------:R2:W-:Y:S01]  /*e340*/  STL.64 [R1+0x1128], R12 ;  /* 0x0011280c01007387 */ /* 0x0005e20000100a00 */
[----:B0-----:R-:W-:-:S04]  /*e350*/  IMAD.WIDE R10, R8, 0x2, R6 ;  /* 0x00000002080a7825 */ /* 0x001fc800078e0206 */
[----:B------:R-:W-:Y:S01]  /*e360*/  IMAD R3, R3, 0x14, RZ ;  /* 0x0000001403037824 */ /* 0x000fe200078e02ff */
[----:B------:R0:W-:Y:S01]  /*e370*/  STL.64 [R1+0x1120], R10 ;  /* 0x0011200a01007387 */ /* 0x0001e20000100a00 */
[----:B------:R-:W-:Y:S02]  /*e380*/  IMAD R9, R9, 0x15, RZ ;  /* 0x0000001509097824 */ /* 0x000fe400078e02ff */
[----:B-1----:R-:W-:-:S04]  /*e390*/  IMAD.WIDE R14, R3, 0x2, R6 ;  /* 0x00000002030e7825 */ /* 0x002fc800078e0206 */
[----:B--2---:R-:W-:-:S04]  /*e3a0*/  IMAD.WIDE R12, R3, 0x2, R4 ;  /* 0x00000002030c7825 */ /* 0x004fc800078e0204 */
[----:B0-----:R-:W-:Y:S01]  /*e3b0*/  IMAD.WIDE R10, R8, 0x2, R4 ;  /* 0x00000002080a7825 */ /* 0x001fe200078e0204 */
[----:B------:R-:W-:-:S04]  /*e3c0*/  MOV R8, c[0x0][0x1a4] ;  /* 0x0000690000087a02 */ /* 0x000fc80000000f00 */
[----:B------:R0:W-:Y:S01]  /*e3d0*/  STL.64 [R1+0x1118], R10 ;  /* 0x0011180a01007387 */ /* 0x0001e20000100a00 */
[----:B------:R-:W-:-:S03]  /*e3e0*/  IMAD.MOV.U32 R3, RZ, RZ, c[0x0][0x1a4] ;  /* 0x00006900ff037624 */ /* 0x000fc600078e00ff */
[----:B------:R1:W-:Y:S01]  /*e3f0*/  STL.64 [R1+0x1110], R14 ;  /* 0x0011100e01007387 */ /* 0x0003e20000100a00 */
[----:B------:R-:W-:-:S03]  /*e400*/  IMAD R3, R3, 0x16, RZ ;  /* 0x0000001603037824 */ /* 0x000fc600078e02ff */
[----:B------:R2:W-:Y:S01]  /*e410*/  STL.64 [R1+0x1108], R12 ;  /* 0x0011080c01007387 */ /* 0x0005e20000100a00 */
[----:B0-----:R-:W-:-:S05]  /*e420*/  IMAD.WIDE R10, R9, 0x2, R6 ;  /* 0x00000002090a7825 */ /* 0x001fca00078e0206 */
        /* <DEDUP_REMOVED lines=52> */
[----:B0-----:R-:W-:-:S04]  /*e770*/  IMAD.WIDE R10, R9, 0x2, R4 ;  /* 0x00000002090a7825 */ /* 0x001fc800078e0204 */
[----:B------:R-:W-:Y:S01]  /*e780*/  IMAD.MOV.U32 R3, RZ, RZ, c[0x0][0x1a4] ;  /* 0x00006900ff037624 */ /* 0x000fe200078e00ff */
[----:B------:R0:W-:Y:S01]  /*e790*/  STL.64 [R1+0x1078], R10 ;  /* 0x0010780a01007387 */ /* 0x0001e20000100a00 */
[----:B------:R-:W-:-:S03]  /*e7a0*/  IMAD.MOV.U32 R9, RZ, RZ, c[0x0][0x1a4] ;  /* 0x00006900ff097624 */ /* 0x000fc600078e00ff */
[----:B------:R1:W-:Y:S01]  /*e7b0*/  STL.64 [R1+0x1070], R14 ;  /* 0x0010700e01007387 */ /* 0x0003e20000100a00 */
[----:B------:R-:W-:-:S03]  /*e7c0*/  SHF.L.U32 R3, R3, 0x5, RZ ;  /* 0x0000000503037819 */ /* 0x000fc600000006ff */
        /* <DEDUP_REMOVED lines=149> */
[----:B--2---:R-:W-:Y:S01]  /*f120*/  IMAD.WIDE R12, R3, 0x2, R4 ;  /* 0x00000002030c7825 */ /* 0x004fe200078e0204 */
[----:B------:R-:W-:-:S03]  /*f130*/  MOV R3, c[0x0][0x1a4] ;  /* 0x0000690000037a02 */ /* 0x000fc60000000f00 */
[----:B0-----:R-:W-:-:S05]  /*f140*/  IMAD.WIDE R10, R8, 0x2, R4 ;  /* 0x00000002080a7825 */ /* 0x001fca00078e0204 */
[----:B------:R0:W-:Y:S01]  /*f150*/  STL.64 [R1+0xed8], R10 ;  /* 0x000ed80a01007387 */ /* 0x0001e20000100a00 */
[----:B------:R-:W-:Y:S02]  /*f160*/  IMAD R3, R3, 0x3a, RZ ;  /* 0x0000003a03037824 */ /* 0x000fe400078e02ff */
[----:B------:R-:W-:Y:S01]  /*f170*/  IMAD.MOV.U32 R8, RZ, RZ, c[0x0][0x1a4] ;  /* 0x00006900ff087624 */ /* 0x000fe200078e00ff */
[----:B------:R1:W-:Y:S04]  /*f180*/  STL.64 [R1+0xed0], R14 ;  /* 0x000ed00e01007387 */ /* 0x0003e80000100a00 */
[----:B------:R2:W-:Y:S01]  /*f190*/  STL.64 [R1+0xec8], R12 ;  /* 0x000ec80c01007387 */ /* 0x0005e20000100a00 */
[----:B0-----:R-:W-:-:S05]  /*f1a0*/  IMAD.WIDE R10, R9, 0x2, R6 ;  /* 0x00000002090a7825 */ /* 0x001fca00078e0206 */
[----:B------:R0:W-:Y:S01]  /*f1b0*/  STL.64 [R1+0xec0], R10 ;  /* 0x000ec00a01007387 */ /* 0x0001e20000100a00 */
[----:B-1----:R-:W-:-:S04]  /*f1c0*/  IMAD.WIDE R14, R3, 0x2, R6 ;  /* 0x00000002030e7825 */ /* 0x002fc800078e0206 */
[----:B--2---:R-:W-:Y:S01]  /*f1d0*/  IMAD.WIDE R12, R3, 0x2, R4 ;  /* 0x00000002030c7825 */ /* 0x004fe200078e0204 */
[----:B------:R-:W-:-:S03]  /*f1e0*/  MOV R3, c[0x0][0x1a4] ;  /* 0x0000690000037a02 */ /* 0x000fc60000000f00 */
[----:B------:R-:W-:Y:S02]  /*f1f0*/  IMAD R8, R8, 0x3b, RZ ;  /* 0x0000003b08087824 */ /* 0x000fe400078e02ff */
[----:B0-----:R-:W-:-:S04]  /*f200*/  IMAD.WIDE R10, R9, 0x2, R4 ;  /* 0x00000002090a7825 */ /* 0x001fc800078e0204 */
[----:B------:R-:W-:Y:S01]  /*f210*/  IMAD.MOV.U32 R9, RZ, RZ, c[0x0][0x1a4] ;  /* 0x00006900ff097624 */ /* 0x000fe200078e00ff */
[----:B------:R0:W-:Y:S01]  /*f220*/  STL.64 [R1+0xeb8], R10 ;  /* 0x000eb80a01007387 */ /* 0x0001e20000100a00 */
[----:B------:R-:W-:Y:S02]  /*f230*/  IMAD R3, R3, 0x3c, RZ ;  /* 0x0000003c03037824 */ /* 0x000fe400078e02ff */
[----:B------:R-:W-:Y:S01]  /*f240*/  IMAD R9, R9, 0x3d, RZ ;  /* 0x0000003d09097824 */ /* 0x000fe200078e02ff */
[----:B------:R1:W-:Y:S04]  /*f250*/  STL.64 [R1+0xeb0], R14 ;  /* 0x000eb00e01007387 */ /* 0x0003e80000100a00 */
[----:B------:R2:W-:Y:S01]  /*f260*/  STL.64 [R1+0xea8], R12 ;  /* 0x000ea80c01007387 */ /* 0x0005e20000100a00 */
[----:B0-----:R-:W-:-:S04]  /*f270*/  IMAD.WIDE R10, R8, 0x2, R6 ;  /* 0x00000002080a7825 */ /* 0x001fc800078e0206 */
[----:B-1----:R-:W-:Y:S01]  /*f280*/  IMAD.WIDE R14, R8, 0x2, R4 ;  /* 0x00000002080e7825 */ /* 0x002fe200078e0204 */
[----:B------:R0:W-:Y:S03]  /*f290*/  STL.64 [R1+0xea0], R10 ;  /* 0x000ea00a01007387 */ /* 0x0001e60000100a00 */
[----:B--2---:R-:W-:Y:S01]  /*f2a0*/  IMAD.WIDE R12, R3, 0x2, R6 ;  /* 0x00000002030c7825 */ /* 0x004fe200078e0206 */
[----:B------:R-:W-:Y:S01]  /*f2b0*/  STL.64 [R1+0xe98], R14 ;  /* 0x000e980e01007387 */ /* 0x000fe20000100a00 */
[----:B------:R-:W-:-:S03]  /*f2c0*/  MOV R8, c[0x0][0x1a4] ;  /* 0x0000690000087a02 */ /* 0x000fc60000000f00 */
[----:B------:R1:W-:Y:S01]  /*f2d0*/  STL.64 [R1+0xe90], R12 ;  /* 0x000e900c01007387 */ /* 0x0003e20000100a00 */
[----:B0-----:R-:W-:-:S04]  /*f2e0*/  IMAD.WIDE R10, R3, 0x2, R4 ;  /* 0x00000002030a7825 */ /* 0x001fc800078e0204 */
[C---:B------:R-:W-:Y:S01]  /*f2f0*/  IMAD.WIDE R2, R9.reuse, 0x2, R6 ;  /* 0x0000000209027825 */ /* 0x040fe200078e0206 */
[----:B------:R-:W-:Y:S04]  /*f300*/  STL.64 [R1+0xe88], R10 ;  /* 0x000e880a01007387 */ /* 0x000fe80000100a00 */
[----:B------:R0:W-:Y:S01]  /*f310*/  STL.64 [R1+0xe80], R2 ;  /* 0x000e800201007387 */ /* 0x0001e20000100a00 */
[----:B------:R-:W-:Y:S02]  /*f320*/  IMAD R8, R8, 0x3e, RZ ;  /* 0x0000003e08087824 */ /* 0x000fe400078e02ff */
[----:B-1----:R-:W-:-:S04]  /*f330*/  IMAD.WIDE R12, R9, 0x2, R4 ;  /* 0x00000002090c7825 */ /* 0x002fc800078e0204 */
[----:B0-----:R-:W-:Y:S02]  /*f340*/  IMAD.MOV.U32 R3, RZ, RZ, c[0x0][0x1a4] ;  /* 0x00006900ff037624 */ /* 0x001fe400078e00ff */
[----:B------:R-:W-:-:S04]  /*f350*/  IMAD.WIDE R10, R8, 0x2, R6 ;  /* 0x00000002080a7825 */ /* 0x000fc800078e0206 */
[----:B------:R-:W-:Y:S02]  /*f360*/  IMAD R3, R3, 0x3f, RZ ;  /* 0x0000003f03037824 */ /* 0x000fe400078e02ff */
[----:B------:R-:W-:Y:S01]  /*f370*/  IMAD.WIDE R8, R8, 0x2, R4 ;  /* 0x0000000208087825 */ /* 0x000fe200078e0204 */
[----:B------:R0:W-:Y:S03]  /*f380*/  STL.64 [R1+0xe78], R12 ;  /* 0x000e780c01007387 */ /* 0x0001e60000100a00 */
[C---:B------:R-:W-:Y:S01]  /*f390*/  IMAD.WIDE R6, R3.reuse, 0x2, R6 ;  /* 0x0000000203067825 */ /* 0x040fe200078e0206 */
[----:B------:R0:W-:Y:S03]  /*f3a0*/  STL.64 [R1+0xe70], R10 ;  /* 0x000e700a01007387 */ /* 0x0001e60000100a00 */
[----:B------:R-:W-:Y:S01]  /*f3b0*/  IMAD.WIDE R2, R3, 0x2, R4 ;  /* 0x0000000203027825 */ /* 0x000fe200078e0204 */
[----:B------:R0:W-:Y:S04]  /*f3c0*/  STL.64 [R1+0xe68], R8 ;  /* 0x000e680801007387 */ /* 0x0001e80000100a00 */
[----:B------:R0:W-:Y:S04]  /*f3d0*/  STL.64 [R1+0xe60], R6 ;  /* 0x000e600601007387 */ /* 0x0001e80000100a00 */
[----:B------:R0:W-:Y:S01]  /*f3e0*/  STL.64 [R1+0xe58], R2 ;  /* 0x000e580201007387 */ /* 0x0001e20000100a00 */
[----:B------:R-:W-:-:S02]  /*f3f0*/  UMOV UR4, URZ ;  /* 0x0000003f00047c82 */ /* 0x000fc40008000000 */
[----:B------:R-:W-:Y:S02]  /*f400*/  UMOV UR5, URZ ;  /* 0x0000003f00057c82 */ /* 0x000fe40008000000 */
.L_x_35:
[----:B------:R-:W2:Y:S04]  /*f410*/  LDL.64 R4, [R1+0x6d0] ;  /* 0x0006d00001047983 */ /* 0x000ea80000100a00 */
[----:B0-----:R-:W2:Y:S04]  /*f420*/  LDL R0, [R1+0x350] ;  /* 0x0003500001007983 */ /* 0x001ea80000100800 */
[----:B0-----:R-:W3:Y:S04]  /*f430*/  LDL.64 R2, [R1+0x1240] ;  /* 0x0012400001027983 */ /* 0x001ee80000100a00 */
[----:B------:R-:W4:Y:S04]  /*f440*/  LDL.64 R10, [R1+0x1238] ;  /* 0x00123800010a7983 */ /* 0x000f280000100a00 */
        /* <DEDUP_REMOVED lines=8> */
[----:B------:R-:W4:Y:S01]  /*f4d0*/  LDL.64 R14, [R1+0x11f0] ;  /* 0x0011f000010e7983 */ /* 0x000f220000100a00 */
[----:B--2---:R-:W-:-:S04]  /*f4e0*/  IMAD.WIDE R4, R0, 0x2, R4 ;  /* 0x0000000200047825 */ /* 0x004fc800078e0204 */
[C---:B---3--:R-:W-:Y:S01]  /*f4f0*/  IMAD.WIDE R2, R0.reuse, 0x2, R2 ;  /* 0x0000000200027825 */ /* 0x048fe200078e0202 */
[----:B------:R0:W2:Y:S03]  /*f500*/  LDG.E.U16 R26, [R4.64] ;  /* 0x00000006041a7981 */ /* 0x0000a6000c1e1500 */
[C---:B----4-:R-:W-:Y:S01]  /*f510*/  IMAD.WIDE R10, R0.reuse, 0x2, R10 ;  /* 0x00000002000a7825 */ /* 0x050fe200078e020a */
[----:B------:R1:W3:Y:S03]  /*f520*/  LDG.E.U16 R27, [R2.64] ;  /* 0x00000006021b7981 */ /* 0x0002e6000c1e1500 */
[C---:B0-----:R-:W-:Y:S02]  /*f530*/  IMAD.WIDE R4, R0.reuse, 0x2, R22 ;  /* 0x0000000200047825 */ /* 0x041fe400078e0216 */
[----:B------:R0:W4:Y:S02]  /*f540*/  LDG.E.U16 R23, [R10.64] ;  /* 0x000000060a177981 */ /* 0x000124000c1e1500 */
[----:B------:R-:W-:-:S05]  /*f550*/  IMAD.WIDE R8, R0, 0x2, R8 ;  /* 0x0000000200087825 */ /* 0x000fca00078e0208 */
[----:B------:R0:W4:Y:S01]  /*f560*/  LDG.E.U16 R29, [R8.64] ;  /* 0x00000006081d7981 */ /* 0x000122000c1e1500 */
[----:B------:R-:W-:-:S04]  /*f570*/  IMAD.WIDE R6, R0, 0x2, R6 ;  /* 0x0000000200067825 */ /* 0x000fc800078e0206 */
[C---:B-1----:R-:W-:Y:S01]  /*f580*/  IMAD.WIDE R2, R0.reuse, 0x2, R12 ;  /* 0x0000000200027825 */ /* 0x042fe200078e020c */
[----:B------:R1:W4:Y:S03]  /*f590*/  LDG.E.U16 R28, [R6.64] ;  /* 0x00000006061c7981 */ /* 0x000326000c1e1500 */
[----:B0-----:R-:W-:-:S04]  /*f5a0*/  IMAD.WIDE R10, R0, 0x2, R20 ;  /* 0x00000002000a7825 */ /* 0x001fc800078e0214 */
[----:B-1----:R-:W-:-:S04]  /*f5b0*/  IMAD.WIDE R6, R0, 0x2, R16 ;  /* 0x0000000200067825 */ /* 0x002fc800078e0210 */
[C---:B------:R-:W-:Y:S01]  /*f5c0*/  IMAD.WIDE R8, R0.reuse, 0x2, R18 ;  /* 0x0000000200087825 */ /* 0x040fe200078e0212 */
[----:B--2---:R0:W-:Y:S04]  /*f5d0*/  STL [R1+0x18c], R26 ;  /* 0x00018c1a01007387 */ /* 0x0041e80000100800 */
[----:B------:R-:W2:Y:S04]  /*f5e0*/  LDL.64 R12, [R1+0x11e8] ;  /* 0x0011e800010c7983 */ /* 0x000ea80000100a00 */
[----:B---3--:R1:W-:Y:S04]  /*f5f0*/  STL [R1+0x188], R27 ;  /* 0x0001881b01007387 */ /* 0x0083e80000100800 */
[----:B0-----:R0:W3:Y:S04]  /*f600*/  LDG.E.U16 R26, [R4.64] ;  /* 0x00000006041a7981 */ /* 0x0010e8000c1e1500 */
[----:B----4-:R4:W-:Y:S04]  /*f610*/  STL [R1+0x184], R23 ;  /* 0x0001841701007387 */ /* 0x0109e80000100800 */
[----:B-1----:R1:W3:Y:S01]  /*f620*/  LDG.E.U16 R27, [R2.64] ;  /* 0x00000006021b7981 */ /* 0x0022e2000c1e1500 */
[----:B0-----:R-:W-:-:S03]  /*f630*/  IMAD.WIDE R4, R0, 0x2, R24 ;  /* 0x0000000200047825 */ /* 0x001fc600078e0218 */
[----:B------:R-:W3:Y:S04]  /*f640*/  LDL.64 R16, [R1+0x11c8] ;  /* 0x0011c80001107983 */ /* 0x000ee80000100a00 */
[----:B----4-:R-:W4:Y:S04]  /*f650*/  LDL.64 R22, [R1+0x11e0] ;  /* 0x0011e00001167983 */ /* 0x010f280000100a00 */
[----:B------:R2:W4:Y:S04]  /*f660*/  LDG.E.U16 R25, [R10.64] ;  /* 0x000000060a197981 */ /* 0x000528000c1e1500 */
[----:B------:R-:W4:Y:S04]  /*f670*/  LDL.64 R20, [R1+0x11d8] ;  /* 0x0011d80001147983 */ /* 0x000f280000100a00 */
[----:B------:R-:W4:Y:S04]  /*f680*/  LDL.64 R18, [R1+0x11d0] ;  /* 0x0011d00001127983 */ /* 0x000f280000100a00 */
[----:B------:R0:W-:Y:S04]  /*f690*/  STL [R1+0x180], R29 ;  /* 0x0001801d01007387 */ /* 0x0001e80000100800 */
[----:B0-----:R4:W4:Y:S01]  /*f6a0*/  LDG.E.U16 R29, [R8.64] ;  /* 0x00000006081d7981 */ /* 0x001922000c1e1500 */
[----:B-1----:R-:W-:-:S03]  /*f6b0*/  IMAD.WIDE R2, R0, 0x2, R14 ;  /* 0x0000000200027825 */ /* 0x002fc600078e020e */
[----:B------:R0:W-:Y:S04]  /*f6c0*/  STL [R1+0x17c], R28 ;  /* 0x00017c1c01007387 */ /* 0x0001e80000100800 */
[----:B0-----:R0:W4:Y:S01]  /*f6d0*/  LDG.E.U16 R28, [R6.64] ;  /* 0x00000006061c7981 */ /* 0x001122000c1e1500 */
[----:B--2---:R-:W-:-:S03]  /*f6e0*/  IMAD.WIDE R10, R0, 0x2, R12 ;  /* 0x00000002000a7825 */ /* 0x004fc600078e020c */
[----:B---3--:R1:W-:Y:S04]  /*f6f0*/  STL [R1+0x178], R26 ;  /* 0x0001781a01007387 */ /* 0x0083e80000100800 */
[----:B------:R-:W2:Y:S04]  /*f700*/  LDL.64 R14, [R1+0x11c0] ;  /* 0x0011c000010e7983 */ /* 0x000ea80000100a00 */
[----:B------:R3:W-:Y:S04]  /*f710*/  STL [R1+0x174], R27 ;  /* 0x0001741b01007387 */ /* 0x0007e80000100800 */
[----:B-1----:R1:W2:Y:S01]  /*f720*/  LDG.E.U16 R26, [R4.64] ;  /* 0x00000006041a7981 */ /* 0x0022a2000c1e1500 */
[----:B----4-:R-:W-:-:S03]  /*f730*/  IMAD.WIDE R8, R0, 0x2, R22 ;  /* 0x0000000200087825 */ /* 0x010fc600078e0216 */
[----:B---3--:R3:W4:Y:S04]  /*f740*/  LDG.E.U16 R27, [R2.64] ;  /* 0x00000006021b7981 */ /* 0x008728000c1e1500 */
[----:B------:R0:W-:Y:S04]  /*f750*/  STL [R1+0x170], R25 ;  /* 0x0001701901007387 */ /* 0x0001e80000100800 */
[----:B------:R-:W4:Y:S01]  /*f760*/  LDL.64 R22, [R1+0x11a8] ;  /* 0x0011a80001167983 */ /* 0x000f220000100a00 */
[----:B---3--:R-:W-:-:S03]  /*f770*/  IMAD.WIDE R2, R0, 0x2, R16 ;  /* 0x0000000200027825 */ /* 0x008fc600078e0210 */
[----:B------:R2:W2:Y:S04]  /*f780*/  LDG.E.U16 R17, [R10.64] ;  /* 0x000000060a117981 */ /* 0x0004a8000c1e1500 */
[----:B0-----:R-:W2:Y:S01]  /*f790*/  LDL.64 R24, [R1+0x11b8] ;  /* 0x0011b80001187983 */ /* 0x001ea20000100a00 */
[----:B------:R-:W-:-:S03]  /*f7a0*/  IMAD.WIDE R6, R0, 0x2, R20 ;  /* 0x0000000200067825 */ /* 0x000fc600078e0214 */
[----:B------:R-:W2:Y:S04]  /*f7b0*/  LDL.64 R12, [R1+0x11b0] ;  /* 0x0011b000010c7983 */ /* 0x000ea80000100a00 */
[----:B------:R-:W2:Y:S04]  /*f7c0*/  LDL.64 R20, [R1+0x11a0] ;  /* 0x0011a00001147983 */ /* 0x000ea80000100a00 */
[----:B------:R0:W-:Y:S04]  /*f7d0*/  STL [R1+0x16c], R29 ;  /* 0x00016c1d01007387 */ /* 0x0001e80000100800 */
[----:B0-----:R0:W2:Y:S01]  /*f7e0*/  LDG.E.U16 R29, [R8.64] ;  /* 0x00000006081d7981 */ /* 0x0010a2000c1e1500 */
[----:B-1----:R-:W-:-:S03]  /*f7f0*/  IMAD.WIDE R4, R0, 0x2, R18 ;  /* 0x0000000200047825 */ /* 0x002fc600078e0212 */
[----:B------:R1:W-:Y:S04]  /*f800*/  STL [R1+0x168], R28 ;  /* 0x0001681c01007387 */ /* 0x0003e80000100800 */
[----:B-1----:R1:W2:Y:S02]  /*f810*/  LDG.E.U16 R28, [R6.64] ;  /* 0x00000006061c7981 */ /* 0x0022a4000c1e1500 */
[C---:B--2---:R-:W-:Y:S02]  /*f820*/  IMAD.WIDE R10, R0.reuse, 0x2, R14 ;  /* 0x00000002000a7825 */ /* 0x044fe400078e020e */
[----:B------:R2:W-:Y:S04]  /*f830*/  STL [R1+0x164], R26 ;  /* 0x0001641a01007387 */ /* 0x0005e80000100800 */
[----:B------:R-:W3:Y:S04]  /*f840*/  LDL.64 R18, [R1+0x1198] ;  /* 0x0011980001127983 */ /* 0x000ee80000100a00 */
[----:B----4-:R4:W-:Y:S04]  /*f850*/  STL [R1+0x160], R27 ;  /* 0x0001601b01007387 */ /* 0x0109e80000100800 */
[----:B--2---:R2:W3:Y:S04]  /*f860*/  LDG.E.U16 R26, [R4.64] ;  /* 0x00000006041a7981 */ /* 0x0044e8000c1e1500 */
[----:B----4-:R4:W3:Y:S04]  /*f870*/  LDG.E.U16 R27, [R2.64] ;  /* 0x00000006021b7981 */ /* 0x0108e8000c1e1500 */
[----:B------:R1:W-:Y:S01]  /*f880*/  STL [R1+0x15c], R17 ;  /* 0x00015c1101007387 */ /* 0x0003e20000100800 */
[----:B0-----:R-:W-:-:S03]  /*f890*/  IMAD.WIDE R8, R0, 0x2, R24 ;  /* 0x0000000200087825 */ /* 0x001fc600078e0218 */
[----:B------:R-:W3:Y:S01]  /*f8a0*/  LDL.64 R24, [R1+0x1180] ;  /* 0x0011800001187983 */ /* 0x000ee20000100a00 */
[----:B--2---:R-:W-:-:S03]  /*f8b0*/  IMAD.WIDE R4, R0, 0x2, R22 ;  /* 0x0000000200047825 */ /* 0x004fc600078e0216 */
[----:B------:R3:W2:Y:S04]  /*f8c0*/  LDG.E.U16 R23, [R10.64] ;  /* 0x000000060a177981 */ /* 0x0006a8000c1e1500 */
[----:B-1----:R-:W2:Y:S01]  /*f8d0*/  LDL.64 R16, [R1+0x1190] ;  /* 0x0011900001107983 */ /* 0x002ea20000100a00 */
[----:B------:R-:W-:-:S03]  /*f8e0*/  IMAD.WIDE R6, R0, 0x2, R12 ;  /* 0x0000000200067825 */ /* 0x000fc600078e020c */
[----:B------:R-:W2:Y:S04]  /*f8f0*/  LDL.64 R14, [R1+0x1188] ;  /* 0x00118800010e7983 */ /* 0x000ea80000100a00 */
[----:B------:R-:W2:Y:S04]  /*f900*/  LDL.64 R12, [R1+0x1178] ;  /* 0x00117800010c7983 */ /* 0x000ea80000100a00 */
[----:B------:R0:W-:Y:S04]  /*f910*/  STL [R1+0x158], R29 ;  /* 0x0001581d01007387 */ /* 0x0001e80000100800 */
[----:B0-----:R0:W2:Y:S01]  /*f920*/  LDG.E.U16 R29, [R8.64] ;  /* 0x00000006081d7981 */ /* 0x0010a2000c1e1500 */
[----:B----4-:R-:W-:-:S03]  /*f930*/  IMAD.WIDE R2, R0, 0x2, R20 ;  /* 0x0000000200027825 */ /* 0x010fc600078e0214 */
[----:B------:R1:W-:Y:S04]  /*f940*/  STL [R1+0x154], R28 ;  /* 0x0001541c01007387 */ /* 0x0003e80000100800 */
[----:B-1----:R1:W2:Y:S01]  /*f950*/  LDG.E.U16 R28, [R6.64] ;  /* 0x00000006061c7981 */ /* 0x0022a2000c1e1500 */
[----:B---3--:R-:W-:-:S03]  /*f960*/  IMAD.WIDE R10, R0, 0x2, R18 ;  /* 0x00000002000a7825 */ /* 0x008fc600078e0212 */
[----:B------:R3:W-:Y:S04]  /*f970*/  STL [R1+0x150], R26 ;  /* 0x0001501a01007387 */ /* 0x0007e80000100800 */
[----:B------:R-:W4:Y:S04]  /*f980*/  LDL.64 R20, [R1+0x1170] ;  /* 0x0011700001147983 */ /* 0x000f280000100a00 */
[----:B------:R0:W-:Y:S04]  /*f990*/  STL [R1+0x14c], R27 ;  /* 0x00014c1b01007387 */ /* 0x0001e80000100800 */
[----:B---3--:R3:W4:Y:S04]  /*f9a0*/  LDG.E.U16 R26, [R4.64] ;  /* 0x00000006041a7981 */ /* 0x008728000c1e1500 */
[----:B0-----:R0:W4:Y:S04]  /*f9b0*/  LDG.E.U16 R27, [R2.64] ;  /* 0x00000006021b7981 */ /* 0x001128000c1e1500 */
[----:B--2---:R2:W-:Y:S01]  /*f9c0*/  STL [R1+0x148], R23 ;  /* 0x0001481701007387 */ /* 0x0045e20000100800 */
[----:B---3--:R-:W-:-:S03]  /*f9d0*/  IMAD.WIDE R4, R0, 0x2, R24 ;  /* 0x0000000200047825 */ /* 0x008fc600078e0218 */
[----:B------:R4:W3:Y:S01]  /*f9e0*/  LDG.E.U16 R25, [R10.64] ;  /* 0x000000060a197981 */ /* 0x0008e2000c1e1500 */
[----:B------:R-:W-:-:S03]  /*f9f0*/  IMAD.WIDE R8, R0, 0x2, R16 ;  /* 0x0000000200087825 */ /* 0x000fc600078e0210 */
[----:B------:R-:W3:Y:S04]  /*fa00*/  LDL.64 R16, [R1+0x1158] ;  /* 0x0011580001107983 */ /* 0x000ee80000100a00 */
[----:B--2---:R-:W2:Y:S01]  /*fa10*/  LDL.64 R22, [R1+0x1168] ;  /* 0x0011680001167983 */ /* 0x004ea20000100a00 */
[----:B-1----:R-:W-:-:S03]  /*fa20*/  IMAD.WIDE R6, R0, 0x2, R14 ;  /* 0x0000000200067825 */ /* 0x002fc600078e020e */
[----:B------:R-:W2:Y:S04]  /*fa30*/  LDL.64 R18, [R1+0x1160] ;  /* 0x0011600001127983 */ /* 0x000ea80000100a00 */
[----:B------:R-:W2:Y:S04]  /*fa40*/  LDL.64 R14, [R1+0x1150] ;  /* 0x00115000010e7983 */ /* 0x000ea80000100a00 */
[----:B------:R1:W-:Y:S04]  /*fa50*/  STL [R1+0x144], R29 ;  /* 0x0001441d01007387 */ /* 0x0003e80000100800 */
[----:B-1----:R2:W2:Y:S01]  /*fa60*/  LDG.E.U16 R29, [R8.64] ;  /* 0x00000006081d7981 */ /* 0x0024a2000c1e1500 */
[----:B0-----:R-:W-:-:S03]  /*fa70*/  IMAD.WIDE R2, R0, 0x2, R12 ;  /* 0x0000000200027825 */ /* 0x001fc600078e020c */
[----:B------:R0:W-:Y:S04]  /*fa80*/  STL [R1+0x140], R28 ;  /* 0x0001401c01007387 */ /* 0x0001e80000100800 */
[----:B0-----:R0:W2:Y:S01]  /*fa90*/  LDG.E.U16 R28, [R6.64] ;  /* 0x00000006061c7981 */ /* 0x0010a2000c1e1500 */
[----:B----4-:R-:W-:-:S03]  /*faa0*/  IMAD.WIDE R10, R0, 0x2, R20 ;  /* 0x00000002000a7825 */ /* 0x010fc600078e0214 */
[----:B------:R1:W-:Y:S04]  /*fab0*/  STL [R1+0x13c], R26 ;  /* 0x00013c1a01007387 */ /* 0x0003e80000100800 */
[----:B------:R-:W4:Y:S04]  /*fac0*/  LDL.64 R12, [R1+0x1148] ;  /* 0x00114800010c7983 */ /* 0x000f280000100a00 */
[----:B------:R0:W-:Y:S04]  /*fad0*/  STL [R1+0x138], R27 ;  /* 0x0001381b01007387 */ /* 0x0001e80000100800 */
[----:B-1----:R1:W4:Y:S04]  /*fae0*/  LDG.E.U16 R26, [R4.64] ;  /* 0x00000006041a7981 */ /* 0x002328000c1e1500 */
[----:B---3--:R3:W-:Y:S04]  /*faf0*/  STL [R1+0x134], R25 ;  /* 0x0001341901007387 */ /* 0x0087e80000100800 */
[----:B0-----:R0:W4:Y:S01]  /*fb00*/  LDG.E.U16 R27, [R2.64] ;  /* 0x00000006021b7981 */ /* 0x001122000c1e1500 */
[----:B--2---:R-:W-:-:S03]  /*fb10*/  IMAD.WIDE R8, R0, 0x2, R22 ;  /* 0x0000000200087825 */ /* 0x004fc600078e0216 */
[----:B------:R-:W2:Y:S01]  /*fb20*/  LDL.64 R22, [R1+0x1130] ;  /* 0x0011300001167983 */ /* 0x000ea20000100a00 */
[----:B-1----:R-:W-:-:S03]  /*fb30*/  IMAD.WIDE R4, R0, 0x2, R16 ;  /* 0x0000000200047825 */ /* 0x002fc600078e0210 */
[----:B------:R4:W2:Y:S01]  /*fb40*/  LDG.E.U16 R17, [R10.64] ;  /* 0x000000060a117981 */ /* 0x0008a2000c1e1500 */
[----:B------:R-:W-:-:S03]  /*fb50*/  IMAD.WIDE R6, R0, 0x2, R18 ;  /* 0x0000000200067825 */ /* 0x000fc600078e0212 */
[----:B------:R-:W2:Y:S04]  /*fb60*/  LDL.64 R20, [R1+0x1138] ;  /* 0x0011380001147983 */ /* 0x000ea80000100a00 */
[----:B---3--:R-:W3:Y:S04]  /*fb70*/  LDL.64 R24, [R1+0x1140] ;  /* 0x0011400001187983 */ /* 0x008ee80000100a00 */
[----:B------:R-:W3:Y:S04]  /*fb80*/  LDL.64 R18, [R1+0x1128] ;  /* 0x0011280001127983 */ /* 0x000ee80000100a00 */
[----:B------:R1:W-:Y:S04]  /*fb90*/  STL [R1+0x130], R29 ;  /* 0x0001301d01007387 */ /* 0x0003e80000100800 */
[----:B-1----:R3:W3:Y:S01]  /*fba0*/  LDG.E.U16 R29, [R8.64] ;  /* 0x00000006081d7981 */ /* 0x0026e2000c1e1500 */
[----:B0-----:R-:W-:-:S03]  /*fbb0*/  IMAD.WIDE R2, R0, 0x2, R14 ;  /* 0x0000000200027825 */ /* 0x001fc600078e020e */
[----:B------:R0:W-:Y:S04]  /*fbc0*/  STL [R1+0x12c], R28 ;  /* 0x00012c1c01007387 */ /* 0x0001e80000100800 */
[----:B0-----:R0:W3:Y:S01]  /*fbd0*/  LDG.E.U16 R28, [R6.64] ;  /* 0x00000006061c7981 */ /* 0x0010e2000c1e1500 */
[----:B----4-:R-:W-:-:S03]  /*fbe0*/  IMAD.WIDE R10, R0, 0x2, R12 ;  /* 0x00000002000a7825 */ /* 0x010fc600078e020c */
[----:B------:R1:W-:Y:S04]  /*fbf0*/  STL [R1+0x128], R26 ;  /* 0x0001281a01007387 */ /* 0x0003e80000100800 */
[----:B------:R-:W4:Y:S04]  /*fc00*/  LDL.64 R14, [R1+0x1120] ;  /* 0x00112000010e7983 */ /* 0x000f280000100a00 */
[----:B------:R0:W-:Y:S04]  /*fc10*/  STL [R1+0x124], R27 ;  /* 0x0001241b01007387 */ /* 0x0001e80000100800 */
[----:B-1----:R1:W4:Y:S04]  /*fc20*/  LDG.E.U16 R26, [R4.64] ;  /* 0x00000006041a7981 */ /* 0x002328000c1e1500 */
[----:B--2---:R2:W-:Y:S04]  /*fc30*/  STL [R1+0x120], R17 ;  /* 0x0001201101007387 */ /* 0x0045e80000100800 */
[----:B0-----:R0:W4:Y:S01]  /*fc40*/  LDG.E.U16 R27, [R2.64] ;  /* 0x00000006021b7981 */ /* 0x001122000c1e1500 */
[----:B-1----:R-:W-:-:S03]  /*fc50*/  IMAD.WIDE R4, R0, 0x2, R22 ;  /* 0x0000000200047825 */ /* 0x002fc600078e0216 */
[----:B------:R4:W4:Y:S01]  /*fc60*/  LDG.E.U16 R23, [R10.64] ;  /* 0x000000060a177981 */ /* 0x000922000c1e1500 */
[----:B------:R-:W-:-:S03]  /*fc70*/  IMAD.WIDE R6, R0, 0x2, R20 ;  /* 0x0000000200067825 */ /* 0x000fc600078e0214 */
[----:B------:R-:W4:Y:S01]  /*fc80*/  LDL.64 R12, [R1+0x1110] ;  /* 0x00111000010c7983 */ /* 0x000f220000100a00 */
[----:B---3--:R-:W-:-:S03]  /*fc90*/  IMAD.WIDE R8, R0, 0x2, R24 ;  /* 0x0000000200087825 */ /* 0x008fc600078e0218 */
[----:B--2---:R-:W2:Y:S04]  /*fca0*/  LDL.64 R16, [R1+0x1118] ;  /* 0x0011180001107983 */ /* 0x004ea80000100a00 */
[----:B------:R-:W2:Y:S04]  /*fcb0*/  LDL.64 R20, [R1+0x1100] ;  /* 0x0011000001147983 */ /* 0x000ea80000100a00 */
[----:B------:R-:W2:Y:S04]  /*fcc0*/  LDL.64 R24, [R1+0x1108] ;  /* 0x0011080001187983 */ /* 0x000ea80000100a00 */
[----:B------:R1:W-:Y:S04]  /*fcd0*/  STL [R1+0x11c], R29 ;  /* 0x00011c1d01007387 */ /* 0x0003e80000100800 */
[----:B-1----:R2:W2:Y:S01]  /*fce0*/  LDG.E.U16 R29, [R8.64] ;  /* 0x00000006081d7981 */ /* 0x0024a2000c1e1500 */
[----:B0-----:R-:W-:-:S03]  /*fcf0*/  IMAD.WIDE R2, R0, 0x2, R18 ;  /* 0x0000000200027825 */ /* 0x001fc600078e0212 */
[----:B------:R0:W-:Y:S04]  /*fd00*/  STL [R1+0x118], R28 ;  /* 0x0001181c01007387 */ /* 0x0001e80000100800 */
[----:B------:R-:W2:Y:S04]  /*fd10*/  LDL.64 R18, [R1+0x10f8] ;  /* 0x0010f80001127983 */ /* 0x000ea80000100a00 */
[----:B0-----:R0:W2:Y:S01]  /*fd20*/  LDG.E.U16 R28, [R6.64] ;  /* 0x00000006061c7981 */ /* 0x0010a2000c1e1500 */
[----:B----4-:R-:W-:-:S03]  /*fd30*/  IMAD.WIDE R10, R0, 0x2, R14 ;  /* 0x00000002000a7825 */ /* 0x010fc600078e020e */
[----:B------:R-:W-:Y:S04]  /*fd40*/  STL [R1+0x114], R26 ;  /* 0x0001141a01007387 */ /* 0x000fe80000100800 */
[----:B------:R1:W-:Y:S04]  /*fd50*/  STL [R1+0x110], R27 ;  /* 0x0001101b01007387 */ /* 0x0003e80000100800 */
[----:B------:R4:W-:Y:S04]  /*fd60*/  STL [R1+0x10c], R23 ;  /* 0x00010c1701007387 */ /* 0x0009e80000100800 */
[----:B------:R-:W3:Y:S01]  /*fd70*/  LDL.64 R14, [R1+0x10e8] ;  /* 0x0010e800010e7983 */ /* 0x000ee20000100a00 */
[----:B0-----:R-:W-:-:S03]  /*fd80*/  IMAD.WIDE R6, R0, 0x2, R12 ;  /* 0x0000000200067825 */ /* 0x001fc600078e020c */
[----:B-1----:R0:W3:Y:S01]  /*fd90*/  LDG.E.U16 R27, [R2.64] ;  /* 0x00000006021b7981 */ /* 0x0020e2000c1e1500 */
[----:B--2---:R-:W-:-:S03]  /*fda0*/  IMAD.WIDE R8, R0, 0x2, R16 ;  /* 0x0000000200087825 */ /* 0x004fc600078e0210 */
[----:B----4-:R-:W2:Y:S04]  /*fdb0*/  LDL.64 R22, [R1+0x10f0] ;  /* 0x0010f00001167983 */ /* 0x010ea80000100a00 */
[----:B------:R1:W4:Y:S01]  /*fdc0*/  LDG.E.U16 R26, [R4.64] ;  /* 0x00000006041a7981 */ /* 0x000322000c1e1500 */
[----:B0-----:R-:W-:-:S03]  /*fdd0*/  IMAD.WIDE R2, R0, 0x2, R20 ;  /* 0x0000000200027825 */ /* 0x001fc600078e0214 */
[----:B------:R0:W4:Y:S04]  /*fde0*/  LDG.E.U16 R21, [R10.64] ;  /* 0x000000060a157981 */ /* 0x000128000c1e1500 */
[----:B------:R-:W4:Y:S01]  /*fdf0*/  LDL.64 R16, [R1+0x10e0] ;  /* 0x0010e00001107983 */ /* 0x000f220000100a00 */
[----:B-1----:R-:W-:-:S03]  /*fe00*/  IMAD.WIDE R4, R0, 0x2, R24 ;  /* 0x0000000200047825 */ /* 0x002fc600078e0218 */
[----:B------:R3:W4:Y:S04]  /*fe10*/  LDG.E.U16 R25, [R6.64] ;  /* 0x0000000606197981 */ /* 0x000728000c1e1500 */
[----:B------:R-:W4:Y:S04]  /*fe20*/  LDL.64 R12, [R1+0x10d8] ;  /* 0x0010d800010c7983 */ /* 0x000f280000100a00 */
[----:B------:R2:W4:Y:S04]  /*fe30*/  LDG.E.U16 R24, [R8.64] ;  /* 0x0000000608187981 */ /* 0x000528000c1e1500 */
[----:B------:R1:W-:Y:S04]  /*fe40*/  STL [R1+0x108], R29 ;  /* 0x0001081d01007387 */ /* 0x0003e80000100800 */
[----:B-1----:R1:W4:Y:S01]  /*fe50*/  LDG.E.U16 R29, [R4.64] ;  /* 0x00000006041d7981 */ /* 0x002322000c1e1500 */
[----:B0-----:R-:W-:-:S03]  /*fe60*/  IMAD.WIDE R10, R0, 0x2, R18 ;  /* 0x00000002000a7825 */ /* 0x001fc600078e0212 */
[----:B------:R0:W-:Y:S04]  /*fe70*/  STL [R1+0x104], R28 ;  /* 0x0001041c01007387 */ /* 0x0001e80000100800 */
[----:B------:R-:W4:Y:S04]  /*fe80*/  LDG.E.U16 R11, [R10.64] ;  /* 0x000000060a0b7981 */ /* 0x000f28000c1e1500 */
[----:B0-----:R0:W4:Y:S01]  /*fe90*/  LDG.E.U16 R28, [R2.64] ;  /* 0x00000006021c7981 */ /* 0x001122000c1e1500 */
[----:B---3--:R-:W-:-:S03]  /*fea0*/  IMAD.WIDE R6, R0, 0x2, R14 ;  /* 0x0000000200067825 */ /* 0x008fc600078e020e */
[----:B------:R-:W-:Y:S01]  /*feb0*/  STL [R1+0xfc], R27 ;  /* 0x0000fc1b01007387 */ /* 0x000fe20000100800 */
[----:B--2---:R-:W-:-:S03]  /*fec0*/  IMAD.WIDE R8, R0, 0x2, R22 ;  /* 0x0000000200087825 */ /* 0x004fc600078e0216 */
[----:B------:R-:W2:Y:S04]  /*fed0*/  LDG.E.U16 R7, [R6.64] ;  /* 0x0000000606077981 */ /* 0x000ea8000c1e1500 */
[----:B----4-:R3:W-:Y:S04]  /*fee0*/  STL [R1+0x100], R26 ;  /* 0x0001001a01007387 */ /* 0x0107e80000100800 */
[----:B------:R-:W4:Y:S01]  /*fef0*/  LDG.E.U16 R9, [R8.64] ;  /* 0x0000000608097981 */ /* 0x000f22000c1e1500 */
[----:B-1----:R-:W-:-:S03]  /*ff00*/  IMAD.WIDE R4, R0, 0x2, R16 ;  /* 0x0000000200047825 */ /* 0x002fc600078e0210 */
[----:B---3--:R-:W3:Y:S04]  /*ff10*/  LDL.64 R26, [R1+0x10d0] ;  /* 0x0010d000011a7983 */ /* 0x008ee80000100a00 */
[----:B------:R1:W-:Y:S04]  /*ff20*/  STL [R1+0xf8], R21 ;  /* 0x0000f81501007387 */ /* 0x0003e80000100800 */
[----:B------:R-:W3:Y:S04]  /*ff30*/  LDL.64 R18, [R1+0x10c0] ;  /* 0x0010c00001127983 */ /* 0x000ee80000100a00 */
[----:B-1----:R-:W3:Y:S04]  /*ff40*/  LDL.64 R20, [R1+0x10c8] ;  /* 0x0010c80001147983 */ /* 0x002ee80000100a00 */
[----:B------:R-:W-:Y:S04]  /*ff50*/  STL [R1+0xf0], R25 ;  /* 0x0000f01901007387 */ /* 0x000fe80000100800 */
[----:B------:R1:W-:Y:S04]  /*ff60*/  STL [R1+0xf4], R24 ;  /* 0x0000f41801007387 */ /* 0x0003e80000100800 */
[----:B------:R-:W3:Y:S04]  /*ff70*/  LDL.64 R14, [R1+0x10b0] ;  /* 0x0010b000010e7983 */ /* 0x000ee80000100a00 */
[----:B-1----:R-:W3:Y:S04]  /*ff80*/  LDL.64 R24, [R1+0x10b8] ;  /* 0x0010b80001187983 */ /* 0x002ee80000100a00 */
[----:B------:R1:W-:Y:S01]  /*ff90*/  STL [R1+0xec], R29 ;  /* 0x0000ec1d01007387 */ /* 0x0003e20000100800 */
[----:B0-----:R-:W-:-:S03]  /*ffa0*/  IMAD.WIDE R2, R0, 0x2, R12 ;  /* 0x0000000200027825 */ /* 0x001fc600078e020c */
[----:B------:R-:W3:Y:S04]  /*ffb0*/  LDL.64 R22, [R1+0x10a8] ;  /* 0x0010a80001167983 */ /* 0x000ee80000100a00 */
[----:B------:R-:W3:Y:S04]  /*ffc0*/  LDL.64 R16, [R1+0x10a0] ;  /* 0x0010a00001107983 */ /* 0x000ee80000100a00 */
[----:B-1----:R-:W3:Y:S04]  /*ffd0*/  LDG.E.U16 R29, [R4.64] ;  /* 0x00000006041d7981 */ /* 0x002ee8000c1e1500 */
[----:B------:R-:W3:Y:S04]  /*ffe0*/  LDL.64 R12, [R1+0x1098] ;  /* 0x00109800010c7983 */ /* 0x000ee80000100a00 */
[----:B------:R0:W-:Y:S04]  /*fff0*/  STL [R1+0xe8], R28 ;  /* 0x0000e81c01007387 */ /* 0x0001e80000100800 */
[----:B------:R3:W-:Y:S04]  /*10000*/  STL [R1+0xe4], R11 ;  /* 0x0000e40b01007387 */ /* 0x0007e80000100800 */
[----:B0-----:R0:W3:Y:S04]  /*10010*/  LDG.E.U16 R28, [R2.64] ;  /* 0x00000006021c7981 */ /* 0x0010e8000c1e1500 */
[----:B----4-:R-:W-:Y:S04]  /*10020*/  STL [R1+0xe0], R9 ;  /* 0x0000e00901007387 */ /* 0x010fe80000100800 */
[----:B--2---:R1:W-:Y:S01]  /*10030*/  STL [R1+0xdc], R7 ;  /* 0x0000dc0701007387 */ /* 0x0043e20000100800 */
[----:B---3--:R-:W-:-:S04]  /*10040*/  IMAD.WIDE R10, R0, 0x2, R26 ;  /* 0x00000002000a7825 */ /* 0x008fc800078e021a */
[C---:B-1----:R-:W-:Y:S02]  /*10050*/  IMAD.WIDE R6, R0.reuse, 0x2, R18 ;  /* 0x0000000200067825 */ /* 0x042fe400078e0212 */
[----:B------:R-:W2:Y:S02]  /*10060*/  LDL.64 R18, [R1+0x1088] ;  /* 0x0010880001127983 */ /* 0x000ea40000100a00 */
[C---:B------:R-:W-:Y:S02]  /*10070*/  IMAD.WIDE R8, R0.reuse, 0x2, R20 ;  /* 0x0000000200087825 */ /* 0x040fe400078e0214 */
[----:B------:R1:W3:Y:S04]  /*10080*/  LDG.E.U16 R27, [R6.64] ;  /* 0x00000006061b7981 */ /* 0x0002e8000c1e1500 */
[----:B------:R-:W4:Y:S04]  /*10090*/  LDL.64 R20, [R1+0x1090] ;  /* 0x0010900001147983 */ /* 0x000f280000100a00 */
[----:B------:R0:W3:Y:S04]  /*100a0*/  LDG.E.U16 R26, [R8.64] ;  /* 0x00000006081a7981 */ /* 0x0000e8000c1e1500 */
[----:B------:R0:W-:Y:S04]  /*100b0*/  STL [R1+0xd8], R29 ;  /* 0x0000d81d01007387 */ /* 0x0001e80000100800 */
[----:B0-----:R0:W3:Y:S01]  /*100c0*/  LDG.E.U16 R29, [R10.64] ;  /* 0x000000060a1d7981 */ /* 0x0010e2000c1e1500 */
[----:B------:R-:W-:-:S03]  /*100d0*/  IMAD.WIDE R2, R0, 0x2, R14 ;  /* 0x0000000200027825 */ /* 0x000fc600078e020e */
[----:B------:R-:W3:Y:S01]  /*100e0*/  LDL.64 R14, [R1+0x1080] ;  /* 0x00108000010e7983 */ /* 0x000ee20000100a00 */
[----:B------:R-:W-:-:S03]  /*100f0*/  IMAD.WIDE R4, R0, 0x2, R24 ;  /* 0x0000000200047825 */ /* 0x000fc600078e0218 */
[----:B------:R2:W3:Y:S01]  /*10100*/  LDG.E.U16 R25, [R2.64] ;  /* 0x0000000602197981 */ /* 0x0004e2000c1e1500 */
[----:B------:R-:W-:-:S03]  /*10110*/  IMAD.WIDE R8, R0, 0x2, R16 ;  /* 0x0000000200087825 */ /* 0x000fc600078e0210 */
[----:B------:R4:W3:Y:S01]  /*10120*/  LDG.E.U16 R24, [R4.64] ;  /* 0x0000000604187981 */ /* 0x0008e2000c1e1500 */
[----:B0-----:R-:W-:-:S03]  /*10130*/  IMAD.WIDE R10, R0, 0x2, R22 ;  /* 0x00000002000a7825 */ /* 0x001fc600078e0216 */
[----:B------:R-:W3:Y:S01]  /*10140*/  LDG.E.U16 R9, [R8.64] ;  /* 0x0000000608097981 */ /* 0x000ee2000c1e1500 */
[----:B-1----:R-:W-:-:S06]  /*10150*/  IMAD.WIDE R6, R0, 0x2, R12 ;  /* 0x0000000200067825 */ /* 0x002fcc00078e020c */
[----:B------:R-:W3:Y:S01]  /*10160*/  LDG.E.U16 R7, [R6.64] ;  /* 0x0000000606077981 */ /* 0x000ee2000c1e1500 */
[----:B--2---:R-:W-:-:S03]  /*10170*/  IMAD.WIDE R2, R0, 0x2, R18 ;  /* 0x0000000200027825 */ /* 0x004fc600078e0212 */
[----:B------:R0:W2:Y:S04]  /*10180*/  LDG.E.U16 R19, [R10.64] ;  /* 0x000000060a137981 */ /* 0x0000a8000c1e1500 */
[----:B------:R-:W2:Y:S01]  /*10190*/  LDG.E.U16 R3, [R2.64] ;  /* 0x0000000602037981 */ /* 0x000ea2000c1e1500 */
[----:B----4-:R-:W-:-:S06]  /*101a0*/  IMAD.WIDE R4, R0, 0x2, R20 ;  /* 0x0000000200047825 */ /* 0x010fcc00078e0214 */
[----:B------:R-:W4:Y:S04]  /*101b0*/  LDG.E.U16 R5, [R4.64] ;  /* 0x0000000604057981 */ /* 0x000f28000c1e1500 */
[----:B---3--:R-:W-:Y:S04]  /*101c0*/  STL [R1+0xd0], R29 ;  /* 0x0000d01d01007387 */ /* 0x008fe80000100800 */
[----:B------:R1:W-:Y:S04]  /*101d0*/  STL [R1+0xd4], R28 ;  /* 0x0000d41c01007387 */ /* 0x0003e80000100800 */
[----:B------:R-:W3:Y:S04]  /*101e0*/  LDL.64 R22, [R1+0x1070] ;  /* 0x0010700001167983 */ /* 0x000ee80000100a00 */
[----:B------:R-:W3:Y:S04]  /*101f0*/  LDL.64 R16, [R1+0x1068] ;  /* 0x0010680001107983 */ /* 0x000ee80000100a00 */
[----:B-1----:R-:W3:Y:S04]  /*10200*/  LDL.64 R28, [R1+0x1078] ;  /* 0x00107800011c7983 */ /* 0x002ee80000100a00 */
[----:B------:R-:W3:Y:S04]  /*10210*/  LDL.64 R12, [R1+0x1060] ;  /* 0x00106000010c7983 */ /* 0x000ee80000100a00 */
[----:B------:R-:W-:Y:S04]  /*10220*/  STL [R1+0xc8], R27 ;  /* 0x0000c81b01007387 */ /* 0x000fe80000100800 */
[----:B------:R1:W-:Y:S01]  /*10230*/  STL [R1+0xcc], R26 ;  /* 0x0000cc1a01007387 */ /* 0x0003e20000100800 */
[----:B0-----:R-:W-:-:S06]  /*10240*/  IMAD.WIDE R10, R0, 0x2, R14 ;  /* 0x00000002000a7825 */ /* 0x001fcc00078e020e */
[----:B------:R-:W3:Y:S04]  /*10250*/  LDG.E.U16 R11, [R10.64] ;  /* 0x000000060a0b7981 */ /* 0x000ee8000c1e1500 */
[----:B-1----:R-:W3:Y:S04]  /*10260*/  LDL.64 R26, [R1+0x1058] ;  /* 0x00105800011a7983 */ /* 0x002ee80000100a00 */
[----:B------:R-:W-:Y:S04]  /*10270*/  STL [R1+0xc0], R25 ;  /* 0x0000c01901007387 */ /* 0x000fe80000100800 */
[----:B------:R0:W-:Y:S04]  /*10280*/  STL [R1+0xc4], R24 ;  /* 0x0000c41801007387 */ /* 0x0001e80000100800 */
[----:B------:R-:W3:Y:S04]  /*10290*/  LDL.64 R20, [R1+0x1048] ;  /* 0x0010480001147983 */ /* 0x000ee80000100a00 */
[----:B0-----:R-:W3:Y:S04]  /*102a0*/  LDL.64 R24, [R1+0x1050] ;  /* 0x0010500001187983 */ /* 0x001ee80000100a00 */
[----:B--2---:R0:W-:Y:S04]  /*102b0*/  STL [R1+0xbc], R19 ;  /* 0x0000bc1301007387 */ /* 0x0041e80000100800 */
[----:B------:R-:W2:Y:S04]  /*102c0*/  LDL.64 R14, [R1+0x1038] ;  /* 0x00103800010e7983 */ /* 0x000ea80000100a00 */
[----:B0-----:R-:W2:Y:S04]  /*102d0*/  LDL.64 R18, [R1+0x1040] ;  /* 0x0010400001127983 */ /* 0x001ea80000100a00 */
[----:B------:R-:W-:Y:S04]  /*102e0*/  STL [R1+0xb8], R9 ;  /* 0x0000b80901007387 */ /* 0x000fe80000100800 */
[----:B------:R3:W-:Y:S04]  /*102f0*/  STL [R1+0xb4], R7 ;  /* 0x0000b40701007387 */ /* 0x0007e80000100800 */
[----:B----4-:R0:W-:Y:S01]  /*10300*/  STL [R1+0xb0], R5 ;  /* 0x0000b00501007387 */ /* 0x0101e20000100800 */
[----:B---3--:R-:W-:-:S06]  /*10310*/  IMAD.WIDE R6, R0, 0x2, R22 ;  /* 0x0000000200067825 */ /* 0x008fcc00078e0216 */
[----:B------:R-:W3:Y:S01]  /*10320*/  LDG.E.U16 R7, [R6.64] ;  /* 0x0000000606077981 */ /* 0x000ee2000c1e1500 */
[----:B------:R-:W-:-:S06]  /*10330*/  IMAD.WIDE R8, R0, 0x2, R28 ;  /* 0x0000000200087825 */ /* 0x000fcc00078e021c */
[----:B------:R-:W4:Y:S01]  /*10340*/  LDG.E.U16 R9, [R8.64] ;  /* 0x0000000608097981 */ /* 0x000f22000c1e1500 */
[----:B0-----:R-:W-:-:S05]  /*10350*/  IMAD.WIDE R4, R0, 0x2, R16 ;  /* 0x0000000200047825 */ /* 0x001fca00078e0210 */
[----:B------:R0:W3:Y:S04]  /*10360*/  LDG.E.U16 R29, [R4.64] ;  /* 0x00000006041d7981 */ /* 0x0000e8000c1e1500 */
[----:B------:R1:W-:Y:S04]  /*10370*/  STL [R1+0xac], R3 ;  /* 0x0000ac0301007387 */ /* 0x0003e80000100800 */
[----:B------:R-:W3:Y:S04]  /*10380*/  LDL.64 R16, [R1+0x1030] ;  /* 0x0010300001107983 */ /* 0x000ee80000100a00 */
[----:B------:R-:W3:Y:S01]  /*10390*/  LDL.64 R22, [R1+0x1028] ;  /* 0x0010280001167983 */ /* 0x000ee20000100a00 */
[----:B-1----:R-:W-:-:S03]  /*103a0*/  IMAD.WIDE R2, R0, 0x2, R12 ;  /* 0x0000000200027825 */ /* 0x002fc600078e020c */
[----:B------:R-:W3:Y:S04]  /*103b0*/  LDL.64 R12, [R1+0x1020] ;  /* 0x00102000010c7983 */ /* 0x000ee80000100a00 */
[----:B------:R2:W3:Y:S04]  /*103c0*/  LDG.E.U16 R28, [R2.64] ;  /* 0x00000006021c7981 */ /* 0x0004e8000c1e1500 */
[----:B------:R1:W-:Y:S02]  /*103d0*/  STL [R1+0xa8], R11 ;  /* 0x0000a80b01007387 */ /* 0x0003e40000100800 */
[----:B-1----:R-:W-:-:S04]  /*103e0*/  IMAD.WIDE R10, R0, 0x2, R26 ;  /* 0x00000002000a7825 */ /* 0x002fc800078e021a */
[----:B--2---:R-:W-:-:S05]  /*103f0*/  IMAD.WIDE R2, R0, 0x2, R14 ;  /* 0x0000000200027825 */ /* 0x004fca00078e020e */
[----:B------:R1:W2:Y:S01]  /*10400*/  LDG.E.U16 R26, [R2.64] ;  /* 0x00000006021a7981 */ /* 0x0002a2000c1e1500 */
[----:B0-----:R-:W-:-:S03]  /*10410*/  IMAD.WIDE R4, R0, 0x2, R18 ;  /* 0x0000000200047825 */ /* 0x001fc600078e0212 */
[----:B----4-:R0:W-:Y:S04]  /*10420*/  STL [R1+0xa4], R9 ;  /* 0x0000a40901007387 */ /* 0x0101e80000100800 */
[----:B---3--:R3:W-:Y:S04]  /*10430*/  STL [R1+0xa0], R7 ;  /* 0x0000a00701007387 */ /* 0x0087e80000100800 */
[----:B------:R-:W4:Y:S01]  /*10440*/  LDL.64 R18, [R1+0x1010] ;  /* 0x0010100001127983 */ /* 0x000f220000100a00 */
[----:B0-----:R-:W-:-:S03]  /*10450*/  IMAD.WIDE R8, R0, 0x2, R24 ;  /* 0x0000000200087825 */ /* 0x001fc600078e0218 */
[----:B------:R0:W2:Y:S01]  /*10460*/  LDG.E.U16 R24, [R10.64] ;  /* 0x000000060a187981 */ /* 0x0000a2000c1e1500 */
[----:B---3--:R-:W-:-:S03]  /*10470*/  IMAD.WIDE R6, R0, 0x2, R20 ;  /* 0x0000000200067825 */ /* 0x008fc600078e0214 */
[----:B------:R3:W2:Y:S04]  /*10480*/  LDG.E.U16 R8, [R8.64] ;  /* 0x0000000608087981 */ /* 0x0006a8000c1e1500 */
[----:B------:R-:W2:Y:S04]  /*10490*/  LDL.64 R20, [R1+0x1018] ;  /* 0x0010180001147983 */ /* 0x000ea80000100a00 */
[----:B---3--:R3:W2:Y:S04]  /*104a0*/  LDG.E.U16 R9, [R6.64] ;  /* 0x0000000606097981 */ /* 0x0086a8000c1e1500 */
[----:B------:R0:W-:Y:S04]  /*104b0*/  STL [R1+0x9c], R29 ;  /* 0x00009c1d01007387 */ /* 0x0001e80000100800 */
[----:B------:R-:W2:Y:S01]  /*104c0*/  LDL.64 R14, [R1+0x1008] ;  /* 0x00100800010e7983 */ /* 0x000ea20000100a00 */
[----:B---3--:R-:W-:-:S03]  /*104d0*/  IMAD.WIDE R6, R0, 0x2, R16 ;  /* 0x0000000200067825 */ /* 0x008fc600078e0210 */
[----:B------:R-:W3:Y:S01]  /*104e0*/  LDL.64 R16, [R1+0x1000] ;  /* 0x0010000001107983 */ /* 0x000ee20000100a00 */
[----:B-1----:R-:W-:-:S03]  /*104f0*/  IMAD.WIDE R2, R0, 0x2, R12 ;  /* 0x0000000200027825 */ /* 0x002fc600078e020c */
[----:B------:R-:W3:Y:S04]  /*10500*/  LDL.64 R12, [R1+0xff8] ;  /* 0x000ff800010c7983 */ /* 0x000ee80000100a00 */
[----:B------:R1:W-:Y:S04]  /*10510*/  STL [R1+0x98], R28 ;  /* 0x0000981c01007387 */ /* 0x0003e80000100800 */
[----:B0-----:R0:W3:Y:S04]  /*10520*/  LDG.E.U16 R29, [R4.64] ;  /* 0x00000006041d7981 */ /* 0x0010e8000c1e1500 */
[----:B------:R-:W3:Y:S04]  /*10530*/  LDL.64 R10, [R1+0xfe8] ;  /* 0x000fe800010a7983 */ /* 0x000ee80000100a00 */
[----:B-1----:R1:W3:Y:S04]  /*10540*/  LDG.E.U16 R28, [R6.64] ;  /* 0x00000006061c7981 */ /* 0x0022e8000c1e1500 */
[----:B------:R4:W3:Y:S04]  /*10550*/  LDG.E.U16 R25, [R2.64] ;  /* 0x0000000602197981 */ /* 0x0008e8000c1e1500 */
[----:B-1----:R-:W3:Y:S01]  /*10560*/  LDL.64 R6, [R1+0xff0] ;  /* 0x000ff00001067983 */ /* 0x002ee20000100a00 */
[----:B0-----:R-:W-:-:S05]  /*10570*/  IMAD.WIDE R4, R0, 0x2, R22 ;  /* 0x0000000200047825 */ /* 0x001fca00078e0216 */
[----:B------:R0:W3:Y:S01]  /*10580*/  LDG.E.U16 R27, [R4.64] ;  /* 0x00000006041b7981 */ /* 0x0000e2000c1e1500 */
[----:B----4-:R-:W-:-:S03]  /*10590*/  IMAD.WIDE R2, R0, 0x2, R18 ;  /* 0x0000000200027825 */ /* 0x010fc600078e0212 */
[----:B--2---:R1:W-:Y:S04]  /*105a0*/  STL [R1+0x94], R24 ;  /* 0x0000941801007387 */ /* 0x0043e80000100800 */
[----:B------:R2:W4:Y:S04]  /*105b0*/  LDG.E.U16 R23, [R2.64] ;  /* 0x0000000602177981 */ /* 0x000528000c1e1500 */
[----:B------:R-:W-:Y:S04]  /*105c0*/  STL [R1+0x8c], R9 ;  /* 0x00008c0901007387 */ /* 0x000fe80000100800 */
[----:B------:R1:W-:Y:S01]  /*105d0*/  STL [R1+0x90], R8 ;  /* 0x0000900801007387 */ /* 0x0003e20000100800 */
[----:B0-----:R-:W-:-:S04]  /*105e0*/  IMAD.WIDE R4, R0, 0x2, R20 ;  /* 0x0000000200047825 */ /* 0x001fc800078e0214 */
[C---:B--2---:R-:W-:Y:S01]  /*105f0*/  IMAD.WIDE R2, R0.reuse, 0x2, R14 ;  /* 0x0000000200027825 */ /* 0x044fe200078e020e */
[----:B-1----:R0:W2:Y:S04]  /*10600*/  LDG.E.U16 R24, [R4.64] ;  /* 0x0000000604187981 */ /* 0x0020a8000c1e1500 */
[----:B------:R-:W2:Y:S04]  /*10610*/  LDL.64 R8, [R1+0xfe0] ;  /* 0x000fe00001087983 */ /* 0x000ea80000100a00 */
[----:B------:R-:W4:Y:S04]  /*10620*/  LDL.64 R14, [R1+0xfd8] ;  /* 0x000fd800010e7983 */ /* 0x000f280000100a00 */
[----:B0-----:R-:W4:Y:S04]  /*10630*/  LDL.64 R4, [R1+0xfd0] ;  /* 0x000fd00001047983 */ /* 0x001f280000100a00 */
[----:B------:R3:W4:Y:S02]  /*10640*/  LDG.E.U16 R22, [R2.64] ;  /* 0x0000000602167981 */ /* 0x000724000c1e1500 */
[----:B---3--:R-:W-:-:S05]  /*10650*/  IMAD.WIDE R2, R0, 0x2, R16 ;  /* 0x0000000200027825 */ /* 0x008fca00078e0210 */
[----:B------:R0:W3:Y:S02]  /*10660*/  LDG.E.U16 R21, [R2.64] ;  /* 0x0000000602157981 */ /* 0x0000e4000c1e1500 */
[C---:B0-----:R-:W-:Y:S02]  /*10670*/  IMAD.WIDE R2, R0.reuse, 0x2, R12 ;  /* 0x0000000200027825 */ /* 0x041fe400078e020c */
[----:B------:R-:W3:Y:S04]  /*10680*/  LDL.64 R12, [R1+0xfc8] ;  /* 0x000fc800010c7983 */ /* 0x000ee80000100a00 */
[----:B------:R0:W3:Y:S02]  /*10690*/  LDG.E.U16 R20, [R2.64] ;  /* 0x0000000602147981 */ /* 0x0000e4000c1e1500 */
[----:B0-----:R-:W-:-:S02]  /*106a0*/  IMAD.WIDE R2, R0, 0x2, R6 ;  /* 0x0000000200027825 */ /* 0x001fc400078e0206 */
[----:B------:R-:W3:Y:S04]  /*106b0*/  LDL.64 R6, [R1+0xfc0] ;  /* 0x000fc00001067983 */ /* 0x000ee80000100a00 */
[----:B------:R0:W3:Y:S04]  /*106c0*/  LDG.E.U16 R19, [R2.64] ;  /* 0x0000000602137981 */ /* 0x0000e8000c1e1500 */
[----:B------:R-:W-:Y:S01]  /*106d0*/  STL [R1+0x88], R29 ;  /* 0x0000881d01007387 */ /* 0x000fe20000100800 */
[----:B0-----:R-:W-:-:S03]  /*106e0*/  IMAD.WIDE R2, R0, 0x2, R10 ;  /* 0x0000000200027825 */ /* 0x001fc600078e020a */
[----:B------:R-:W3:Y:S04]  /*106f0*/  LDL.64 R10, [R1+0xfb8] ;  /* 0x000fb800010a7983 */ /* 0x000ee80000100a00 */
[----:B------:R2:W3:Y:S04]  /*10700*/  LDG.E.U16 R18, [R2.64] ;  /* 0x0000000602127981 */ /* 0x0004e8000c1e1500 */
[----:B------:R0:W-:Y:S01]  /*10710*/  STL [R1+0x84], R26 ;  /* 0x0000841a01007387 */ /* 0x0001e20000100800 */
[----:B--2---:R-:W-:-:S03]  /*10720*/  IMAD.WIDE R2, R0, 0x2, R8 ;  /* 0x0000000200027825 */ /* 0x004fc600078e0208 */
[----:B------:R-:W2:Y:S04]  /*10730*/  LDL.64 R8, [R1+0xfb0] ;  /* 0x000fb00001087983 */ /* 0x000ea80000100a00 */
[----:B0-----:R4:W2:Y:S02]  /*10740*/  LDG.E.U16 R26, [R2.64] ;  /* 0x00000006021a7981 */ /* 0x0018a4000c1e1500 */
[C---:B----4-:R-:W-:Y:S02]  /*10750*/  IMAD.WIDE R2, R0.reuse, 0x2, R14 ;  /* 0x0000000200027825 */ /* 0x050fe400078e020e */
[----:B------:R-:W4:Y:S04]  /*10760*/  LDL.64 R14, [R1+0xfa8] ;  /* 0x000fa800010e7983 */ /* 0x000f280000100a00 */
[----:B------:R0:W4:Y:S04]  /*10770*/  LDG.E.U16 R17, [R2.64] ;  /* 0x0000000602117981 */ /* 0x000128000c1e1500 */
[----:B------:R-:W-:Y:S04]  /*10780*/  STL [R1+0x80], R28 ;  /* 0x0000801c01007387 */ /* 0x000fe80000100800 */
[----:B------:R-:W-:Y:S01]  /*10790*/  STL [R1+0x7c], R27 ;  /* 0x00007c1b01007387 */ /* 0x000fe20000100800 */
[----:B0-----:R-:W-:-:S03]  /*107a0*/  IMAD.WIDE R2, R0, 0x2, R4 ;  /* 0x0000000200027825 */ /* 0x001fc600078e0204 */
[----:B------:R-:W4:Y:S04]  /*107b0*/  LDL.64 R4, [R1+0xfa0] ;  /* 0x000fa00001047983 */ /* 0x000f280000100a00 */
[----:B------:R3:W4:Y:S04]  /*107c0*/  LDG.E.U16 R16, [R2.64] ;  /* 0x0000000602107981 */ /* 0x000728000c1e1500 */
[----:B------:R0:W-:Y:S01]  /*107d0*/  STL [R1+0x78], R25 ;  /* 0x0000781901007387 */ /* 0x0001e20000100800 */
[----:B---3--:R-:W-:-:S03]  /*107e0*/  IMAD.WIDE R2, R0, 0x2, R12 ;  /* 0x0000000200027825 */ /* 0x008fc600078e020c */
[----:B------:R-:W3:Y:S04]  /*107f0*/  LDL.64 R12, [R1+0xf98] ;  /* 0x000f9800010c7983 */ /* 0x000ee80000100a00 */
[----:B0-----:R0:W3:Y:S04]  /*10800*/  LDG.E.U16 R25, [R2.64] ;  /* 0x0000000602197981 */ /* 0x0010e8000c1e1500 */
[----:B------:R1:W-:Y:S01]  /*10810*/  STL [R1+0x74], R24 ;  /* 0x0000741801007387 */ /* 0x0003e20000100800 */
[----:B0-----:R-:W-:-:S03]  /*10820*/  IMAD.WIDE R2, R0, 0x2, R6 ;  /* 0x0000000200027825 */ /* 0x001fc600078e0206 */
[----:B------:R-:W3:Y:S04]  /*10830*/  LDL.64 R6, [R1+0xf90] ;  /* 0x000f900001067983 */ /* 0x000ee80000100a00 */
[----:B-1----:R0:W3:Y:S04]  /*10840*/  LDG.E.U16 R24, [R2.64] ;  /* 0x0000000602187981 */ /* 0x0020e8000c1e1500 */
[----:B------:R1:W-:Y:S01]  /*10850*/  STL [R1+0x70], R23 ;  /* 0x0000701701007387 */ /* 0x0003e20000100800 */
[----:B0-----:R-:W-:-:S03]  /*10860*/  IMAD.WIDE R2, R0, 0x2, R10 ;  /* 0x0000000200027825 */ /* 0x001fc600078e020a */
[----:B------:R-:W3:Y:S04]  /*10870*/  LDL.64 R10, [R1+0xf88] ;  /* 0x000f8800010a7983 */ /* 0x000ee80000100a00 */
[----:B-1----:R2:W3:Y:S04]  /*10880*/  LDG.E.U16 R23, [R2.64] ;  /* 0x0000000602177981 */ /* 0x0024e8000c1e1500 */
[----:B------:R0:W-:Y:S01]  /*10890*/  STL [R1+0x6c], R22 ;  /* 0x00006c1601007387 */ /* 0x0001e20000100800 */
[----:B--2---:R-:W-:-:S03]  /*108a0*/  IMAD.WIDE R2, R0, 0x2, R8 ;  /* 0x0000000200027825 */ /* 0x004fc600078e0208 */
[----:B------:R-:W2:Y:S04]  /*108b0*/  LDL.64 R8, [R1+0xf80] ;  /* 0x000f800001087983 */ /* 0x000ea80000100a00 */
[----:B0-----:R4:W2:Y:S04]  /*108c0*/  LDG.E.U16 R22, [R2.64] ;  /* 0x0000000602167981 */ /* 0x0018a8000c1e1500 */
[----:B------:R0:W-:Y:S01]  /*108d0*/  STL [R1+0x68], R21 ;  /* 0x0000681501007387 */ /* 0x0001e20000100800 */
[----:B----4-:R-:W-:-:S03]  /*108e0*/  IMAD.WIDE R2, R0, 0x2, R14 ;  /* 0x0000000200027825 */ /* 0x010fc600078e020e */
[----:B------:R-:W4:Y:S04]  /*108f0*/  LDL.64 R14, [R1+0xf78] ;  /* 0x000f7800010e7983 */ /* 0x000f280000100a00 */
[----:B0-----:R0:W4:Y:S04]  /*10900*/  LDG.E.U16 R21, [R2.64] ;  /* 0x0000000602157981 */ /* 0x001128000c1e1500 */
[----:B------:R1:W-:Y:S01]  /*10910*/  STL [R1+0x64], R20 ;  /* 0x0000641401007387 */ /* 0x0003e20000100800 */
[----:B0-----:R-:W-:-:S03]  /*10920*/  IMAD.WIDE R2, R0, 0x2, R4 ;  /* 0x0000000200027825 */ /* 0x001fc600078e0204 */
[----:B------:R-:W4:Y:S04]  /*10930*/  LDL.64 R4, [R1+0xf70] ;  /* 0x000f700001047983 */ /* 0x000f280000100a00 */
[----:B-1----:R3:W4:Y:S04]  /*10940*/  LDG.E.U16 R20, [R2.64] ;  /* 0x0000000602147981 */ /* 0x002728000c1e1500 */
        /* <DEDUP_REMOVED lines=8> */
[----:B------:R-:W-:Y:S01]  /*109d0*/  STL [R1+0x58], R26 ;  /* 0x0000581a01007387 */ /* 0x000fe20000100800 */
[----:B0-----:R-:W-:-:S03]  /*109e0*/  IMAD.WIDE R2, R0, 0x2, R10 ;  /* 0x0000000200027825 */ /* 0x001fc600078e020a */
[----:B------:R-:W3:Y:S04]  /*109f0*/  LDL.64 R10, [R1+0xf58] ;  /* 0x000f5800010a7983 */ /* 0x000ee80000100a00 */
[----:B------:R2:W3:Y:S04]  /*10a00*/  LDG.E.U16 R28, [R2.64] ;  /* 0x00000006021c7981 */ /* 0x0004e8000c1e1500 */
[----:B------:R-:W-:Y:S01]  /*10a10*/  STL [R1+0x54], R17 ;  /* 0x0000541101007387 */ /* 0x000fe20000100800 */
[----:B--2---:R-:W-:-:S03]  /*10a20*/  IMAD.WIDE R2, R0, 0x2, R8 ;  /* 0x0000000200027825 */ /* 0x004fc600078e0208 */
[----:B------:R-:W2:Y:S04]  /*10a30*/  LDL.64 R8, [R1+0xf50] ;  /* 0x000f500001087983 */ /* 0x000ea80000100a00 */
[----:B------:R4:W2:Y:S04]  /*10a40*/  LDG.E.U16 R27, [R2.64] ;  /* 0x00000006021b7981 */ /* 0x0008a8000c1e1500 */
[----:B------:R0:W-:Y:S01]  /*10a50*/  STL [R1+0x50], R16 ;  /* 0x0000501001007387 */ /* 0x0001e20000100800 */
[----:B----4-:R-:W-:-:S03]  /*10a60*/  IMAD.WIDE R2, R0, 0x2, R14 ;  /* 0x0000000200027825 */ /* 0x010fc600078e020e */
[----:B0-----:R-:W4:Y:S04]  /*10a70*/  LDL.64 R16, [R1+0xf48] ;  /* 0x000f480001107983 */ /* 0x001f280000100a00 */
[----:B------:R0:W4:Y:S04]  /*10a80*/  LDG.E.U16 R26, [R2.64] ;  /* 0x00000006021a7981 */ /* 0x000128000c1e1500 */
[----:B------:R1:W-:Y:S01]  /*10a90*/  STL [R1+0x4c], R25 ;  /* 0x00004c1901007387 */ /* 0x0003e20000100800 */
[----:B0-----:R-:W-:-:S03]  /*10aa0*/  IMAD.WIDE R2, R0, 0x2, R4 ;  /* 0x0000000200027825 */ /* 0x001fc600078e0204 */
[----:B------:R-:W4:Y:S04]  /*10ab0*/  LDL.64 R4, [R1+0xf40] ;  /* 0x000f400001047983 */ /* 0x000f280000100a00 */
[----:B------:R0:W-:Y:S04]  /*10ac0*/  STL [R1+0x48], R24 ;  /* 0x0000481801007387 */ /* 0x0001e80000100800 */
[----:B------:R-:W4:Y:S04]  /*10ad0*/  LDL.64 R14, [R1+0xf38] ;  /* 0x000f3800010e7983 */ /* 0x000f280000100a00 */
[----:B-1----:R3:W4:Y:S04]  /*10ae0*/  LDG.E.U16 R25, [R2.64] ;  /* 0x0000000602197981 */ /* 0x002728000c1e1500 */
[----:B------:R1:W-:Y:S01]  /*10af0*/  STL [R1+0x44], R23 ;  /* 0x0000441701007387 */ /* 0x0003e20000100800 */
[----:B---3--:R-:W-:-:S03]  /*10b00*/  IMAD.WIDE R2, R0, 0x2, R12 ;  /* 0x0000000200027825 */ /* 0x008fc600078e020c */
[----:B------:R-:W3:Y:S04]  /*10b10*/  LDL.64 R12, [R1+0xf30] ;  /* 0x000f3000010c7983 */ /* 0x000ee80000100a00 */
[----:B0-----:R0:W3:Y:S02]  /*10b20*/  LDG.E.U16 R24, [R2.64] ;  /* 0x0000000602187981 */ /* 0x0010e4000c1e1500 */
[C---:B0-----:R-:W-:Y:S02]  /*10b30*/  IMAD.WIDE R2, R0.reuse, 0x2, R6 ;  /* 0x0000000200027825 */ /* 0x041fe400078e0206 */
[----:B------:R-:W3:Y:S04]  /*10b40*/  LDL.64 R6, [R1+0xf28] ;  /* 0x000f280001067983 */ /* 0x000ee80000100a00 */
[----:B-1----:R0:W3:Y:S04]  /*10b50*/  LDG.E.U16 R23, [R2.64] ;  /* 0x0000000602177981 */ /* 0x0020e8000c1e1500 */
[----:B------:R1:W-:Y:S01]  /*10b60*/  STL [R1+0x40], R22 ;  /* 0x0000401601007387 */ /* 0x0003e20000100800 */
[----:B0-----:R-:W-:-:S03]  /*10b70*/  IMAD.WIDE R2, R0, 0x2, R10 ;  /* 0x0000000200027825 */ /* 0x001fc600078e020a */
[----:B------:R-:W3:Y:S04]  /*10b80*/  LDL.64 R10, [R1+0xf20] ;  /* 0x000f2000010a7983 */ /* 0x000ee80000100a00 */
[----:B-1----:R2:W3:Y:S04]  /*10b90*/  LDG.E.U16 R22, [R2.64] ;  /* 0x0000000602167981 */ /* 0x0024e8000c1e1500 */
[----:B------:R0:W-:Y:S04]  /*10ba0*/  STL [R1+0x3c], R21 ;  /* 0x00003c1501007387 */ /* 0x0001e80000100800 */
[----:B------:R1:W-:Y:S01]  /*10bb0*/  STL [R1+0x38], R20 ;  /* 0x0000381401007387 */ /* 0x0003e20000100800 */
[----:B--2---:R-:W-:-:S03]  /*10bc0*/  IMAD.WIDE R2, R0, 0x2, R8 ;  /* 0x0000000200027825 */ /* 0x004fc600078e0208 */
[----:B------:R-:W2:Y:S04]  /*10bd0*/  LDL.64 R8, [R1+0xf18] ;  /* 0x000f180001087983 */ /* 0x000ea80000100a00 */
[----:B0-----:R4:W2:Y:S02]  /*10be0*/  LDG.E.U16 R21, [R2.64] ;  /* 0x0000000602157981 */ /* 0x0018a4000c1e1500 */
[----:B----4-:R-:W-:-:S05]  /*10bf0*/  IMAD.WIDE R2, R0, 0x2, R16 ;  /* 0x0000000200027825 */ /* 0x010fca00078e0210 */
[----:B-1----:R0:W4:Y:S04]  /*10c00*/  LDG.E.U16 R20, [R2.64] ;  /* 0x0000000602147981 */ /* 0x002128000c1e1500 */
[----:B------:R1:W-:Y:S01]  /*10c10*/  STL [R1+0x34], R19 ;  /* 0x0000341301007387 */ /* 0x0003e20000100800 */
[----:B0-----:R-:W-:-:S03]  /*10c20*/  IMAD.WIDE R2, R0, 0x2, R4 ;  /* 0x0000000200027825 */ /* 0x001fc600078e0204 */
[----:B------:R-:W2:Y:S04]  /*10c30*/  LDL.64 R4, [R1+0xf10] ;  /* 0x000f100001047983 */ /* 0x000ea80000100a00 */
[----:B-1----:R0:W2:Y:S04]  /*10c40*/  LDG.E.U16 R19, [R2.64] ;  /* 0x0000000602137981 */ /* 0x0020a8000c1e1500 */
[----:B------:R1:W-:Y:S01]  /*10c50*/  STL [R1+0x30], R18 ;  /* 0x0000301201007387 */ /* 0x0003e20000100800 */
[----:B0-----:R-:W-:-:S05]  /*10c60*/  IMAD.WIDE R2, R0, 0x2, R14 ;  /* 0x0000000200027825 */ /* 0x001fca00078e020e */
[----:B-1----:R3:W2:Y:S02]  /*10c70*/  LDG.E.U16 R18, [R2.64] ;  /* 0x0000000602127981 */ /* 0x0026a4000c1e1500 */
[----:B---3--:R-:W-:-:S05]  /*10c80*/  IMAD.WIDE R2, R0, 0x2, R12 ;  /* 0x0000000200027825 */ /* 0x008fca00078e020c */
[----:B------:R0:W3:Y:S04]  /*10c90*/  LDG.E.U16 R29, [R2.64] ;  /* 0x00000006021d7981 */ /* 0x0000e8000c1e1500 */
[----:B------:R1:W-:Y:S01]  /*10ca0*/  STL [R1+0x2c], R28 ;  /* 0x00002c1c01007387 */ /* 0x0003e20000100800 */
[----:B0-----:R-:W-:-:S05]  /*10cb0*/  IMAD.WIDE R2, R0, 0x2, R6 ;  /* 0x0000000200027825 */ /* 0x001fca00078e0206 */
[----:B-1----:R0:W2:Y:S02]  /*10cc0*/  LDG.E.U16 R28, [R2.64] ;  /* 0x00000006021c7981 */ /* 0x0020a4000c1e1500 */
[----:B0-----:R-:W-:Y:S02]  /*10cd0*/  IMAD.WIDE R2, R0, 0x2, R10 ;  /* 0x0000000200027825 */ /* 0x001fe400078e020a */
[----:B---3--:R-:W-:Y:S04]  /*10ce0*/  STL [R1+0x24c4], R29 ;  /* 0x0024c41d01007387 */ /* 0x008fe80000100800 */
[----:B------:R-:W-:Y:S04]  /*10cf0*/  STL [R1+0x28], R27 ;  /* 0x0000281b01007387 */ /* 0x000fe80000100800 */
[----:B------:R-:W3:Y:S04]  /*10d00*/  LDL.64 R6, [R1+0xf08] ;  /* 0x000f080001067983 */ /* 0x000ee80000100a00 */
[----:B------:R0:W-:Y:S04]  /*10d10*/  STL [R1+0x24], R26 ;  /* 0x0000241a01007387 */ /* 0x0001e80000100800 */
[----:B0-----:R-:W3:Y:S04]  /*10d20*/  LDG.E.U16 R26, [R2.64] ;  /* 0x00000006021a7981 */ /* 0x001ee8000c1e1500 */
[----:B--2---:R-:W-:Y:S04]  /*10d30*/  STL [R1+0x24c8], R28 ;  /* 0x0024c81c01007387 */ /* 0x004fe80000100800 */
[----:B------:R-:W2:Y:S04]  /*10d40*/  LDL.64 R16, [R1+0x6d8] ;  /* 0x0006d80001107983 */ /* 0x000ea80000100a00 */
[----:B------:R-:W2:Y:S04]  /*10d50*/  LDL.64 R14, [R1+0xf00] ;  /* 0x000f0000010e7983 */ /* 0x000ea80000100a00 */
[----:B------:R-:W-:Y:S04]  /*10d60*/  STL [R1+0x20], R25 ;  /* 0x0000201901007387 */ /* 0x000fe80000100800 */
[----:B---3--:R0:W-:Y:S04]  /*10d70*/  STL [R1+0x24cc], R26 ;  /* 0x0024cc1a01007387 */ /* 0x0081e80000100800 */
[----:B0-----:R-:W3:Y:S04]  /*10d80*/  LDL R26, [R1+0x350] ;  /* 0x00035000011a7983 */ /* 0x001ee80000100800 */
[----:B------:R0:W-:Y:S01]  /*10d90*/  STL [R1+0x1c], R24 ;  /* 0x00001c1801007387 */ /* 0x0001e20000100800 */
[----:B---3--:R-:W-:-:S03]  /*10da0*/  IMAD.WIDE R2, R26, 0x2, R8 ;  /* 0x000000021a027825 */ /* 0x008fc600078e0208 */
[----:B------:R-:W3:Y:S04]  /*10db0*/  LDL.64 R8, [R1+0xed0] ;  /* 0x000ed00001087983 */ /* 0x000ee80000100a00 */
[----:B0-----:R0:W2:Y:S02]  /*10dc0*/  LDG.E.U16 R24, [R2.64] ;  /* 0x0000000602187981 */ /* 0x0010a4000c1e1500 */
[C---:B0-----:R-:W-:Y:S02]  /*10dd0*/  IMAD.WIDE R2, R26.reuse, 0x2, R4 ;  /* 0x000000021a027825 */ /* 0x041fe400078e0204 */
[----:B--2---:R-:W-:Y:S04]  /*10de0*/  STL [R1+0x24d0], R24 ;  /* 0x0024d01801007387 */ /* 0x004fe80000100800 */
[----:B------:R-:W-:Y:S04]  /*10df0*/  STL [R1+0x18], R23 ;  /* 0x0000181701007387 */ /* 0x000fe80000100800 */
[----:B------:R-:W2:Y:S04]  /*10e00*/  LDL.64 R10, [R1+0xec8] ;  /* 0x000ec800010a7983 */ /* 0x000ea80000100a00 */
[----:B------:R-:W2:Y:S04]  /*10e10*/  LDL.64 R4, [R1+0xef8] ;  /* 0x000ef80001047983 */ /* 0x000ea80000100a00 */
[----:B------:R0:W-:Y:S04]  /*10e20*/  STL [R1+0x10], R22 ;  /* 0x0000101601007387 */ /* 0x0001e80000100800 */
[----:B0-----:R0:W2:Y:S02]  /*10e30*/  LDG.E.U16 R22, [R2.64] ;  /* 0x0000000602167981 */ /* 0x0010a4000c1e1500 */
[----:B0-----:R-:W-:-:S02]  /*10e40*/  IMAD.WIDE R2, R26, 0x2, R6 ;  /* 0x000000021a027825 */ /* 0x001fc400078e0206 */
[----:B--2---:R-:W-:Y:S04]  /*10e50*/  STL [R1+0x24a4], R22 ;  /* 0x0024a41601007387 */ /* 0x004fe80000100800 */
[----:B------:R-:W-:Y:S04]  /*10e60*/  STL [R1+0xc], R21 ;  /* 0x00000c1501007387 */ /* 0x000fe80000100800 */
[----:B------:R-:W2:Y:S04]  /*10e70*/  LDL.64 R12, [R1+0xec0] ;  /* 0x000ec000010c7983 */ /* 0x000ea80000100a00 */
[----:B------:R-:W2:Y:S04]  /*10e80*/  LDL.64 R6, [R1+0xeb8] ;  /* 0x000eb80001067983 */ /* 0x000ea80000100a00 */
[----:B----4-:R0:W-:Y:S04]  /*10e90*/  STL [R1+0x8], R20 ;  /* 0x0000081401007387 */ /* 0x0101e80000100800 */
[----:B0-----:R0:W4:Y:S02]  /*10ea0*/  LDG.E.U16 R20, [R2.64] ;  /* 0x0000000602147981 */ /* 0x001124000c1e1500 */
[----:B0-----:R-:W-:-:S02]  /*10eb0*/  IMAD.WIDE R2, R26, 0x2, R16 ;  /* 0x000000021a027825 */ /* 0x001fc400078e0210 */
[----:B----4-:R0:W-:Y:S04]  /*10ec0*/  STL [R1+0x24a8], R20 ;  /* 0x0024a81401007387 */ /* 0x0101e80000100800 */
[----:B0-----:R0:W4:Y:S02]  /*10ed0*/  LDG.E.U16 R20, [R2.64] ;  /* 0x0000000602147981 */ /* 0x001124000c1e1500 */
[----:B0-----:R-:W-:-:S05]  /*10ee0*/  IMAD.WIDE R2, R26, 0x2, R14 ;  /* 0x000000021a027825 */ /* 0x001fca00078e020e */
[----:B------:R3:W4:Y:S02]  /*10ef0*/  LDG.E.U16 R16, [R2.64] ;  /* 0x0000000602107981 */ /* 0x000724000c1e1500 */
[----:B---3--:R-:W-:-:S05]  /*10f00*/  IMAD.WIDE R2, R26, 0x2, R8 ;  /* 0x000000021a027825 */ /* 0x008fca00078e0208 */
[----:B------:R0:W3:Y:S04]  /*10f10*/  LDG.E.U16 R0, [R2.64] ;  /* 0x0000000602007981 */ /* 0x0000e8000c1e1500 */
[----:B------:R-:W-:Y:S01]  /*10f20*/  STL [R1+0x4], R19 ;  /* 0x0000041301007387 */ /* 0x000fe20000100800 */
[----:B0-----:R-:W-:-:S03]  /*10f30*/  IMAD.WIDE R2, R26, 0x2, R10 ;  /* 0x000000021a027825 */ /* 0x001fc600078e020a */
[----:B------:R-:W-:Y:S04]  /*10f40*/  STL [R1], R18 ;  /* 0x0000001201007387 */ /* 0x000fe80000100800 */
[----:B------:R0:W3:Y:S01]  /*10f50*/  LDG.E.U16 R2, [R2.64] ;  /* 0x0000000602027981 */ /* 0x0000e2000c1e1500 */
[----:B------:R-:W-:-:S05]  /*10f60*/  IMAD.WIDE R4, R26, 0x2, R4 ;  /* 0x000000021a047825 */ /* 0x000fca00078e0204 */
[----:B0-----:R2:W3:Y:S02]  /*10f70*/  LDG.E.U16 R3, [R4.64] ;  /* 0x0000000604037981 */ /* 0x0014e4000c1e1500 */
[----:B--2---:R-:W-:-:S06]  /*10f80*/  IMAD.WIDE R4, R26, 0x2, R12 ;  /* 0x000000021a047825 */ /* 0x004fcc00078e020c */
[----:B------:R0:W2:Y:S04]  /*10f90*/  LDG.E.U16 R4, [R4.64] ;  /* 0x0000000604047981 */ /* 0x0000a8000c1e1500 */
[----:B----4-:R1:W-:Y:S04]  /*10fa0*/  STL [R1+0x24ac], R16 ;  /* 0x0024ac1001007387 */ /* 0x0103e80000100800 */
[----:B------:R-:W4:Y:S01]  /*10fb0*/  LDL.64 R14, [R1+0xeb0] ;  /* 0x000eb000010e7983 */ /* 0x000f220000100a00 */
[----:B------:R-:W-:-:S03]  /*10fc0*/  IMAD.WIDE R6, R26, 0x2, R6 ;  /* 0x000000021a067825 */ /* 0x000fc600078e0206 */
[----:B------:R-:W4:Y:S04]  /*10fd0*/  LDL.64 R8, [R1+0xea8] ;  /* 0x000ea80001087983 */ /* 0x000f280000100a00 */
[----:B0-----:R4:W4:Y:S04]  /*10fe0*/  LDG.E.U16 R5, [R6.64] ;  /* 0x0000000606057981 */ /* 0x001928000c1e1500 */
[----:B---3--:R-:W-:Y:S04]  /*10ff0*/  STL [R1+0x24e0], R0 ;  /* 0x0024e00001007387 */ /* 0x008fe80000100800 */
[----:B------:R-:W-:Y:S04]  /*11000*/  STL [R1+0x24e4], R2 ;  /* 0x0024e40201007387 */ /* 0x000fe80000100800 */
[----:B-1----:R-:W3:Y:S04]  /*11010*/  LDL.64 R16, [R1+0xef0] ;  /* 0x000ef00001107983 */ /* 0x002ee80000100a00 */
[----:B------:R-:W3:Y:S04]  /*11020*/  LDL.64 R10, [R1+0xea0] ;  /* 0x000ea000010a7983 */ /* 0x000ee80000100a00 */
[----:B------:R0:W-:Y:S04]  /*11030*/  STL [R1+0x24b0], R3 ;  /* 0x0024b00301007387 */ /* 0x0001e80000100800 */
[----:B--2---:R-:W-:Y:S04]  /*11040*/  STL [R1+0x24e8], R4 ;  /* 0x0024e80401007387 */ /* 0x004fe80000100800 */
[----:B------:R-:W2:Y:S04]  /*11050*/  LDL.64 R18, [R1+0xe98] ;  /* 0x000e980001127983 */ /* 0x000ea80000100a00 */
[----:B------:R-:W2:Y:S01]  /*11060*/  LDL.64 R12, [R1+0xee8] ;  /* 0x000ee800010c7983 */ /* 0x000ea20000100a00 */
[----:B----4-:R-:W-:-:S06]  /*11070*/  IMAD.WIDE R6, R26, 0x2, R14 ;  /* 0x000000021a067825 */ /* 0x010fcc00078e020e */
[----:B------:R1:W4:Y:S01]  /*11080*/  LDG.E.U16 R6, [R6.64] ;  /* 0x0000000606067981 */ /* 0x000322000c1e1500 */
[----:B------:R-:W-:-:S05]  /*11090*/  IMAD.WIDE R8, R26, 0x2, R8 ;  /* 0x000000021a087825 */ /* 0x000fca00078e0208 */
[----:B-1----:R3:W4:Y:S02]  /*110a0*/  LDG.E.U16 R7, [R8.64] ;  /* 0x0000000608077981 */ /* 0x002724000c1e1500 */
[----:B---3--:R-:W-:-:S04]  /*110b0*/  IMAD.WIDE R8, R26, 0x2, R16 ;  /* 0x000000021a087825 */ /* 0x008fc800078e0210 */
[C---:B------:R-:W-:Y:S02]  /*110c0*/  IMAD.WIDE R10, R26.reuse, 0x2, R10 ;  /* 0x000000021a0a7825 */ /* 0x040fe400078e020a */
[----:B------:R1:W3:Y:S04]  /*110d0*/  LDG.E.U16 R8, [R8.64] ;  /* 0x0000000608087981 */ /* 0x0002e8000c1e1500 */
[----:B-1----:R2:W3:Y:S02]  /*110e0*/  LDG.E.U16 R9, [R10.64] ;  /* 0x000000060a097981 */ /* 0x0024e4000c1e1500 */
[----:B--2---:R-:W-:-:S04]  /*110f0*/  IMAD.WIDE R10, R26, 0x2, R18 ;  /* 0x000000021a0a7825 */ /* 0x004fc800078e0212 */
[C---:B------:R-:W-:Y:S02]  /*11100*/  IMAD.WIDE R12, R26.reuse, 0x2, R12 ;  /* 0x000000021a0c7825 */ /* 0x040fe400078e020c */
[----:B------:R1:W2:Y:S04]  /*11110*/  LDG.E.U16 R10, [R10.64] ;  /* 0x000000060a0a7981 */ /* 0x0002a8000c1e1500 */
[----:B-1----:R-:W2:Y:S04]  /*11120*/  LDG.E.U16 R11, [R12.64] ;  /* 0x000000060c0b7981 */ /* 0x002ea8000c1e1500 */
[----:B----4-:R-:W-:Y:S04]  /*11130*/  STL [R1+0x24d4], R6 ;  /* 0x0024d40601007387 */ /* 0x010fe80000100800 */
[----:B------:R-:W4:Y:S04]  /*11140*/  LDL.64 R14, [R1+0xe90] ;  /* 0x000e9000010e7983 */ /* 0x000f280000100a00 */
[----:B0-----:R-:W4:Y:S04]  /*11150*/  LDL.64 R2, [R1+0xe88] ;  /* 0x000e880001027983 */ /* 0x001f280000100a00 */
[----:B------:R0:W-:Y:S04]  /*11160*/  STL [R1+0x14], R20 ;  /* 0x0000141401007387 */ /* 0x0001e80000100800 */
[----:B------:R-:W-:Y:S04]  /*11170*/  STL [R1+0x24d8], R7 ;  /* 0x0024d80701007387 */ /* 0x000fe80000100800 */
[----:B---3--:R-:W-:Y:S04]  /*11180*/  STL [R1+0x2490], R8 ;  /* 0x0024900801007387 */ /* 0x008fe80000100800 */
[----:B------:R-:W3:Y:S04]  /*11190*/  LDL.64 R16, [R1+0xe80] ;  /* 0x000e800001107983 */ /* 0x000ee80000100a00 */
[----:B------:R1:W-:Y:S04]  /*111a0*/  STL [R1+0x24dc], R9 ;  /* 0x0024dc0901007387 */ /* 0x0003e80000100800 */
[----:B0-----:R-:W3:Y:S04]  /*111b0*/  LDL.64 R20, [R1+0xee0] ;  /* 0x000ee00001147983 */ /* 0x001ee80000100a00 */
[----:B-1----:R-:W3:Y:S04]  /*111c0*/  LDL.64 R8, [R1+0xe78] ;  /* 0x000e780001087983 */ /* 0x002ee80000100a00 */
[----:B--2---:R-:W-:Y:S04]  /*111d0*/  STL [R1+0x2494], R11 ;  /* 0x0024940b01007387 */ /* 0x004fe80000100800 */
[----:B------:R-:W2:Y:S01]  /*111e0*/  LDL.64 R6, [R1+0xe70] ;  /* 0x000e700001067983 */ /* 0x000ea20000100a00 */
[----:B----4-:R-:W-:-:S06]  /*111f0*/  IMAD.WIDE R12, R26, 0x2, R14 ;  /* 0x000000021a0c7825 */ /* 0x010fcc00078e020e */
[----:B------:R0:W4:Y:S01]  /*11200*/  LDG.E.U16 R12, [R12.64] ;  /* 0x000000060c0c7981 */ /* 0x000122000c1e1500 */
[----:B------:R-:W-:-:S05]  /*11210*/  IMAD.WIDE R14, R26, 0x2, R2 ;  /* 0x000000021a0e7825 */ /* 0x000fca00078e0202 */
[----:B0-----:R3:W4:Y:S02]  /*11220*/  LDG.E.U16 R13, [R14.64] ;  /* 0x000000060e0d7981 */ /* 0x001724000c1e1500 */
[----:B---3--:R-:W-:-:S05]  /*11230*/  IMAD.WIDE R14, R26, 0x2, R16 ;  /* 0x000000021a0e7825 */ /* 0x008fca00078e0210 */
[----:B------:R0:W3:Y:S02]  /*11240*/  LDG.E.U16 R17, [R14.64] ;  /* 0x000000060e117981 */ /* 0x0000e4000c1e1500 */
[----:B0-----:R-:W-:-:S05]  /*11250*/  IMAD.WIDE R14, R26, 0x2, R8 ;  /* 0x000000021a0e7825 */ /* 0x001fca00078e0208 */
[----:B------:R0:W3:Y:S02]  /*11260*/  LDG.E.U16 R18, [R14.64] ;  /* 0x000000060e127981 */ /* 0x0000e4000c1e1500 */
[----:B0-----:R-:W-:-:S05]  /*11270*/  IMAD.WIDE R14, R26, 0x2, R20 ;  /* 0x000000021a0e7825 */ /* 0x001fca00078e0214 */
[----:B------:R2:W3:Y:S02]  /*11280*/  LDG.E.U16 R19, [R14.64] ;  /* 0x000000060e137981 */ /* 0x0004e4000c1e1500 */
[----:B--2---:R-:W-:-:S05]  /*11290*/  IMAD.WIDE R14, R26, 0x2, R6 ;  /* 0x000000021a0e7825 */ /* 0x004fca00078e0206 */
[----:B------:R-:W2:Y:S04]  /*112a0*/  LDG.E.U16 R21, [R14.64] ;  /* 0x000000060e157981 */ /* 0x000ea8000c1e1500 */
[----:B----4-:R-:W-:Y:S04]  /*112b0*/  STL [R1+0x24b4], R12 ;  /* 0x0024b40c01007387 */ /* 0x010fe80000100800 */
[----:B------:R-:W4:Y:S04]  /*112c0*/  LDL.64 R2, [R1+0xe68] ;  /* 0x000e680001027983 */ /* 0x000f280000100a00 */
[----:B------:R0:W-:Y:S04]  /*112d0*/  STL [R1+0x24b8], R13 ;  /* 0x0024b80d01007387 */ /* 0x0001e80000100800 */
[----:B---3--:R-:W-:Y:S04]  /*112e0*/  STL [R1+0x24bc], R17 ;  /* 0x0024bc1101007387 */ /* 0x008fe80000100800 */
[----:B------:R-:W3:Y:S04]  /*112f0*/  LDL.64 R8, [R1+0xed8] ;  /* 0x000ed80001087983 */ /* 0x000ee80000100a00 */
[----:B------:R-:W-:Y:S04]  /*11300*/  STL [R1+0x24c0], R18 ;  /* 0x0024c01201007387 */ /* 0x000fe80000100800 */
[----:B------:R-:W-:Y:S04]  /*11310*/  STL [R1+0x2498], R19 ;  /* 0x0024981301007387 */ /* 0x000fe80000100800 */
[----:B0-----:R-:W3:Y:S04]  /*11320*/  LDL.64 R12, [R1+0xe60] ;  /* 0x000e6000010c7983 */ /* 0x001ee80000100a00 */
[----:B--2---:R-:W-:Y:S04]  /*11330*/  STL [R1+0x249c], R21 ;  /* 0x00249c1501007387 */ /* 0x004fe80000100800 */
[----:B------:R-:W2:Y:S04]  /*11340*/  LDL.64 R6, [R1+0xe58] ;  /* 0x000e580001067983 */ /* 0x000ea80000100a00 */
[----:B------:R-:W0:Y:S04]  /*11350*/  S2R R25, SR_TID.X ;  /* 0x0000000000197919 */ /* 0x000e280000002100 */
[----:B------:R-:W2:Y:S01]  /*11360*/  LDL.LU R4, [R1+0x14] ;  /* 0x0000140001047983 */ /* 0x000ea20000300800 */
[----:B----4-:R-:W-:-:S03]  /*11370*/  IMAD.WIDE R14, R26, 0x2, R2 ;  /* 0x000000021a0e7825 */ /* 0x010fc600078e0202 */
[----:B------:R-:W4:Y:S04]  /*11380*/  LDL.LU R2, [R1+0x18c] ;  /* 0x00018c0001027983 */ /* 0x000f280000300800 */
[----:B------:R3:W4:Y:S04]  /*11390*/  LDG.E.U16 R23, [R14.64] ;  /* 0x000000060e177981 */ /* 0x000728000c1e1500 */
[----:B------:R-:W4:Y:S04]  /*113a0*/  LDL.LU R0, [R1+0x150] ;  /* 0x0001500001007983 */ /* 0x000f280000300800 */
[----:B------:R-:W4:Y:S01]  /*113b0*/  LDL.LU R28, [R1+0x14c] ;  /* 0x00014c00011c7983 */ /* 0x000f220000300800 */
[----:B---3--:R-:W-:Y:S01]  /*113c0*/  IMAD.WIDE R14, R26, 0x2, R8 ;  /* 0x000000021a0e7825 */ /* 0x008fe200078e0208 */
[----:B0-----:R-:W-:-:S04]  /*113d0*/  LOP3.LUT R9, R25, 0x7f, RZ, 0xc0, !PT ;  /* 0x0000007f19097812 */ /* 0x001fc800078ec0ff */
[----:B------:R0:W3:Y:S02]  /*113e0*/  LDG.E.U16 R25, [R14.64] ;  /* 0x000000060e197981 */ /* 0x0000e4000c1e1500 */
[----:B0-----:R-:W-:-:S05]  /*113f0*/  IMAD.WIDE R14, R26, 0x2, R12 ;  /* 0x000000021a0e7825 */ /* 0x001fca00078e020c */
[----:B------:R2:W3:Y:S02]  /*11400*/  LDG.E.U16 R27, [R14.64] ;  /* 0x000000060e1b7981 */ /* 0x0004e4000c1e1500 */
[----:B--2---:R-:W-:-:S06]  /*11410*/  IMAD.WIDE R14, R26, 0x2, R6 ;  /* 0x000000021a0e7825 */ /* 0x004fcc00078e0206 */
[----:B------:R0:W2:Y:S04]  /*11420*/  LDG.E.U16 R14, [R14.64] ;  /* 0x000000060e0e7981 */ /* 0x0000a8000c1e1500 */
[----:B----4-:R1:W-:Y:S04]  /*11430*/  STL [R1+0x24a0], R23 ;  /* 0x0024a01701007387 */ /* 0x0103e80000100800 */
[----:B------:R-:W4:Y:S04]  /*11440*/  LDL.LU R29, [R1+0x10c] ;  /* 0x00010c00011d7983 */ /* 0x000f280000300800 */
[----:B------:R-:W2:Y:S04]  /*11450*/  LDL.LU R11, [R1+0xd0] ;  /* 0x0000d000010b7983 */ /* 0x000ea80000300800 */
[----:B------:R-:W2:Y:S04]  /*11460*/  LDL.LU R3, [R1+0xcc] ;  /* 0x0000cc0001037983 */ /* 0x000ea80000300800 */
[----:B------:R-:W2:Y:S04]  /*11470*/  LDL.LU R16, [R1+0x90] ;  /* 0x0000900001107983 */ /* 0x000ea80000300800 */
[----:B------:R-:W2:Y:S04]  /*11480*/  LDL.LU R20, [R1+0x8c] ;  /* 0x00008c0001147983 */ /* 0x000ea80000300800 */
[----:B-1----:R-:W2:Y:S04]  /*11490*/  LDL.LU R23, [R1+0x50] ;  /* 0x0000500001177983 */ /* 0x002ea80000300800 */
        /* <DEDUP_REMOVED lines=11> */
[----:B0-----:R-:W2:Y:S01]  /*11550*/  LDL.LU R15, [R1+0x110] ;  /* 0x00011000010f7983 */ /* 0x001ea20000300800 */
[----:B------:R-:W-:-:S03]  /*11560*/  SHF.L.U32 R18, R9, 0x1, RZ ;  /* 0x0000000109127819 */ /* 0x000fc600000006ff */
[----:B------:R-:W-:Y:S06]  /*11570*/  BAR.SYNC.DEFER_BLOCKING 0x0 ;  /* 0x0000000000007b1d */ /* 0x000fec0000010000 */
[----:B------:R0:W-:Y:S04]  /*11580*/  STS.U16 [R18+0x10000], R4 ;  /* 0x0100000412007388 */ /* 0x0001e80000000400 */
[----:B------:R1:W-:Y:S04]  /*11590*/  STS.U16 [R18+0x10100], R2 ;  /* 0x0101000212007388 */ /* 0x0003e80000000400 */
[----:B------:R3:W-:Y:S04]  /*115a0*/  STS.U16 [R18+0x11000], R0 ;  /* 0x0110000012007388 */ /* 0x0007e80000000400 */
[----:B0-----:R-:W4:Y:S04]  /*115b0*/  LDL.LU R4, [R1+0x24e8] ;  /* 0x0024e80001047983 */ /* 0x001f280000300800 */
[----:B-1----:R-:W4:Y:S04]  /*115c0*/  LDL.LU R2, [R1+0x24e4] ;  /* 0x0024e40001027983 */ /* 0x002f280000300800 */
[----:B---3--:R-:W3:Y:S04]  /*115d0*/  LDL.LU R0, [R1+0x24e0] ;  /* 0x0024e00001007983 */ /* 0x008ee80000300800 */
[----:B------:R0:W-:Y:S04]  /*115e0*/  STS.U16 [R18+0x11100], R28 ;  /* 0x0111001c12007388 */ /* 0x0001e80000000400 */
[----:B0-----:R-:W3:Y:S04]  /*115f0*/  LDL.LU R28, [R1+0x88] ;  /* 0x00008800011c7983 */ /* 0x001ee80000300800 */
[----:B--2---:R-:W-:Y:S04]  /*11600*/  STS.U16 [R18+0x12000], R15 ;  /* 0x0120000f12007388 */ /* 0x004fe80000000400 */
[----:B----4-:R0:W-:Y:S04]  /*11610*/  STS.U16 [R18+0x12100], R29 ;  /* 0x0121001d12007388 */ /* 0x0101e80000000400 */
[----:B0-----:R-:W2:Y:S01]  /*11620*/  LDL.LU R29, [R1+0x84] ;  /* 0x00008400011d7983 */ /* 0x001ea20000300800 */
[----:B------:R-:W-:-:S03]  /*11630*/  IMAD.SHL.U32 R9, R9, 0x2, RZ ;  /* 0x0000000209097824 */ /* 0x000fc600078e00ff */
[----:B------:R0:W-:Y:S04]  /*11640*/  STS.U16 [R18+0x13000], R11 ;  /* 0x0130000b12007388 */ /* 0x0001e80000000400 */
[----:B------:R1:W-:Y:S01]  /*11650*/  STS.U16 [R18+0x13100], R3 ;  /* 0x0131000312007388 */ /* 0x0003e20000000400 */
[----:B------:R-:W-:-:S03]  /*11660*/  LOP3.LUT R9, R9, 0x10, RZ, 0x3c, !PT ;  /* 0x0000001009097812 */ /* 0x000fc600078e3cff */
[----:B------:R4:W-:Y:S04]  /*11670*/  STS.U16 [R18+0x14000], R16 ;  /* 0x0140001012007388 */ /* 0x0009e80000000400 */
[----:B------:R0:W-:Y:S04]  /*11680*/  STS.U16 [R18+0x14100], R20 ;  /* 0x0141001412007388 */ /* 0x0001e80000000400 */
[----:B------:R-:W-:Y:S04]  /*11690*/  STS.U16 [R18+0x15000], R23 ;  /* 0x0150001712007388 */ /* 0x000fe80000000400 */
[----:B------:R-:W-:Y:S04]  /*116a0*/  STS.U16 [R18+0x15100], R21 ;  /* 0x0151001512007388 */ /* 0x000fe80000000400 */
[----:B------:R-:W-:Y:S04]  /*116b0*/  STS.U16 [R18+0x16000], R19 ;  /* 0x0160001312007388 */ /* 0x000fe80000000400 */
[----:B------:R-:W-:Y:S04]  /*116c0*/  STS.U16 [R18+0x16100], R17 ;  /* 0x0161001112007388 */ /* 0x000fe80000000400 */
[----:B0-----:R-:W2:Y:S04]  /*116d0*/  LDL.LU R11, [R1+0x48] ;  /* 0x00004800010b7983 */ /* 0x001ea80000300800 */
[----:B---3--:R-:W-:Y:S04]  /*116e0*/  STS.U16 [R18+0x17000], R0 ;  /* 0x0170000012007388 */ /* 0x008fe80000000400 */
[----:B-1----:R-:W3:Y:S04]  /*116f0*/  LDL.LU R3, [R1+0x44] ;  /* 0x0000440001037983 */ /* 0x002ee80000300800 */
[----:B------:R-:W-:Y:S04]  /*11700*/  STS.U16 [R18+0x17100], R2 ;  /* 0x0171000212007388 */ /* 0x000fe80000000400 */
[----:B----4-:R-:W4:Y:S04]  /*11710*/  LDL.LU R16, [R1+0x4] ;  /* 0x0000040001107983 */ /* 0x010f280000300800 */
[----:B------:R-:W-:Y:S04]  /*11720*/  STS.U16 [R9+0x10200], R13 ;  /* 0x0102000d09007388 */ /* 0x000fe80000000400 */
[----:B------:R-:W4:Y:S04]  /*11730*/  LDL.LU R20, [R1] ;  /* 0x0000000001147983 */ /* 0x000f280000300800 */
[----:B------:R-:W-:Y:S04]  /*11740*/  STS.U16 [R9+0x10300], R12 ;  /* 0x0103000c09007388 */ /* 0x000fe80000000400 */
[----:B------:R-:W-:Y:S04]  /*11750*/  STS.U16 [R9+0x11200], R8 ;  /* 0x0112000809007388 */ /* 0x000fe80000000400 */
[----:B------:R0:W-:Y:S04]  /*11760*/  STS.U16 [R9+0x11300], R7 ;  /* 0x0113000709007388 */ /* 0x0001e80000000400 */
[----:B------:R1:W-:Y:S04]  /*11770*/  STS.U16 [R9+0x12200], R6 ;  /* 0x0122000609007388 */ /* 0x0003e80000000400 */
[----:B------:R-:W-:Y:S04]  /*11780*/  STS.U16 [R9+0x12300], R22 ;  /* 0x0123001609007388 */ /* 0x000fe80000000400 */
[----:B0-----:R-:W4:Y:S04]  /*11790*/  LDL.LU R7, [R1+0x180] ;  /* 0x0001800001077983 */ /* 0x001f280000300800 */
[----:B------:R0:W-:Y:S04]  /*117a0*/  STS.U16 [R9+0x13200], R24 ;  /* 0x0132001809007388 */ /* 0x0001e80000000400 */
[----:B-1----:R-:W4:Y:S04]  /*117b0*/  LDL.LU R6, [R1+0x17c] ;  /* 0x00017c0001067983 */ /* 0x002f280000300800 */
[----:B------:R1:W-:Y:S04]  /*117c0*/  STS.U16 [R9+0x13300], R26 ;  /* 0x0133001a09007388 */ /* 0x0003e80000000400 */
[----:B0-----:R-:W4:Y:S04]  /*117d0*/  LDL.LU R24, [R1+0x140] ;  /* 0x0001400001187983 */ /* 0x001f280000300800 */
[----:B------:R-:W4:Y:S04]  /*117e0*/  LDL.LU R22, [R1+0x13c] ;  /* 0x00013c0001167983 */ /* 0x000f280000300800 */
[----:B-1----:R-:W4:Y:S04]  /*117f0*/  LDL.LU R26, [R1+0x100] ;  /* 0x00010000011a7983 */ /* 0x002f280000300800 */
[----:B------:R0:W-:Y:S04]  /*11800*/  STS.U16 [R9+0x14200], R28 ;  /* 0x0142001c09007388 */ /* 0x0001e80000000400 */
[----:B------:R-:W4:Y:S04]  /*11810*/  LDL.LU R8, [R1+0xfc] ;  /* 0x0000fc0001087983 */ /* 0x000f280000300800 */
[----:B0-----:R-:W4:Y:S04]  /*11820*/  LDL.LU R28, [R1+0xc0] ;  /* 0x0000c000011c7983 */ /* 0x001f280000300800 */
[----:B--2---:R0:W-:Y:S04]  /*11830*/  STS.U16 [R9+0x14300], R29 ;  /* 0x0143001d09007388 */ /* 0x0041e80000000400 */
[----:B0-----:R-:W2:Y:S04]  /*11840*/  LDL.LU R29, [R1+0xbc] ;  /* 0x0000bc00011d7983 */ /* 0x001ea80000300800 */
[----:B------:R-:W2:Y:S04]  /*11850*/  LDL.LU R2, [R1+0x40] ;  /* 0x0000400001027983 */ /* 0x000ea80000300800 */
[----:B------:R-:W2:Y:S04]  /*11860*/  LDL.LU R15, [R1+0x3c] ;  /* 0x00003c00010f7983 */ /* 0x000ea80000300800 */
[----:B------:R-:W2:Y:S04]  /*11870*/  LDL.LU R23, [R1+0x178] ;  /* 0x0001780001177983 */ /* 0x000ea80000300800 */
[----:B------:R-:W2:Y:S04]  /*11880*/  LDL.LU R21, [R1+0x174] ;  /* 0x0001740001157983 */ /* 0x000ea80000300800 */
[----:B------:R-:W2:Y:S04]  /*11890*/  LDL.LU R19, [R1+0x138] ;  /* 0x0001380001137983 */ /* 0x000ea80000300800 */
[----:B------:R-:W2:Y:S01]  /*118a0*/  LDL.LU R17, [R1+0x134] ;  /* 0x0001340001117983 */ /* 0x000ea20000300800 */
[----:B------:R-:W-:-:S03]  /*118b0*/  LOP3.LUT R0, R18, 0x20, RZ, 0x3c, !PT ;  /* 0x0000002012007812 */ /* 0x000fc600078e3cff */
[----:B------:R-:W2:Y:S04]  /*118c0*/  LDL.LU R13, [R1+0xf8] ;  /* 0x0000f800010d7983 */ /* 0x000ea80000300800 */
[----:B------:R0:W-:Y:S04]  /*118d0*/  STS.U16 [R9+0x15200], R11 ;  /* 0x0152000b09007388 */ /* 0x0001e80000000400 */
[----:B------:R-:W2:Y:S04]  /*118e0*/  LDL.LU R12, [R1+0xf4] ;  /* 0x0000f400010c7983 */ /* 0x000ea80000300800 */
[----:B---3--:R1:W-:Y:S04]  /*118f0*/  STS.U16 [R9+0x15300], R3 ;  /* 0x0153000309007388 */ /* 0x0083e80000000400 */
[----:B0-----:R-:W3:Y:S04]  /*11900*/  LDL.LU R11, [R1+0xb8] ;  /* 0x0000b800010b7983 */ /* 0x001ee80000300800 */
[----:B----4-:R0:W-:Y:S04]  /*11910*/  STS.U16 [R9+0x16200], R16 ;  /* 0x0162001009007388 */ /* 0x0101e80000000400 */
[----:B-1----:R-:W4:Y:S04]  /*11920*/  LDL.LU R3, [R1+0xb4] ;  /* 0x0000b40001037983 */ /* 0x002f280000300800 */
[----:B------:R1:W-:Y:S04]  /*11930*/  STS.U16 [R9+0x16300], R20 ;  /* 0x0163001409007388 */ /* 0x0003e80000000400 */
[----:B0-----:R-:W3:Y:S04]  /*11940*/  LDL.LU R16, [R1+0x78] ;  /* 0x0000780001107983 */ /* 0x001ee80000300800 */
[----:B------:R0:W-:Y:S04]  /*11950*/  STS.U16 [R9+0x17200], R4 ;  /* 0x0172000409007388 */ /* 0x0001e80000000400 */
[----:B-1----:R-:W3:Y:S04]  /*11960*/  LDL.LU R20, [R1+0x74] ;  /* 0x0000740001147983 */ /* 0x002ee80000300800 */
[----:B------:R1:W-:Y:S04]  /*11970*/  STS.U16 [R9+0x17300], R5 ;  /* 0x0173000509007388 */ /* 0x0003e80000000400 */
[----:B0-----:R-:W3:Y:S04]  /*11980*/  LDL.LU R4, [R1+0x7c] ;  /* 0x00007c0001047983 */ /* 0x001ee80000300800 */
[----:B------:R0:W-:Y:S04]  /*11990*/  STS.U16 [R0+0x10400], R7 ;  /* 0x0104000700007388 */ /* 0x0001e80000000400 */
[----:B-1----:R-:W3:Y:S04]  /*119a0*/  LDL.LU R9, [R1+0x24dc] ;  /* 0x0024dc0001097983 */ /* 0x002ee80000300800 */
[----:B------:R-:W3:Y:S04]  /*119b0*/  LDL.LU R5, [R1+0x80] ;  /* 0x0000800001057983 */ /* 0x000ee80000300800 */
[----:B0-----:R-:W4:Y:S04]  /*119c0*/  LDL.LU R7, [R1+0x24d8] ;  /* 0x0024d80001077983 */ /* 0x001f280000300800 */
[----:B------:R0:W-:Y:S04]  /*119d0*/  STS.U16 [R0+0x10500], R6 ;  /* 0x0105000600007388 */ /* 0x0001e80000000400 */
[----:B------:R1:W-:Y:S04]  /*119e0*/  STS.U16 [R0+0x11400], R24 ;  /* 0x0114001800007388 */ /* 0x0003e80000000400 */
[----:B------:R1:W-:Y:S04]  /*119f0*/  STS.U16 [R0+0x11500], R22 ;  /* 0x0115001600007388 */ /* 0x0003e80000000400 */
[----:B0-----:R-:W4:Y:S04]  /*11a00*/  LDL.LU R6, [R1+0x24d4] ;  /* 0x0024d40001067983 */ /* 0x001f280000300800 */
[----:B-1----:R-:W4:Y:S04]  /*11a10*/  LDL.LU R24, [R1+0x24d0] ;  /* 0x0024d00001187983 */ /* 0x002f280000300800 */
[----:B------:R-:W4:Y:S04]  /*11a20*/  LDL.LU R22, [R1+0x38] ;  /* 0x0000380001167983 */ /* 0x000f280000300800 */
[----:B------:R0:W-:Y:S04]  /*11a30*/  STS.U16 [R0+0x12400], R26 ;  /* 0x0124001a00007388 */ /* 0x0001e80000000400 */
[----:B------:R1:W-:Y:S04]  /*11a40*/  STS.U16 [R0+0x12500], R8 ;  /* 0x0125000800007388 */ /* 0x0003e80000000400 */
[----:B------:R1:W-:Y:S04]  /*11a50*/  STS.U16 [R0+0x13400], R28 ;  /* 0x0134001c00007388 */ /* 0x0003e80000000400 */
[----:B0-----:R-:W4:Y:S04]  /*11a60*/  LDL.LU R26, [R1+0x24cc] ;  /* 0x0024cc00011a7983 */ /* 0x001f280000300800 */
[----:B-1----:R-:W4:Y:S04]  /*11a70*/  LDL.LU R8, [R1+0x34] ;  /* 0x0000340001087983 */ /* 0x002f280000300800 */
[----:B------:R-:W4:Y:S04]  /*11a80*/  LDL.LU R28, [R1+0x24c8] ;  /* 0x0024c800011c7983 */ /* 0x000f280000300800 */
[----:B--2---:R0:W-:Y:S04]  /*11a90*/  STS.U16 [R0+0x13500], R29 ;  /* 0x0135001d00007388 */ /* 0x0041e80000000400 */
[----:B0-----:R-:W2:Y:S01]  /*11aa0*/  LDL.LU R29, [R1+0x24c4] ;  /* 0x0024c400011d7983 */ /* 0x001ea20000300800 */
[----:B------:R-:W-:-:S03]  /*11ab0*/  LOP3.LUT R18, R18, 0x30, RZ, 0x3c, !PT ;  /* 0x0000003012127812 */ /* 0x000fc600078e3cff */
[----:B---3--:R-:W-:Y:S04]  /*11ac0*/  STS.U16 [R0+0x14400], R5 ;  /* 0x0144000500007388 */ /* 0x008fe80000000400 */
[----:B------:R-:W-:Y:S04]  /*11ad0*/  STS.U16 [R0+0x14500], R4 ;  /* 0x0145000400007388 */ /* 0x000fe80000000400 */
[----:B------:R-:W-:Y:S04]  /*11ae0*/  STS.U16 [R0+0x15400], R2 ;  /* 0x0154000200007388 */ /* 0x000fe80000000400 */
[----:B------:R-:W-:Y:S04]  /*11af0*/  STS.U16 [R0+0x15500], R15 ;  /* 0x0155000f00007388 */ /* 0x000fe80000000400 */
[----:B--2---:R-:W-:Y:S04]  /*11b00*/  STS.U16 [R0+0x16400], R29 ;  /* 0x0164001d00007388 */ /* 0x004fe80000000400 */
[----:B----4-:R-:W-:Y:S04]  /*11b10*/  STS.U16 [R0+0x16500], R28 ;  /* 0x0165001c00007388 */ /* 0x010fe80000000400 */
[----:B------:R-:W-:Y:S04]  /*11b20*/  STS.U16 [R0+0x17400], R6 ;  /* 0x0174000600007388 */ /* 0x000fe80000000400 */
[----:B------:R-:W-:Y:S04]  /*11b30*/  STS.U16 [R0+0x17500], R7 ;  /* 0x0175000700007388 */ /* 0x000fe80000000400 */
[----:B------:R-:W-:Y:S04]  /*11b40*/  STS.U16 [R18+0x10600], R23 ;  /* 0x0106001712007388 */ /* 0x000fe80000000400 */
[----:B------:R-:W-:Y:S04]  /*11b50*/  STS.U16 [R18+0x10700], R21 ;  /* 0x0107001512007388 */ /* 0x000fe80000000400 */
[----:B------:R-:W-:Y:S04]  /*11b60*/  STS.U16 [R18+0x11600], R19 ;  /* 0x0116001312007388 */ /* 0x000fe80000000400 */
[----:B------:R0:W-:Y:S04]  /*11b70*/  STS.U16 [R18+0x11700], R17 ;  /* 0x0117001112007388 */ /* 0x0001e80000000400 */
[----:B------:R1:W-:Y:S04]  /*11b80*/  STS.U16 [R18+0x12600], R13 ;  /* 0x0126000d12007388 */ /* 0x0003e80000000400 */
[----:B------:R2:W-:Y:S04]  /*11b90*/  STS.U16 [R18+0x12700], R12 ;  /* 0x0127000c12007388 */ /* 0x0005e80000000400 */
[----:B0-----:R-:W3:Y:S04]  /*11ba0*/  LDL.LU R17, [R1+0x170] ;  /* 0x0001700001117983 */ /* 0x001ee80000300800 */
[----:B------:R-:W-:Y:S04]  /*11bb0*/  STS.U16 [R18+0x13600], R11 ;  /* 0x0136000b12007388 */ /* 0x000fe80000000400 */
[----:B-1----:R-:W4:Y:S04]  /*11bc0*/  LDL.LU R13, [R1+0x16c] ;  /* 0x00016c00010d7983 */ /* 0x002f280000300800 */
[----:B------:R0:W-:Y:S04]  /*11bd0*/  STS.U16 [R18+0x13700], R3 ;  /* 0x0137000312007388 */ /* 0x0001e80000000400 */
[----:B--2---:R-:W2:Y:S04]  /*11be0*/  LDL.LU R12, [R1+0x130] ;  /* 0x00013000010c7983 */ /* 0x004ea80000300800 */
[----:B------:R1:W-:Y:S04]  /*11bf0*/  STS.U16 [R18+0x14600], R16 ;  /* 0x0146001012007388 */ /* 0x0003e80000000400 */
[----:B0-----:R-:W2:Y:S04]  /*11c00*/  LDL.LU R3, [R1+0x12c] ;  /* 0x00012c0001037983 */ /* 0x001ea80000300800 */
[----:B------:R0:W-:Y:S04]  /*11c10*/  STS.U16 [R18+0x14700], R20 ;  /* 0x0147001412007388 */ /* 0x0001e80000000400 */
[----:B-1----:R-:W2:Y:S04]  /*11c20*/  LDL.LU R16, [R1+0xf0] ;  /* 0x0000f00001107983 */ /* 0x002ea80000300800 */
[----:B------:R-:W2:Y:S04]  /*11c30*/  LDL.LU R15, [R1+0xec] ;  /* 0x0000ec00010f7983 */ /* 0x000ea80000300800 */
[----:B------:R1:W-:Y:S04]  /*11c40*/  STS.U16 [R18+0x15600], R22 ;  /* 0x0156001612007388 */ /* 0x0003e80000000400 */
[----:B0-----:R-:W2:Y:S04]  /*11c50*/  LDL.LU R20, [R1+0xb0] ;  /* 0x0000b00001147983 */ /* 0x001ea80000300800 */
[----:B-1----:R-:W2:Y:S04]  /*11c60*/  LDL.LU R22, [R1+0xac] ;  /* 0x0000ac0001167983 */ /* 0x002ea80000300800 */
[----:B------:R0:W-:Y:S04]  /*11c70*/  STS.U16 [R18+0x15700], R8 ;  /* 0x0157000812007388 */ /* 0x0001e80000000400 */
[----:B------:R-:W2:Y:S04]  /*11c80*/  LDL.LU R6, [R1+0x168] ;  /* 0x0001680001067983 */ /* 0x000ea80000300800 */
[----:B------:R-:W2:Y:S04]  /*11c90*/  LDL.LU R28, [R1+0x164] ;  /* 0x00016400011c7983 */ /* 0x000ea80000300800 */
[----:B0-----:R-:W0:Y:S04]  /*11ca0*/  S2R R8, SR_TID.X ;  /* 0x0000000000087919 */ /* 0x001e280000002100 */
[----:B------:R-:W2:Y:S04]  /*11cb0*/  LDL.LU R29, [R1+0x128] ;  /* 0x00012800011d7983 */ /* 0x000ea80000300800 */
[----:B------:R-:W2:Y:S04]  /*11cc0*/  LDL.LU R5, [R1+0x124] ;  /* 0x0001240001057983 */ /* 0x000ea80000300800 */
[----:B------:R-:W2:Y:S04]  /*11cd0*/  LDL.LU R2, [R1+0xe8] ;  /* 0x0000e80001027983 */ /* 0x000ea80000300800 */
[----:B------:R-:W2:Y:S04]  /*11ce0*/  LDL.LU R0, [R1+0xe4] ;  /* 0x0000e40001007983 */ /* 0x000ea80000300800 */
[----:B------:R-:W2:Y:S01]  /*11cf0*/  LDL.LU R23, [R1+0xa8] ;  /* 0x0000a80001177983 */ /* 0x000ea20000300800 */
[----:B0-----:R-:W-:-:S03]  /*11d00*/  LOP3.LUT R8, R8, 0x7f, RZ, 0xc0, !PT ;  /* 0x0000007f08087812 */ /* 0x001fc600078ec0ff */
[----:B------:R-:W2:Y:S01]  /*11d10*/  LDL.LU R21, [R1+0xa4] ;  /* 0x0000a40001157983 */ /* 0x000ea20000300800 */
[----:B------:R-:W-:-:S03]  /*11d20*/  SHF.L.U32 R4, R8, 0x1, RZ ;  /* 0x0000000108047819 */ /* 0x000fc600000006ff */
[----:B------:R-:W2:Y:S01]  /*11d30*/  LDL.LU R19, [R1+0x68] ;  /* 0x0000680001137983 */ /* 0x000ea20000300800 */
[----:B------:R-:W-:-:S03]  /*11d40*/  LOP3.LUT R7, R4, 0x40, RZ, 0x3c, !PT ;  /* 0x0000004004077812 */ /* 0x000fc600078e3cff */
[----:B------:R-:W2:Y:S04]  /*11d50*/  LDL.LU R11, [R1+0x64] ;  /* 0x00006400010b7983 */ /* 0x000ea80000300800 */
[----:B------:R-:W2:Y:S04]  /*11d60*/  LDL.LU R8, [R1+0x28] ;  /* 0x0000280001087983 */ /* 0x000ea80000300800 */
[----:B------:R0:W-:Y:S04]  /*11d70*/  STS.U16 [R18+0x16600], R26 ;  /* 0x0166001a12007388 */ /* 0x0001e80000000400 */
[----:B------:R1:W-:Y:S04]  /*11d80*/  STS.U16 [R18+0x16700], R24 ;  /* 0x0167001812007388 */ /* 0x0003e80000000400 */
[----:B------:R1:W-:Y:S04]  /*11d90*/  STS.U16 [R18+0x17600], R9 ;  /* 0x0176000912007388 */ /* 0x0003e80000000400 */
[----:B0-----:R-:W2:Y:S04]  /*11da0*/  LDL.LU R26, [R1+0x2c] ;  /* 0x00002c00011a7983 */ /* 0x001ea80000300800 */
[----:B-1----:R-:W2:Y:S04]  /*11db0*/  LDL.LU R24, [R1+0x30] ;  /* 0x0000300001187983 */ /* 0x002ea80000300800 */
[----:B------:R-:W2:Y:S04]  /*11dc0*/  LDL.LU R9, [R1+0x6c] ;  /* 0x00006c0001097983 */ /* 0x000ea80000300800 */
[----:B------:R0:W-:Y:S04]  /*11dd0*/  STS.U16 [R18+0x17700], R10 ;  /* 0x0177000a12007388 */ /* 0x0001e80000000400 */
[----:B0-----:R-:W2:Y:S04]  /*11de0*/  LDL.LU R18, [R1+0x24c0] ;  /* 0x0024c00001127983 */ /* 0x001ea80000300800 */
[----:B------:R-:W2:Y:S04]  /*11df0*/  LDL.LU R10, [R1+0x70] ;  /* 0x00007000010a7983 */ /* 0x000ea80000300800 */
[----:B---3--:R0:W-:Y:S04]  /*11e00*/  STS.U16 [R7+0x10800], R17 ;  /* 0x0108001107007388 */ /* 0x0081e80000000400 */
[----:B----4-:R1:W-:Y:S04]  /*11e10*/  STS.U16 [R7+0x10900], R13 ;  /* 0x0109000d07007388 */ /* 0x0103e80000000400 */
[----:B0-----:R-:W3:Y:S04]  /*11e20*/  LDL.LU R17, [R1+0x24bc] ;  /* 0x0024bc0001117983 */ /* 0x001ee80000300800 */
[----:B--2---:R0:W-:Y:S04]  /*11e30*/  STS.U16 [R7+0x11800], R12 ;  /* 0x0118000c07007388 */ /* 0x0041e80000000400 */
[----:B-1----:R-:W2:Y:S04]  /*11e40*/  LDL.LU R13, [R1+0x24b8] ;  /* 0x0024b800010d7983 */ /* 0x002ea80000300800 */
[----:B------:R1:W-:Y:S04]  /*11e50*/  STS.U16 [R7+0x11900], R3 ;  /* 0x0119000307007388 */ /* 0x0003e80000000400 */
[----:B0-----:R-:W4:Y:S04]  /*11e60*/  LDL.LU R12, [R1+0x24b4] ;  /* 0x0024b400010c7983 */ /* 0x001f280000300800 */
[----:B------:R0:W-:Y:S04]  /*11e70*/  STS.U16 [R7+0x12800], R16 ;  /* 0x0128001007007388 */ /* 0x0001e80000000400 */
[----:B-1----:R-:W2:Y:S04]  /*11e80*/  LDL.LU R3, [R1+0x24b0] ;  /* 0x0024b00001037983 */ /* 0x002ea80000300800 */
[----:B------:R1:W-:Y:S04]  /*11e90*/  STS.U16 [R7+0x12900], R15 ;  /* 0x0129000f07007388 */ /* 0x0003e80000000400 */
[----:B0-----:R-:W2:Y:S04]  /*11ea0*/  LDL.LU R16, [R1+0x24ac] ;  /* 0x0024ac0001107983 */ /* 0x001ea80000300800 */
[----:B------:R0:W-:Y:S04]  /*11eb0*/  STS.U16 [R7+0x13800], R20 ;  /* 0x0138001407007388 */ /* 0x0001e80000000400 */
[----:B-1----:R-:W2:Y:S04]  /*11ec0*/  LDL.LU R15, [R1+0x24] ;  /* 0x00002400010f7983 */ /* 0x002ea80000300800 */
[----:B------:R1:W-:Y:S04]  /*11ed0*/  STS.U16 [R7+0x13900], R22 ;  /* 0x0139001607007388 */ /* 0x0003e80000000400 */
[----:B0-----:R-:W2:Y:S04]  /*11ee0*/  LDL.LU R20, [R1+0x24a8] ;  /* 0x0024a80001147983 */ /* 0x001ea80000300800 */
[----:B-1----:R-:W2:Y:S01]  /*11ef0*/  LDL.LU R22, [R1+0x24a4] ;  /* 0x0024a40001167983 */ /* 0x002ea20000300800 */
[----:B------:R-:W-:-:S03]  /*11f00*/  LOP3.LUT R4, R4, 0x50, RZ, 0x3c, !PT ;  /* 0x0000005004047812 */ /* 0x000fc600078e3cff */
[----:B------:R-:W-:Y:S04]  /*11f10*/  STS.U16 [R7+0x14800], R10 ;  /* 0x0148000a07007388 */ /* 0x000fe80000000400 */
[----:B------:R-:W-:Y:S04]  /*11f20*/  STS.U16 [R7+0x14900], R9 ;  /* 0x0149000907007388 */ /* 0x000fe80000000400 */
[----:B------:R-:W-:Y:S04]  /*11f30*/  STS.U16 [R7+0x15800], R24 ;  /* 0x0158001807007388 */ /* 0x000fe80000000400 */
[----:B------:R-:W-:Y:S04]  /*11f40*/  STS.U16 [R7+0x15900], R26 ;  /* 0x0159001a07007388 */ /* 0x000fe80000000400 */
[----:B--2---:R-:W-:Y:S04]  /*11f50*/  STS.U16 [R7+0x16800], R22 ;  /* 0x0168001607007388 */ /* 0x004fe80000000400 */
[----:B------:R-:W-:Y:S04]  /*11f60*/  STS.U16 [R7+0x16900], R20 ;  /* 0x0169001407007388 */ /* 0x000fe80000000400 */
[----:B----4-:R-:W-:Y:S04]  /*11f70*/  STS.U16 [R7+0x17800], R12 ;  /* 0x0178000c07007388 */ /* 0x010fe80000000400 */
        /* <DEDUP_REMOVED lines=10> */
[----:B0-----:R-:W4:Y:S04]  /*12020*/  LDL.LU R23, [R1+0x160] ;  /* 0x0001600001177983 */ /* 0x001f280000300800 */
[----:B-1----:R-:W4:Y:S04]  /*12030*/  LDL.LU R21, [R1+0x15c] ;  /* 0x00015c0001157983 */ /* 0x002f280000300800 */
[----:B------:R0:W-:Y:S04]  /*12040*/  STS.U16 [R4+0x14b00], R11 ;  /* 0x014b000b04007388 */ /* 0x0001e80000000400 */
[----:B--2---:R-:W2:Y:S04]  /*12050*/  LDL.LU R19, [R1+0x120] ;  /* 0x0001200001137983 */ /* 0x004ea80000300800 */
        /* <DEDUP_REMOVED lines=13> */
[----:B------:R-:W2:Y:S04]  /*12130*/  LDL.LU R26, [R1+0xd8] ;  /* 0x0000d800011a7983 */ /* 0x000ea80000300800 */
[----:B------:R-:W2:Y:S01]  /*12140*/  LDL.LU R7, [R1+0xd4] ;  /* 0x0000d40001077983 */ /* 0x000ea20000300800 */
[----:B------:R-:W-:-:S03]  /*12150*/  IMAD.SHL.U32 R2, R2, 0x2, RZ ;  /* 0x0000000202027824 */ /* 0x000fc600078e00ff */
[----:B------:R-:W2:Y:S04]  /*12160*/  LDL.LU R6, [R1+0x98] ;  /* 0x0000980001067983 */ /* 0x000ea80000300800 */
[----:B------:R-:W2:Y:S01]  /*12170*/  LDL.LU R28, [R1+0x94] ;  /* 0x00009400011c7983 */ /* 0x000ea20000300800 */
[----:B------:R-:W-:-:S03]  /*12180*/  LOP3.LUT R12, R2, 0x60, RZ, 0x3c, !PT ;  /* 0x00000060020c7812 */ /* 0x000fc600078e3cff */
[----:B------:R-:W2:Y:S04]  /*12190*/  LDL.LU R29, [R1+0x58] ;  /* 0x00005800011d7983 */ /* 0x000ea80000300800 */
[----:B------:R-:W2:Y:S04]  /*121a0*/  LDL.LU R15, [R1+0x54] ;  /* 0x00005400010f7983 */ /* 0x000ea80000300800 */
[----:B------:R0:W-:Y:S04]  /*121b0*/  STS.U16 [R4+0x16a00], R16 ;  /* 0x016a001004007388 */ /* 0x0001e80000000400 */
[----:B------:R1:W-:Y:S04]  /*121c0*/  STS.U16 [R4+0x16b00], R3 ;  /* 0x016b000304007388 */ /* 0x0003e80000000400 */
[----:B---3--:R3:W-:Y:S04]  /*121d0*/  STS.U16 [R4+0x17a00], R17 ;  /* 0x017a001104007388 */ /* 0x0087e80000000400 */
[----:B0-----:R-:W2:Y:S04]  /*121e0*/  LDL.LU R16, [R1+0x60] ;  /* 0x0000600001107983 */ /* 0x001ea80000300800 */
[----:B-1----:R-:W2:Y:S04]  /*121f0*/  LDL.LU R3, [R1+0x9c] ;  /* 0x00009c0001037983 */ /* 0x002ea80000300800 */
[----:B---3--:R-:W3:Y:S04]  /*12200*/  LDL.LU R17, [R1+0xa0] ;  /* 0x0000a00001117983 */ /* 0x008ee80000300800 */
[----:B------:R0:W-:Y:S04]  /*12210*/  STS.U16 [R4+0x17b00], R18 ;  /* 0x017b001204007388 */ /* 0x0001e80000000400 */
[----:B0-----:R-:W3:Y:S04]  /*12220*/  LDL.LU R18, [R1+0xdc] ;  /* 0x0000dc0001127983 */ /* 0x001ee80000300800 */
[----:B------:R-:W3:Y:S04]  /*12230*/  LDL.LU R5, [R1+0x18] ;  /* 0x0000180001057983 */ /* 0x000ee80000300800 */
[----:B------:R-:W3:Y:S04]  /*12240*/  LDL.LU R4, [R1+0x10] ;  /* 0x0000100001047983 */ /* 0x000ee80000300800 */
[----:B----4-:R0:W-:Y:S04]  /*12250*/  STS.U16 [R12+0x10c00], R23 ;  /* 0x010c00170c007388 */ /* 0x0101e80000000400 */
[----:B------:R1:W-:Y:S04]  /*12260*/  STS.U16 [R12+0x10d00], R21 ;  /* 0x010d00150c007388 */ /* 0x0003e80000000400 */
[----:B0-----:R-:W4:Y:S04]  /*12270*/  LDL.LU R23, [R1+0x24a0] ;  /* 0x0024a00001177983 */ /* 0x001f280000300800 */
[----:B-1----:R-:W4:Y:S04]  /*12280*/  LDL.LU R21, [R1+0x249c] ;  /* 0x00249c0001157983 */ /* 0x002f280000300800 */
[----:B--2---:R0:W-:Y:S04]  /*12290*/  STS.U16 [R12+0x11c00], R19 ;  /* 0x011c00130c007388 */ /* 0x0041e80000000400 */
[----:B------:R1:W-:Y:S04]  /*122a0*/  STS.U16 [R12+0x11d00], R11 ;  /* 0x011d000b0c007388 */ /* 0x0003e80000000400 */
[----:B------:R2:W-:Y:S04]  /*122b0*/  STS.U16 [R12+0x12c00], R8 ;  /* 0x012c00080c007388 */ /* 0x0005e80000000400 */
[----:B0-----:R-:W4:Y:S04]  /*122c0*/  LDL.LU R19, [R1+0x2498] ;  /* 0x0024980001137983 */ /* 0x001f280000300800 */
[----:B-1----:R-:W4:Y:S04]  /*122d0*/  LDL.LU R11, [R1+0x2494] ;  /* 0x00249400010b7983 */ /* 0x002f280000300800 */
[----:B--2---:R-:W2:Y:S01]  /*122e0*/  LDL.LU R8, [R1+0x2490] ;  /* 0x0024900001087983 */ /* 0x004ea20000300800 */
[----:B------:R-:W-:-:S03]  /*122f0*/  LOP3.LUT R2, R2, 0x70, RZ, 0x3c, !PT ;  /* 0x0000007002027812 */ /* 0x000fc600078e3cff */
[----:B---3--:R-:W-:Y:S04]  /*12300*/  STS.U16 [R12+0x12d00], R18 ;  /* 0x012d00120c007388 */ /* 0x008fe80000000400 */
[----:B------:R-:W-:Y:S04]  /*12310*/  STS.U16 [R12+0x13c00], R17 ;  /* 0x013c00110c007388 */ /* 0x000fe80000000400 */
[----:B------:R-:W-:Y:S04]  /*12320*/  STS.U16 [R12+0x13d00], R3 ;  /* 0x013d00030c007388 */ /* 0x000fe80000000400 */
[----:B------:R-:W-:Y:S04]  /*12330*/  STS.U16 [R12+0x14c00], R16 ;  /* 0x014c00100c007388 */ /* 0x000fe80000000400 */
        /* <DEDUP_REMOVED lines=9> */
[----:B------:R0:W-:Y:S04]  /*123d0*/  STS.U16 [R2+0x11e00], R0 ;  /* 0x011e000002007388 */ /* 0x0001e80000000400 */
[----:B0-----:R-:W2:Y:S04]  /*123e0*/  LDL R0, [R1+0x710] ;  /* 0x0007100001007983 */ /* 0x001ea80000100800 */
[----:B------:R-:W-:Y:S04]  /*123f0*/  STS.U16 [R2+0x11f00], R24 ;  /* 0x011f001802007388 */ /* 0x000fe80000000400 */
[----:B------:R-:W-:Y:S04]  /*12400*/  STS.U16 [R2+0x12e00], R26 ;  /* 0x012e001a02007388 */ /* 0x000fe80000000400 */
[----:B------:R-:W-:Y:S04]  /*12410*/  STS.U16 [R2+0x12f00], R7 ;  /* 0x012f000702007388 */ /* 0x000fe80000000400 */
[----:B------:R-:W-:Y:S04]  /*12420*/  STS.U16 [R2+0x13e00], R6 ;  /* 0x013e000602007388 */ /* 0x000fe80000000400 */
[----:B------:R-:W-:Y:S04]  /*12430*/  STS.U16 [R2+0x13f00], R28 ;  /* 0x013f001c02007388 */ /* 0x000fe80000000400 */
[----:B------:R-:W-:Y:S04]  /*12440*/  STS.U16 [R2+0x14e00], R29 ;  /* 0x014e001d02007388 */ /* 0x000fe80000000400 */
[----:B------:R0:W-:Y:S04]  /*12450*/  STS.U16 [R2+0x14f00], R15 ;  /* 0x014f000f02007388 */ /* 0x0001e80000000400 */
[----:B------:R-:W1:Y:S04]  /*12460*/  S2R R22, SR_TID.X ;  /* 0x0000000000167919 */ /* 0x000e680000002100 */
[----:B0-----:R-:W0:Y:S04]  /*12470*/  S2R R15, SR_TID.X ;  /* 0x00000000000f7919 */ /* 0x001e280000002100 */
[----:B------:R-:W-:Y:S04]  /*12480*/  STS.U16 [R2+0x15e00], R5 ;  /* 0x015e000502007388 */ /* 0x000fe80000000400 */
[----:B------:R0:W-:Y:S04]  /*12490*/  STS.U16 [R2+0x15f00], R4 ;  /* 0x015f000402007388 */ /* 0x0001e80000000400 */
[----:B------:R-:W-:Y:S04]  /*124a0*/  STS.U16 [R2+0x16e00], R19 ;  /* 0x016e001302007388 */ /* 0x000fe80000000400 */
[----:B------:R-:W-:Y:S04]  /*124b0*/  STS.U16 [R2+0x16f00], R25 ;  /* 0x016f001902007388 */ /* 0x000fe80000000400 */
[----:B------:R-:W-:Y:S04]  /*124c0*/  STS.U16 [R2+0x17e00], R27 ;  /* 0x017e001b02007388 */ /* 0x000fe80000000400 */
[----:B------:R3:W-:Y:S01]  /*124d0*/  STS.U16 [R2+0x17f00], R14 ;  /* 0x017f000e02007388 */ /* 0x0007e20000000400 */
[----:B0-----:R-:W-:-:S03]  /*124e0*/  LOP3.LUT R4, R15, 0x7, RZ, 0xc0, !PT ;  /* 0x000000070f047812 */ /* 0x001fc600078ec0ff */
[----:B------:R-:W-:Y:S01]  /*124f0*/  BAR.SYNC.DEFER_BLOCKING 0x0 ;  /* 0x0000000000007b1d */ /* 0x000fe20000010000 */
[----:B------:R-:W-:Y:S01]  /*12500*/  LOP3.LUT R15, R15, 0x10, RZ, 0xc0, !PT ;  /* 0x000000100f0f7812 */ /* 0x000fe200078ec0ff */
[----:B------:R-:W-:Y:S01]  /*12510*/  IMAD R28, R4, 0x110, RZ ;  /* 0x00000110041c7824 */ /* 0x000fe200078e02ff */
[C---:B-1----:R-:W-:Y:S01]  /*12520*/  SHF.L.U32 R12, R22.reuse, 0x1, RZ ;  /* 0x00000001160c7819 */ /* 0x042fe200000006ff */
[----:B------:R-:W-:Y:S01]  /*12530*/  IMAD.SHL.U32 R3, R22, 0x2, RZ ;  /* 0x0000000216037824 */ /* 0x000fe200078e00ff */
[----:B------:R-:W-:Y:S02]  /*12540*/  SHF.L.U32 R15, R15, 0x7, RZ ;  /* 0x000000070f0f7819 */ /* 0x000fe400000006ff */
[C---:B------:R-:W-:Y:S02]  /*12550*/  LOP3.LUT R12, R28.reuse, 0x10, R12, 0x78, !PT ;  /* 0x000000101c0c7812 */ /* 0x040fe400078e780c */
[----:B------:R-:W-:Y:S02]  /*12560*/  LOP3.LUT R3, R28, 0x10, R3, 0x78, !PT ;  /* 0x000000101c037812 */ /* 0x000fe400078e7803 */
[----:B------:R-:W-:-:S02]  /*12570*/  LOP3.LUT R12, R12, R15, RZ, 0xfc, !PT ;  /* 0x0000000f0c0c7212 */ /* 0x000fc400078efcff */
[----:B------:R-:W-:Y:S02]  /*12580*/  LOP3.LUT R3, R3, R15, RZ, 0xfc, !PT ;  /* 0x0000000f03037212 */ /* 0x000fe400078efcff */
[----:B------:R-:W-:Y:S01]  /*12590*/  LOP3.LUT R12, R12, 0x20, RZ, 0x3c, !PT ;  /* 0x000000200c0c7812 */ /* 0x000fe200078e3cff */
[----:B---3--:R-:W0:Y:S04]  /*125a0*/  S2R R2, SR_TID.X ;  /* 0x0000000000027919 */ /* 0x008e280000002100 */
[----:B------:R-:W1:Y:S04]  /*125b0*/  LDSM.16.MT88.4 R16, [R3+0x1000] ;  /* 0x001000000310783b */ /* 0x000e680000004200 */
[----:B------:R-:W-:Y:S01]  /*125c0*/  LDSM.16.MT88.4 R24, [R3] ;  /* 0x000000000318783b */ /* 0x000fe20000004200 */
[----:B0-----:R-:W-:-:S04]  /*125d0*/  SHF.L.U32 R29, R2, 0x1, RZ ;  /* 0x00000001021d7819 */ /* 0x001fc800000006ff */
[----:B------:R-:W-:-:S04]  /*125e0*/  LOP3.LUT R29, R28, 0x10, R29, 0x78, !PT ;  /* 0x000000101c1d7812 */ /* 0x000fc800078e781d */
[----:B------:R-:W-:Y:S01]  /*125f0*/  LOP3.LUT R29, R29, R15, RZ, 0xfc, !PT ;  /* 0x0000000f1d1d7212 */ /* 0x000fe200078efcff */
[----:B------:R-:W-:Y:S03]  /*12600*/  STL [R1+0x1348], R2 ;  /* 0x0013480201007387 */ /* 0x000fe60000100800 */
[----:B------:R-:W-:Y:S01]  /*12610*/  LOP3.LUT R29, R29, 0x40, RZ, 0x3c, !PT ;  /* 0x000000401d1d7812 */ /* 0x000fe200078e3cff */
[----:B-1----:R-:W-:Y:S04]  /*12620*/  STL.64 [R1+0x10], R16 ;  /* 0x0000101001007387 */ /* 0x002fe80000100a00 */
[----:B------:R-:W-:Y:S04]  /*12630*/  STL.64 [R1+0x18], R18 ;  /* 0x0000181201007387 */ /* 0x000fe80000100a00 */
[----:B--2---:R-:W-:Y:S04]  /*12640*/  LDSM.16.M88.4 R8, [R0+0x10000] ;  /* 0x010000000008783b */ /* 0x004fe80000000200 */
[----:B------:R0:W-:Y:S02]  /*12650*/  LDSM.16.M88.4 R4, [R0+0x14000] ;  /* 0x014000000004783b */ /* 0x0001e40000000200 */
[----:B0-----:R-:W-:-:S02]  /*12660*/  IMAD.SHL.U32 R0, R22, 0x2, RZ ;  /* 0x0000000216007824 */ /* 0x001fc400078e00ff */
[----:B------:R-:W0:Y:S03]  /*12670*/  LDSM.16.MT88.4 R20, [R12] ;  /* 0x000000000c14783b */ /* 0x000e260000004200 */
[----:B------:R-:W-:-:S04]  /*12680*/  LOP3.LUT R0, R28, 0x10, R0, 0x78, !PT ;  /* 0x000000101c007812 */ /* 0x000fc800078e7800 */
[----:B------:R-:W-:Y:S02]  /*12690*/  LOP3.LUT R0, R0, R15, RZ, 0xfc, !PT ;  /* 0x0000000f00007212 */ /* 0x000fe400078efcff */
[----:B------:R-:W1:Y:S04]  /*126a0*/  LDSM.16.MT88.4 R12, [R29] ;  /* 0x000000001d0c783b */ /* 0x000e680000004200 */
[----:B0-----:R-:W-:Y:S04]  /*126b0*/  STL.64 [R1+0x2478], R22 ;  /* 0x0024781601007387 */ /* 0x001fe80000100a00 */
[----:B------:R-:W-:Y:S04]  /*126c0*/  STL.64 [R1+0x2470], R20 ;  /* 0x0024701401007387 */ /* 0x000fe80000100a00 */
[----:B------:R-:W0:Y:S04]  /*126d0*/  LDSM.16.MT88.4 R20, [R3+0x80] ;  /* 0x000080000314783b */ /* 0x000e280000004200 */
[----:B-1----:R-:W-:Y:S04]  /*126e0*/  STL.64 [R1+0x2488], R14 ;  /* 0x0024880e01007387 */ /* 0x002fe80000100a00 */
[----:B------:R1:W-:Y:S02]  /*126f0*/  STL.64 [R1+0x2480], R12 ;  /* 0x0024800c01007387 */ /* 0x0003e40000100a00 */
[----:B-1----:R-:W-:Y:S01]  /*12700*/  HMMA.16816.F32.BF16 R12, R24, R8, RZ ;  /* 0x00000008180c723c */ /* 0x002fe200000418ff */
[----:B0-----:R-:W-:Y:S01]  /*12710*/  IMAD.MOV.U32 R28, RZ, RZ, R21 ;  /* 0x000000ffff1c7224 */ /* 0x001fe200078e0015 */
[----:B------:R-:W-:Y:S01]  /*12720*/  MOV R3, R22 ;  /* 0x0000001600037202 */ /* 0x000fe20000000f00 */
[----:B------:R0:W-:Y:S01]  /*12730*/  STL [R1], R20 ;  /* 0x0000001401007387 */ /* 0x0001e20000100800 */
[----:B------:R-:W-:-:S04]  /*12740*/  IMAD.MOV.U32 R2, RZ, RZ, R23 ;  /* 0x000000ffff027224 */ /* 0x000fc800078e0017 */
[----:B0-----:R-:W-:Y:S01]  /*12750*/  HMMA.16816.F32.BF16 R20, R24, R4, RZ ;  /* 0x000000041814723c */ /* 0x001fe200000418ff */
[----:B------:R-:W0:Y:S06]  /*12760*/  S2R R27, SR_TID.X ;  /* 0x00000000001b7919 */ /* 0x000e2c0000002100 */
[C---:B0-----:R-:W-:Y:S02]  /*12770*/  LOP3.LUT R25, R27.reuse, 0x7, RZ, 0xc0, !PT ;  /* 0x000000071b197812 */ /* 0x041fe400078ec0ff */
[C---:B------:R-:W-:Y:S01]  /*12780*/  LOP3.LUT R26, R27.reuse, 0x10, RZ, 0xc0, !PT ;  /* 0x000000101b1a7812 */ /* 0x040fe200078ec0ff */
[----:B------:R-:W-:-:S02]  /*12790*/  IMAD.SHL.U32 R27, R27, 0x2, RZ ;  /* 0x000000021b1b7824 */ /* 0x000fc400078e00ff */
[----:B------:R-:W-:Y:S01]  /*127a0*/  IMAD R25, R25, 0x110, RZ ;  /* 0x0000011019197824 */ /* 0x000fe200078e02ff */
[----:B------:R-:W-:-:S04]  /*127b0*/  SHF.L.U32 R26, R26, 0x7, RZ ;  /* 0x000000071a1a7819 */ /* 0x000fc800000006ff */
[----:B------:R-:W-:-:S04]  /*127c0*/  LOP3.LUT R27, R25, 0x10, R27, 0x78, !PT ;  /* 0x00000010191b7812 */ /* 0x000fc800078e781b */
[----:B------:R-:W-:-:S04]  /*127d0*/  LOP3.LUT R27, R27, R26, RZ, 0xfc, !PT ;  /* 0x0000001a1b1b7212 */ /* 0x000fc800078efcff */
[----:B------:R-:W-:-:S06]  /*127e0*/  LOP3.LUT R27, R27, 0x20, RZ, 0x3c, !PT ;  /* 0x000000201b1b7812 */ /* 0x000fcc00078e3cff */
[----:B------:R-:W0:Y:S04]  /*127f0*/  LDSM.16.MT88.4 R24, [R27+0x80] ;  /* 0x000080001b18783b */ /* 0x000e280000004200 */
[----:B0-----:R-:W-:Y:S04]  /*12800*/  STL.64 [R1+0x2468], R26 ;  /* 0x0024681a01007387 */ /* 0x001fe80000100a00 */
[----:B------:R0:W-:Y:S04]  /*12810*/  STL.64 [R1+0x2460], R24 ;  /* 0x0024601801007387 */ /* 0x0001e80000100a00 */
[----:B0-----:R-:W2:Y:S04]  /*12820*/  LDL.LU R24, [R1+0x10] ;  /* 0x0000100001187983 */ /* 0x001ea80000300800 */
[----:B------:R-:W2:Y:S04]  /*12830*/  LDL.LU R25, [R1+0x14] ;  /* 0x0000140001197983 */ /* 0x000ea80000300800 */
[----:B------:R-:W2:Y:S04]  /*12840*/  LDL.LU R26, [R1+0x18] ;  /* 0x00001800011a7983 */ /* 0x000ea80000300800 */
[----:B------:R-:W2:Y:S02]  /*12850*/  LDL.LU R27, [R1+0x1c] ;  /* 0x00001c00011b7983 */ /* 0x000ea40000300800 */
[C---:B--2---:R-:W-:Y:S08]  /*12860*/  HMMA.16816.F32.BF16 R12, R24.reuse, R10, R12 ;  /* 0x0000000a180c723c */ /* 0x044ff0000004180c */
[----:B------:R-:W-:Y:S11]  /*12870*/  HMMA.16816.F32.BF16 R24, R24, R6, R20 ;  /* 0x000000061818723c */ /* 0x000ff60000041814 */
[----:B------:R-:W-:Y:S04]  /*12880*/  @!UPT UIADD3 URZ, URZ, URZ, URZ ;  /* 0x0000003f3f3ff290 */ /* 0x000fe8000fffe03f */
[----:B------:R-:W-:Y:S04]  /*12890*/  STL.64 [R1+0x130], R12 ;  /* 0x0001300c01007387 */ /* 0x000fe80000100a00 */
[----:B------:R0:W-:Y:S04]  /*128a0*/  STL.64 [R1+0x138], R14 ;  /* 0x0001380e01007387 */ /* 0x0001e80000100a00 */
[----:B0-----:R-:W2:Y:S04]  /*128b0*/  LDL.LU.64 R14, [R1+0x2488] ;  /* 0x00248800010e7983 */ /* 0x001ea80000300a00 */
[----:B------:R-:W2:Y:S04]  /*128c0*/  LDL.LU.64 R12, [R1+0x2480] ;  /* 0x00248000010c7983 */ /* 0x000ea80000300a00 */
[----:B------:R-:W-:Y:S04]  /*128d0*/  STL [R1+0x242c], R10 ;  /* 0x00242c0a01007387 */ /* 0x000fe80000100800 */
[----:B------:R-:W-:Y:S04]  /*128e0*/  STL [R1+0x2428], R11 ;  /* 0x0024280b01007387 */ /* 0x000fe80000100800 */
[----:B------:R-:W3:Y:S04]  /*128f0*/  LDL.LU.64 R22, [R1+0x2478] ;  /* 0x0024780001167983 */ /* 0x000ee80000300a00 */
[----:B------:R-:W3:Y:S04]  /*12900*/  LDL.LU.64 R20, [R1+0x2470] ;  /* 0x0024700001147983 */ /* 0x000ee80000300a00 */
[----:B------:R-:W-:Y:S04]  /*12910*/  STL [R1+0x2434], R6 ;  /* 0x0024340601007387 */ /* 0x000fe80000100800 */
[----:B------:R-:W-:Y:S04]  /*12920*/  STL [R1+0x2430], R7 ;  /* 0x0024300701007387 */ /* 0x000fe80000100800 */
[----:B------:R-:W-:Y:S04]  /*12930*/  STL.64 [R1+0x120], R24 ;  /* 0x0001201801007387 */ /* 0x000fe80000100a00 */
[----:B------:R3:W-:Y:S01]  /*12940*/  STL.64 [R1+0x128], R26 ;  /* 0x0001281a01007387 */ /* 0x0007e20000100a00 */
[----:B------:R-:W-:-:S05]  /*12950*/  LOP3.LUT R0, R0, 0x60, RZ, 0x3c, !PT ;  /* 0x0000006000007812 */ /* 0x000fca00078e3cff */
[----:B------:R-:W-:Y:S01]  /*12960*/  LDSM.16.MT88.4 R16, [R0] ;  /* 0x000000000010783b */ /* 0x000fe20000004200 */
[C---:B---3--:R-:W-:Y:S11]  /*12970*/  HMMA.16816.F32.BF16 R24, R20.reuse, R8, RZ ;  /* 0x000000081418723c */ /* 0x048ff600000418ff */
[----:B------:R-:W-:Y:S11]  /*12980*/  @!UPT UIADD3 URZ, URZ, URZ, URZ ;  /* 0x0000003f3f3ff290 */ /* 0x000ff6000fffe03f */
[----:B------:R-:W-:Y:S01]  /*12990*/  @!UPT UIADD3 URZ, URZ, URZ, URZ ;  /* 0x0000003f3f3ff290 */ /* 0x000fe2000fffe03f */
[----:B------:R-:W-:Y:S04]  /*129a0*/  STL.64 [R1+0x100], R24 ;  /* 0x0001001801007387 */ /* 0x000fe80000100a00 */
[----:B------:R0:W-:Y:S02]  /*129b0*/  STL.64 [R1+0x108], R26 ;  /* 0x0001081a01007387 */ /* 0x0001e40000100a00 */
[----:B0-----:R-:W-:Y:S08]  /*129c0*/  HMMA.16816.F32.BF16 R24, R20, R4, RZ ;  /* 0x000000041418723c */ /* 0x001ff000000418ff */
[C---:B--2---:R-:W-:Y:S11]  /*129d0*/  HMMA.16816.F32.BF16 R20, R12.reuse, R8, RZ ;  /* 0x000000080c14723c */ /* 0x044ff600000418ff */
[----:B------:R-:W-:Y:S04]  /*129e0*/  @!UPT UIADD3 URZ, URZ, URZ, URZ ;  /* 0x0000003f3f3ff290 */ /* 0x000fe8000fffe03f */
[----:B------:R-:W-:Y:S04]  /*129f0*/  STL.64 [R1+0xf0], R24 ;  /* 0x0000f01801007387 */ /* 0x000fe80000100a00 */
[----:B------:R-:W-:Y:S04]  /*12a00*/  STL.64 [R1+0xf8], R26 ;  /* 0x0000f81a01007387 */ /* 0x000fe80000100a00 */
[----:B------:R-:W0:Y:S04]  /*12a10*/  LDSM.16.MT88.4 R24, [R29+0x80] ;  /* 0x000080001d18783b */ /* 0x000e280000004200 */
[----:B------:R-:W-:Y:S04]  /*12a20*/  STL.64 [R1+0xe0], R20 ;  /* 0x0000e01401007387 */ /* 0x000fe80000100a00 */
[----:B------:R1:W-:Y:S02]  /*12a30*/  STL.64 [R1+0xe8], R22 ;  /* 0x0000e81601007387 */ /* 0x0003e40000100a00 */
[----:B-1----:R-:W-:Y:S02]  /*12a40*/  HMMA.16816.F32.BF16 R20, R12, R4, RZ ;  /* 0x000000040c14723c */ /* 0x002fe400000418ff */
[----:B------:R-:W2:Y:S04]  /*12a50*/  LDL.LU R12, [R1] ;  /* 0x00000000010c7983 */ /* 0x000ea80000300800 */
[----:B0-----:R-:W-:Y:S04]  /*12a60*/  STL.64 [R1+0x40], R24 ;  /* 0x0000401801007387 */ /* 0x001fe80000100a00 */
[----:B------:R0:W-:Y:S11]  /*12a70*/  STL.64 [R1+0x48], R26 ;  /* 0x0000481a01007387 */ /* 0x0001f60000100a00 */
[----:B------:R-:W-:Y:S02]  /*12a80*/  @!UPT UIADD3 URZ, URZ, URZ, URZ ;  /* 0x0000003f3f3ff290 */ /* 0x000fe4000fffe03f */
[----:B------:R-:W-:Y:S04]  /*12a90*/  STL.64 [R1+0xd0], R20 ;  /* 0x0000d01401007387 */ /* 0x000fe80000100a00 */
[----:B------:R-:W-:Y:S04]  /*12aa0*/  STL.64 [R1+0xd8], R22 ;  /* 0x0000d81601007387 */ /* 0x000fe80000100a00 */
[----:B------:R-:W1:Y:S01]  /*12ab0*/  LDSM.16.MT88.4 R20, [R0+0x80] ;  /* 0x000080000014783b */ /* 0x000e620000004200 */
[C---:B0-----:R-:W-:Y:S03]  /*12ac0*/  HMMA.16816.F32.BF16 R24, R16.reuse, R8, RZ ;  /* 0x000000081018723c */ /* 0x041fe600000418ff */
[----:B-1----:R0:W-:Y:S04]  /*12ad0*/  STL.64 [R1+0x30], R20 ;  /* 0x0000301401007387 */ /* 0x0021e80000100a00 */
[----:B------:R-:W-:Y:S11]  /*12ae0*/  STL.64 [R1+0x38], R22 ;  /* 0x0000381601007387 */ /* 0x000ff60000100a00 */
[----:B------:R-:W-:Y:S05]  /*12af0*/  @!UPT UIADD3 URZ, URZ, URZ, URZ ;  /* 0x0000003f3f3ff290 */ /* 0x000fea000fffe03f */
[----:B------:R1:W-:Y:S01]  /*12b00*/  STL.64 [R1+0xc0], R24 ;  /* 0x0000c01801007387 */ /* 0x0003e20000100a00 */
[----:B0-----:R-:W-:Y:S01]  /*12b10*/  IMAD.MOV.U32 R21, RZ, RZ, R26 ;  /* 0x000000ffff157224 */ /* 0x001fe200078e001a */
[----:B------:R-:W-:Y:S02]  /*12b20*/  MOV R20, R27 ;  /* 0x0000001b00147202 */ /* 0x000fe40000000f00 */
[----:B------:R-:W3:Y:S04]  /*12b30*/  LDL.LU.64 R26, [R1+0x2468] ;  /* 0x00246800011a7983 */ /* 0x000ee80000300a00 */
[----:B-1----:R-:W3:Y:S01]  /*12b40*/  LDL.LU.64 R24, [R1+0x2460] ;  /* 0x0024600001187983 */ /* 0x002ee20000300a00 */
[----:B------:R-:W-:Y:S01]  /*12b50*/  HMMA.16816.F32.BF16 R16, R16, R4, RZ ;  /* 0x000000041010723c */ /* 0x000fe200000418ff */
[----:B------:R-:W-:Y:S01]  /*12b60*/  MOV R13, R28 ;  /* 0x0000001c000d7202 */ /* 0x000fe20000000f00 */
[----:B------:R-:W-:Y:S01]  /*12b70*/  IMAD.MOV.U32 R14, RZ, RZ, R3 ;  /* 0x000000ffff0e7224 */ /* 0x000fe200078e0003 */
[----:B------:R-:W-:Y:S11]  /*12b80*/  MOV R15, R2 ;  /* 0x00000002000f7202 */ /* 0x000ff60000000f00 */
[----:B------:R-:W-:Y:S09]  /*12b90*/  @!UPT UIADD3 URZ, URZ, URZ, URZ ;  /* 0x0000003f3f3ff290 */ /* 0x000ff2000fffe03f */
[----:B------:R-:W-:Y:S04]  /*12ba0*/  STL.64 [R1+0xb0], R16 ;  /* 0x0000b01001007387 */ /* 0x000fe80000100a00 */
[----:B------:R2:W-:Y:S04]  /*12bb0*/  STL.64 [R1+0xb8], R18 ;  /* 0x0000b81201007387 */ /* 0x0005e80000100a00 */
[----:B------:R-:W0:Y:S02]  /*12bc0*/  S2R R23, SR_TID.X ;  /* 0x0000000000177919 */ /* 0x000e240000002100 */
[----:B0-----:R-:W-:-:S02]  /*12bd0*/  LOP3.LUT R22, R23, 0x7, RZ, 0xc0, !PT ;  /* 0x0000000717167812 */ /* 0x001fc400078ec0ff */
[----:B------:R-:W-:Y:S01]  /*12be0*/  LOP3.LUT R23, R23, 0x10, RZ, 0xc0, !PT ;  /* 0x0000001017177812 */ /* 0x000fe200078ec0ff */
[C---:B--2---:R-:W-:Y:S08]  /*12bf0*/  HMMA.16816.F32.BF16 R16, R12.reuse, R8, RZ ;  /* 0x000000080c10723c */ /* 0x044ff000000418ff */
[----:B------:R-:W-:Y:S11]  /*12c00*/  HMMA.16816.F32.BF16 R12, R12, R4, RZ ;  /* 0x000000040c0c723c */ /* 0x000ff600000418ff */
[----:B------:R-:W-:Y:S11]  /*12c10*/  @!UPT UIADD3 URZ, URZ, URZ, URZ ;  /* 0x0000003f3f3ff290 */ /* 0x000ff6000fffe03f */
[----:B------:R-:W-:Y:S02]  /*12c20*/  @!UPT UIADD3 URZ, URZ, URZ, URZ ;  /* 0x0000003f3f3ff290 */ /* 0x000fe4000fffe03f */
[----:B------:R-:W-:Y:S02]  /*12c30*/  IMAD.MOV.U32 R6, RZ, RZ, R13 ;  /* 0x000000ffff067224 */ /* 0x000fe400078e000d */
[----:B------:R-:W0:Y:S01]  /*12c40*/  S2R R13, SR_TID.X ;  /* 0x00000000000d7919 */ /* 0x000e220000002100 */
[----:B------:R-:W-:Y:S01]  /*12c50*/  IMAD.MOV.U32 R11, RZ, RZ, R16 ;  /* 0x000000ffff0b7224 */ /* 0x000fe200078e0010 */
[----:B------:R-:W-:Y:S01]  /*12c60*/  MOV R28, R17 ;  /* 0x00000011001c7202 */ /* 0x000fe20000000f00 */
[----:B------:R-:W-:Y:S01]  /*12c70*/  IMAD.MOV.U32 R3, RZ, RZ, R18 ;  /* 0x000000ffff037224 */ /* 0x000fe200078e0012 */
[----:B------:R-:W-:Y:S01]  /*12c80*/  MOV R2, R19 ;  /* 0x0000001300027202 */ /* 0x000fe20000000f00 */
[----:B------:R-:W-:Y:S01]  /*12c90*/  IMAD.MOV.U32 R10, RZ, RZ, R15 ;  /* 0x000000ffff0a7224 */ /* 0x000fe200078e000f */
[----:B------:R-:W-:Y:S01]  /*12ca0*/  MOV R7, R14 ;  /* 0x0000000e00077202 */ /* 0x000fe20000000f00 */
[----:B------:R-:W-:Y:S01]  /*12cb0*/  IMAD R14, R22, 0x110, RZ ;  /* 0x00000110160e7824 */ /* 0x000fe200078e02ff */
[----:B------:R-:W-:Y:S01]  /*12cc0*/  SHF.L.U32 R15, R23, 0x7, RZ ;  /* 0x00000007170f7819 */ /* 0x000fe200000006ff */
[----:B------:R-:W-:Y:S04]  /*12cd0*/  STL [R1+0x2444], R2 ;  /* 0x0024440201007387 */ /* 0x000fe80000100800 */
[----:B------:R-:W-:Y:S01]  /*12ce0*/  STL [R1+0x2440], R3 ;  /* 0x0024400301007387 */ /* 0x000fe20000100800 */
[----:B0-----:R-:W-:-:S03]  /*12cf0*/  IMAD.SHL.U32 R23, R13, 0x2, RZ ;  /* 0x000000020d177824 */ /* 0x001fc600078e00ff */
[----:B------:R-:W-:Y:S02]  /*12d00*/  STL [R1+0x243c], R28 ;  /* 0x00243c1c01007387 */ /* 0x000fe40000100800 */
[----:B------:R-:W-:Y:S02]  /*12d10*/  LOP3.LUT R23, R14, 0x10, R23, 0x78, !PT ;  /* 0x000000100e177812 */ /* 0x000fe400078e7817 */
[----:B------:R-:W-:Y:S02]  /*12d20*/  STL [R1+0x2438], R11 ;  /* 0x0024380b01007387 */ /* 0x000fe40000100800 */
[----:B------:R-:W-:Y:S02]  /*12d30*/  LOP3.LUT R23, R23, R15, RZ, 0xfc, !PT ;  /* 0x0000000f17177212 */ /* 0x000fe400078efcff */
[----:B------:R-:W-:Y:S04]  /*12d40*/  STL [R1+0x90], R12 ;  /* 0x0000900c01007387 */ /* 0x000fe80000100800 */
[----:B------:R-:W-:Y:S01]  /*12d50*/  STL [R1+0x2450], R10 ;  /* 0x0024500a01007387 */ /* 0x000fe20000100800 */
[----:B------:R-:W-:-:S03]  /*12d60*/  LOP3.LUT R23, R23, 0x20, RZ, 0x3c, !PT ;  /* 0x0000002017177812 */ /* 0x000fc600078e3cff */
[----:B------:R-:W-:Y:S01]  /*12d70*/  STL [R1+0x244c], R7 ;  /* 0x00244c0701007387 */ /* 0x000fe20000100800 */
[----:B---3--:R-:W-:Y:S03]  /*12d80*/  HMMA.16816.F32.BF16 R16, R24, R8, RZ ;  /* 0x000000081810723c */ /* 0x008fe600000418ff */
[----:B------:R-:W-:Y:S04]  /*12d90*/  STL [R1+0x2448], R6 ;  /* 0x0024480601007387 */ /* 0x000fe80000100800 */
[----:B------:R-:W-:Y:S04]  /*12da0*/  STL [R1+0x2458], R8 ;  /* 0x0024580801007387 */ /* 0x000fe80000100800 */
[----:B------:R-:W-:Y:S11]  /*12db0*/  STL [R1+0x2454], R9 ;  /* 0x0024540901007387 */ /* 0x000ff60000100800 */
[----:B------:R-:W-:Y:S01]  /*12dc0*/  @!UPT UIADD3 URZ, URZ, URZ, URZ ;  /* 0x0000003f3f3ff290 */ /* 0x000fe2000fffe03f */
[----:B------:R-:W-:Y:S04]  /*12dd0*/  STL.64 [R1+0x80], R16 ;  /* 0x0000801001007387 */ /* 0x000fe80000100a00 */
[----:B------:R-:W-:Y:S04]  /*12de0*/  STL.64 [R1+0x88], R18 ;  /* 0x0000881201007387 */ /* 0x000fe80000100a00 */
[----:B------:R-:W0:Y:S02]  /*12df0*/  LDSM.16.MT88.4 R16, [R23+0x1000] ;  /* 0x001000001710783b */ /* 0x000e240000004200 */
[----:B0-----:R-:W-:Y:S01]  /*12e00*/  MOV R2, R16 ;  /* 0x0000001000027202 */ /* 0x001fe20000000f00 */
[----:B------:R-:W-:Y:S01]  /*12e10*/  IMAD.MOV.U32 R3, RZ, RZ, R17 ;  /* 0x000000ffff037224 */ /* 0x000fe200078e0011 */
[----:B------:R-:W-:Y:S01]  /*12e20*/  MOV R28, R18 ;  /* 0x00000012001c7202 */ /* 0x000fe20000000f00 */
[----:B------:R-:W-:-:S02]  /*12e30*/  IMAD.MOV.U32 R11, RZ, RZ, R19 ;  /* 0x000000ffff0b7224 */ /* 0x000fc400078e0013 */
[----:B------:R-:W0:Y:S02]  /*12e40*/  LDSM.16.MT88.4 R16, [R29+0x1000] ;  /* 0x001000001d10783b */ /* 0x000e240000004200 */
[----:B0-----:R-:W-:Y:S01]  /*12e50*/  MOV R22, R19 ;  /* 0x0000001300167202 */ /* 0x001fe20000000f00 */
[----:B------:R-:W-:Y:S01]  /*12e60*/  IMAD.MOV.U32 R10, RZ, RZ, R16 ;  /* 0x000000ffff0a7224 */ /* 0x000fe200078e0010 */
[----:B------:R-:W-:Y:S01]  /*12e70*/  MOV R7, R17 ;  /* 0x0000001100077202 */ /* 0x000fe20000000f00 */
[----:B------:R-:W-:Y:S02]  /*12e80*/  IMAD.MOV.U32 R6, RZ, RZ, R18 ;  /* 0x000000ffff067224 */ /* 0x000fe400078e0012 */
[----:B------:R-:W-:Y:S01]  /*12e90*/  HMMA.16816.F32.BF16 R16, R24, R4, RZ ;  /* 0x000000041810723c */ /* 0x000fe200000418ff */
[----:B------:R0:W-:Y:S11]  /*12ea0*/  STL [R1+0x245c], R2 ;  /* 0x00245c0201007387 */ /* 0x0001f60000100800 */
[----:B------:R-:W-:Y:S11]  /*12eb0*/  @!UPT UIADD3 URZ, URZ, URZ, URZ ;  /* 0x0000003f3f3ff290 */ /* 0x000ff6000fffe03f */
[----:B------:R-:W-:Y:S01]  /*12ec0*/  @!UPT UIADD3 URZ, URZ, URZ, URZ ;  /* 0x0000003f3f3ff290 */ /* 0x000fe2000fffe03f */
[----:B------:R-:W-:Y:S01]  /*12ed0*/  IMAD.MOV.U32 R24, RZ, RZ, R19 ;  /* 0x000000ffff187224 */ /* 0x000fe200078e0013 */
[----:B------:R-:W-:-:S04]  /*12ee0*/  SHF.L.U32 R19, R13, 0x1, RZ ;  /* 0x000000010d137819 */ /* 0x000fc800000006ff */
[----:B------:R-:W-:-:S04]  /*12ef0*/  LOP3.LUT R19, R14, 0x10, R19, 0x78, !PT ;  /* 0x000000100e137812 */ /* 0x000fc800078e7813 */
[----:B------:R-:W-:Y:S01]  /*12f00*/  LOP3.LUT R19, R19, R15, RZ, 0xfc, !PT ;  /* 0x0000000f13137212 */ /* 0x000fe200078efcff */
[----:B------:R-:W-:Y:S01]  /*12f10*/  IMAD.MOV.U32 R8, RZ, RZ, R17 ;  /* 0x000000ffff087224 */ /* 0x000fe200078e0011 */
[----:B------:R-:W1:Y:S01]  /*12f20*/  LDSM.16.MT88.4 R12, [R0+0x1000] ;  /* 0x00100000000c783b */ /* 0x000e620000004200 */
[----:B0-----:R-:W-:Y:S02]  /*12f30*/  MOV R2, R16 ;  /* 0x0000001000027202 */ /* 0x001fe40000000f00 */
[----:B------:R-:W-:Y:S02]  /*12f40*/  MOV R9, R18 ;  /* 0x0000001200097202 */ /* 0x000fe40000000f00 */
[----:B------:R-:W0:Y:S01]  /*12f50*/  LDSM.16.MT88.4 R16, [R19+0x1080] ;  /* 0x001080001310783b */ /* 0x000e220000004200 */
[----:B------:R-:W-:Y:S01]  /*12f60*/  IMAD.MOV.U32 R25, RZ, RZ, R22 ;  /* 0x000000ffff197224 */ /* 0x000fe200078e0016 */
[----:B------:R-:W-:Y:S01]  /*12f70*/  MOV R26, R21 ;  /* 0x00000015001a7202 */ /* 0x000fe20000000f00 */
[----:B------:R-:W-:Y:S01]  /*12f80*/  IMAD.MOV.U32 R27, RZ, RZ, R20 ;  /* 0x000000ffff1b7224 */ /* 0x000fe200078e0014 */
[----:B-1----:R0:W-:Y:S04]  /*12f90*/  STL.64 [R1+0x23b0], R14 ;  /* 0x0023b00e01007387 */ /* 0x0021e80000100a00 */
[----:B------:R1:W-:Y:S01]  /*12fa0*/  STL.64 [R1+0x23a8], R12 ;  /* 0x0023a80c01007387 */ /* 0x0003e20000100a00 */
[----:B0-----:R-:W-:Y:S01]  /*12fb0*/  IMAD.MOV.U32 R15, RZ, RZ, R16 ;  /* 0x000000ffff0f7224 */ /* 0x001fe200078e0010 */
[----:B------:R-:W-:Y:S01]  /*12fc0*/  MOV R14, R17 ;  /* 0x00000011000e7202 */ /* 0x000fe20000000f00 */
[----:B-1----:R-:W-:Y:S01]  /*12fd0*/  IMAD.MOV.U32 R13, RZ, RZ, R18 ;  /* 0x000000ffff0d7224 */ /* 0x002fe200078e0012 */
[----:B------:R-:W-:-:S02]  /*12fe0*/  MOV R12, R19 ;  /* 0x00000013000c7202 */ /* 0x000fc40000000f00 */
[----:B------:R-:W0:Y:S04]  /*12ff0*/  LDSM.16.MT88.4 R16, [R23+0x1080] ;  /* 0x001080001710783b */ /* 0x000e280000004200 */
[----:B------:R-:W1:Y:S04]  /*13000*/  LDSM.16.MT88.4 R20, [R29+0x1080] ;  /* 0x001080001d14783b */ /* 0x000e680000004200 */
[----:B0-----:R0:W-:Y:S04]  /*13010*/  STL.64 [R1+0x2360], R18 ;  /* 0x0023601201007387 */ /* 0x0011e80000100a00 */
[----:B------:R2:W-:Y:S04]  /*13020*/  STL.64 [R1+0x2358], R16 ;  /* 0x0023581001007387 */ /* 0x0005e80000100a00 */
[----:B-1----:R1:W-:Y:S04]  /*13030*/  STL.64 [R1+0x2340], R22 ;  /* 0x0023401601007387 */ /* 0x0023e80000100a00 */
[----:B------:R3:W-:Y:S01]  /*13040*/  STL.64 [R1+0x2338], R20 ;  /* 0x0023381401007387 */ /* 0x0007e20000100a00 */
[----:B0-----:R-:W-:Y:S01]  /*13050*/  MOV R18, R13 ;  /* 0x0000000d00127202 */ /* 0x001fe20000000f00 */
[----:B------:R-:W-:Y:S01]  /*13060*/  IMAD.MOV.U32 R19, RZ, RZ, R12 ;  /* 0x000000ffff137224 */ /* 0x000fe200078e000c */
[----:B--2---:R-:W-:Y:S01]  /*13070*/  MOV R16, R15 ;  /* 0x0000000f00107202 */ /* 0x004fe20000000f00 */
[----:B------:R-:W-:Y:S01]  /*13080*/  IMAD.MOV.U32 R17, RZ, RZ, R14 ;  /* 0x000000ffff117224 */ /* 0x000fe200078e000e */
[----:B-1----:R-:W-:Y:S01]  /*13090*/  MOV R22, R9 ;  /* 0x0000000900167202 */ /* 0x002fe20000000f00 */
[----:B------:R-:W-:Y:S01]  /*130a0*/  IMAD.MOV.U32 R23, RZ, RZ, R24 ;  /* 0x000000ffff177224 */ /* 0x000fe200078e0018 */
[----:B---3--:R-:W-:Y:S01]  /*130b0*/  MOV R20, R2 ;  /* 0x0000000200147202 */ /* 0x008fe20000000f00 */
[----:B------:R-:W-:Y:S01]  /*130c0*/  IMAD.MOV.U32 R21, RZ, RZ, R8 ;  /* 0x000000ffff157224 */ /* 0x000fe200078e0008 */
[----:B------:R-:W2:Y:S04]  /*130d0*/  LDL.LU R2, [R1+0x245c] ;  /* 0x00245c0001027983 */ /* 0x000ea80000300800 */
[----:B------:R-:W3:Y:S04]  /*130e0*/  LDL.LU R8, [R1+0x2458] ;  /* 0x0024580001087983 */ /* 0x000ee80000300800 */
[----:B------:R-:W3:Y:S04]  /*130f0*/  LDL.LU R9, [R1+0x2454] ;  /* 0x0024540001097983 */ /* 0x000ee80000300800 */
[----:B------:R-:W-:Y:S04]  /*13100*/  STL.64 [R1+0x2390], R18 ;  /* 0x0023901201007387 */ /* 0x000fe80000100a00 */
[----:B------:R-:W-:Y:S04]  /*13110*/  STL.64 [R1+0x2388], R16 ;  /* 0x0023881001007387 */ /* 0x000fe80000100a00 */
[----:B------:R-:W-:Y:S04]  /*13120*/  STL.64 [R1+0x2350], R22 ;  /* 0x0023501601007387 */ /* 0x000fe80000100a00 */
[----:B------:R0:W-:Y:S04]  /*13130*/  STL.64 [R1+0x2348], R20 ;  /* 0x0023481401007387 */ /* 0x0001e80000100a00 */
[----:B0-----:R-:W4:Y:S04]  /*13140*/  LDL.LU R20, [R1+0x80] ;  /* 0x0000800001147983 */ /* 0x001f280000300800 */
[----:B------:R-:W4:Y:S04]  /*13150*/  LDL.LU R21, [R1+0x84] ;  /* 0x0000840001157983 */ /* 0x000f280000300800 */
[----:B------:R-:W2:Y:S04]  /*13160*/  LDL.LU R22, [R1+0x88] ;  /* 0x0000880001167983 */ /* 0x000ea80000300800 */
[----:B------:R-:W2:Y:S04]  /*13170*/  LDL.LU R23, [R1+0x8c] ;  /* 0x00008c0001177983 */ /* 0x000ea80000300800 */
[----:B------:R-:W2:Y:S04]  /*13180*/  LDL.LU R16, [R1+0xb0] ;  /* 0x0000b00001107983 */ /* 0x000ea80000300800 */
[----:B------:R-:W2:Y:S04]  /*13190*/  LDL.LU R17, [R1+0xb4] ;  /* 0x0000b40001117983 */ /* 0x000ea80000300800 */
[----:B------:R-:W2:Y:S04]  /*131a0*/  LDL.LU R18, [R1+0xb8] ;  /* 0x0000b80001127983 */ /* 0x000ea80000300800 */
[----:B------:R-:W2:Y:S01]  /*131b0*/  LDL.LU R19, [R1+0xbc] ;  /* 0x0000bc0001137983 */ /* 0x000ea20000300800 */
[----:B------:R-:W-:Y:S01]  /*131c0*/  MOV R14, R6 ;  /* 0x00000006000e7202 */ /* 0x000fe20000000f00 */
[----:B------:R-:W-:Y:S01]  /*131d0*/  IMAD.MOV.U32 R15, RZ, RZ, R25 ;  /* 0x000000ffff0f7224 */ /* 0x000fe200078e0019 */
[----:B------:R-:W-:Y:S01]  /*131e0*/  MOV R12, R10 ;  /* 0x0000000a000c7202 */ /* 0x000fe20000000f00 */
[----:B------:R-:W-:Y:S01]  /*131f0*/  IMAD.MOV.U32 R13, RZ, RZ, R7 ;  /* 0x000000ffff0d7224 */ /* 0x000fe200078e0007 */
[----:B------:R-:W3:Y:S04]  /*13200*/  LDL.LU R10, [R1+0x2450] ;  /* 0x00245000010a7983 */ /* 0x000ee80000300800 */
[----:B------:R-:W3:Y:S04]  /*13210*/  LDL.LU R7, [R1+0x244c] ;  /* 0x00244c0001077983 */ /* 0x000ee80000300800 */
[----:B------:R-:W3:Y:S04]  /*13220*/  LDL.LU R6, [R1+0x2448] ;  /* 0x0024480001067983 */ /* 0x000ee80000300800 */
[----:B------:R-:W-:Y:S04]  /*13230*/  STL.64 [R1+0x23e0], R14 ;  /* 0x0023e00e01007387 */ /* 0x000fe80000100a00 */
[----:B------:R-:W-:Y:S04]  /*13240*/  STL.64 [R1+0x23d8], R12 ;  /* 0x0023d80c01007387 */ /* 0x000fe80000100a00 */
[----:B--2---:R-:W-:Y:S04]  /*13250*/  STL.64 [R1+0x23a0], R18 ;  /* 0x0023a01201007387 */ /* 0x004fe80000100a00 */
[----:B------:R0:W-:Y:S04]  /*13260*/  STL.64 [R1+0x2398], R16 ;  /* 0x0023981001007387 */ /* 0x0001e80000100a00 */
[----:B0-----:R-:W2:Y:S04]  /*13270*/  LDL.LU R16, [R1+0xc0] ;  /* 0x0000c00001107983 */ /* 0x001ea80000300800 */
[----:B------:R-:W2:Y:S01]  /*13280*/  LDL.LU R17, [R1+0xc4] ;  /* 0x0000c40001117983 */ /* 0x000ea20000300800 */
[----:B------:R-:W-:Y:S01]  /*13290*/  MOV R18, R26 ;  /* 0x0000001a00127202 */ /* 0x000fe20000000f00 */
[----:B------:R-:W-:Y:S01]  /*132a0*/  IMAD.MOV.U32 R19, RZ, RZ, R27 ;  /* 0x000000ffff137224 */ /* 0x000fe200078e001b */
[----:B------:R-:W-:Y:S01]  /*132b0*/  MOV R12, R2 ;  /* 0x00000002000c7202 */ /* 0x000fe20000000f00 */
[----:B------:R-:W-:Y:S01]  /*132c0*/  IMAD.MOV.U32 R15, RZ, RZ, R11 ;  /* 0x000000ffff0f7224 */ /* 0x000fe200078e000b */
[----:B------:R-:W-:Y:S01]  /*132d0*/  MOV R14, R28 ;  /* 0x0000001c000e7202 */ /* 0x000fe20000000f00 */
[----:B------:R-:W-:Y:S01]  /*132e0*/  IMAD.MOV.U32 R13, RZ, RZ, R3 ;  /* 0x000000ffff0d7224 */ /* 0x000fe200078e0003 */
[----:B------:R-:W-:Y:S04]  /*132f0*/  STL.64 [R1+0x23c0], R18 ;  /* 0x0023c01201007387 */ /* 0x000fe80000100a00 */
[----:B------:R-:W0:Y:S04]  /*13300*/  LDSM.16.MT88.4 R24, [R0+0x1080] ;  /* 0x001080000018783b */ /* 0x000e280000004200 */
[----:B--2---:R1:W-:Y:S04]  /*13310*/  STL.64 [R1+0x23b8], R16 ;  /* 0x0023b81001007387 */ /* 0x0043e80000100a00 */
[----:B-1----:R-:W2:Y:S04]  /*13320*/  LDL.LU R16, [R1+0xd0] ;  /* 0x0000d00001107983 */ /* 0x002ea80000300800 */
[----:B------:R-:W2:Y:S04]  /*13330*/  LDL.LU R17, [R1+0xd4] ;  /* 0x0000d40001117983 */ /* 0x000ea80000300800 */
[----:B------:R-:W2:Y:S04]  /*13340*/  LDL.LU R18, [R1+0xd8] ;  /* 0x0000d80001127983 */ /* 0x000ea80000300800 */
[----:B------:R-:W2:Y:S04]  /*13350*/  LDL.LU R19, [R1+0xdc] ;  /* 0x0000dc0001137983 */ /* 0x000ea80000300800 */
[----:B------:R-:W3:Y:S04]  /*13360*/  LDL.LU R2, [R1+0x2444] ;  /* 0x0024440001027983 */ /* 0x000ee80000300800 */
[----:B------:R-:W3:Y:S04]  /*13370*/  LDL.LU R3, [R1+0x2440] ;  /* 0x0024400001037983 */ /* 0x000ee80000300800 */
[----:B------:R-:W3:Y:S04]  /*13380*/  LDL.LU R28, [R1+0x243c] ;  /* 0x00243c00011c7983 */ /* 0x000ee80000300800 */
[----:B------:R-:W3:Y:S04]  /*13390*/  LDL.LU R11, [R1+0x2438] ;  /* 0x00243800010b7983 */ /* 0x000ee80000300800 */
[----:B------:R-:W-:Y:S04]  /*133a0*/  STL.64 [R1+0x2410], R14 ;  /* 0x0024100e01007387 */ /* 0x000fe80000100a00 */
[----:B------:R1:W-:Y:S04]  /*133b0*/  STL.64 [R1+0x2408], R12 ;  /* 0x0024080c01007387 */ /* 0x0003e80000100a00 */
[----:B-1----:R-:W3:Y:S04]  /*133c0*/  LDL.LU R12, [R1+0x30] ;  /* 0x00003000010c7983 */ /* 0x002ee80000300800 */
[----:B------:R-:W3:Y:S04]  /*133d0*/  LDL.LU R13, [R1+0x34] ;  /* 0x00003400010d7983 */ /* 0x000ee80000300800 */
[----:B------:R-:W3:Y:S04]  /*133e0*/  LDL.LU R14, [R1+0x38] ;  /* 0x00003800010e7983 */ /* 0x000ee80000300800 */
[----:B------:R-:W3:Y:S04]  /*133f0*/  LDL.LU R15, [R1+0x3c] ;  /* 0x00003c00010f7983 */ /* 0x000ee80000300800 */
[----:B--2---:R-:W-:Y:S04]  /*13400*/  STL.64 [R1+0x23d0], R18 ;  /* 0x0023d01201007387 */ /* 0x004fe80000100a00 */
[----:B------:R1:W-:Y:S04]  /*13410*/  STL.64 [R1+0x23c8], R16 ;  /* 0x0023c81001007387 */ /* 0x0003e80000100a00 */
[----:B-1----:R-:W2:Y:S04]  /*13420*/  LDL.LU R16, [R1+0xe0] ;  /* 0x0000e00001107983 */ /* 0x002ea80000300800 */
[----:B------:R-:W2:Y:S04]  /*13430*/  LDL.LU R17, [R1+0xe4] ;  /* 0x0000e40001117983 */ /* 0x000ea80000300800 */
[----:B------:R-:W2:Y:S04]  /*13440*/  LDL.LU R18, [R1+0xe8] ;  /* 0x0000e80001127983 */ /* 0x000ea80000300800 */
[----:B------:R-:W2:Y:S04]  /*13450*/  LDL.LU R19, [R1+0xec] ;  /* 0x0000ec0001137983 */ /* 0x000ea80000300800 */
        /* <DEDUP_REMOVED lines=18> */
[----:B------:R-:W-:Y:S04]  /*13580*/  STL.64 [R1+0x2370], R22 ;  /* 0x0023701601007387 */ /* 0x000fe80000100a00 */
[----:B----4-:R1:W-:Y:S04]  /*13590*/  STL.64 [R1+0x2368], R20 ;  /* 0x0023681401007387 */ /* 0x0103e80000100a00 */
[----:B-1----:R-:W4:Y:S01]  /*135a0*/  LDL.LU R20, [R1+0x90] ;  /* 0x0000900001147983 */ /* 0x002f220000300800 */
[----:B---3--:R-:W-:Y:S01]  /*135b0*/  IMAD.MOV.U32 R22, RZ, RZ, R7 ;  /* 0x000000ffff167224 */ /* 0x008fe200078e0007 */
[----:B------:R-:W-:-:S02]  /*135c0*/  MOV R23, R10 ;  /* 0x0000000a00177202 */ /* 0x000fc40000000f00 */
[----:B------:R-:W-:Y:S02]  /*135d0*/  MOV R21, R6 ;  /* 0x0000000600157202 */ /* 0x000fe40000000f00 */
[----:B------:R-:W3:Y:S04]  /*135e0*/  LDL.LU R6, [R1+0x2434] ;  /* 0x0024340001067983 */ /* 0x000ee80000300800 */
[----:B------:R-:W3:Y:S04]  /*135f0*/  LDL.LU R7, [R1+0x2430] ;  /* 0x0024300001077983 */ /* 0x000ee80000300800 */
[----:B------:R-:W2:Y:S04]  /*13600*/  LDL.LU R10, [R1+0x242c] ;  /* 0x00242c00010a7983 */ /* 0x000ea80000300800 */
[----:B------:R1:W-:Y:S02]  /*13610*/  STL.64 [R1+0x2380], R22 ;  /* 0x0023801601007387 */ /* 0x0003e40000100a00 */
[----:B-1----:R-:W-:Y:S01]  /*13620*/  IMAD.MOV.U32 R22, RZ, RZ, R3 ;  /* 0x000000ffff167224 */ /* 0x002fe200078e0003 */
[----:B------:R-:W-:Y:S01]  /*13630*/  MOV R23, R2 ;  /* 0x0000000200177202 */ /* 0x000fe20000000f00 */
[----:B----4-:R1:W-:Y:S02]  /*13640*/  STL.64 [R1+0x2378], R20 ;  /* 0x0023781401007387 */ /* 0x0103e40000100a00 */
[----:B-1----:R-:W-:-:S02]  /*13650*/  IMAD.MOV.U32 R20, RZ, RZ, R11 ;  /* 0x000000ffff147224 */ /* 0x002fc400078e000b */
[----:B------:R-:W4:Y:S04]  /*13660*/  LDL.LU R11, [R1+0x2428] ;  /* 0x00242800010b7983 */ /* 0x000f280000300800 */
[----:B0-----:R-:W-:Y:S04]  /*13670*/  STL.64 [R1+0x2330], R26 ;  /* 0x0023301a01007387 */ /* 0x001fe80000100a00 */
[----:B------:R2:W-:Y:S02]  /*13680*/  STL.64 [R1+0x2328], R24 ;  /* 0x0023281801007387 */ /* 0x0005e40000100a00 */
[C---:B--2---:R-:W-:Y:S08]  /*13690*/  HMMA.16816.F32.BF16 R24, R16.reuse, R8, RZ ;  /* 0x000000081018723c */ /* 0x044ff000000418ff */
[----:B------:R-:W-:Y:S11]  /*136a0*/  HMMA.16816.F32.BF16 R16, R16, R4, RZ ;  /* 0x000000041010723c */ /* 0x000ff600000418ff */
[----:B------:R-:W-:Y:S11]  /*136b0*/  @!UPT UIADD3 URZ, URZ, URZ, URZ ;  /* 0x0000003f3f3ff290 */ /* 0x000ff6000fffe03f */
[----:B------:R-:W-:Y:S01]  /*136c0*/  @!UPT UIADD3 URZ, URZ, URZ, URZ ;  /* 0x0000003f3f3ff290 */ /* 0x000fe2000fffe03f */
[----:B------:R-:W-:Y:S04]  /*136d0*/  STL.64 [R1+0x50], R16 ;  /* 0x0000501001007387 */ /* 0x000fe80000100a00 */
[----:B------:R0:W-:Y:S02]  /*136e0*/  STL.64 [R1+0x58], R18 ;  /* 0x0000581201007387 */ /* 0x0001e40000100a00 */
[C---:B0-----:R-:W-:Y:S08]  /*136f0*/  HMMA.16816.F32.BF16 R16, R12.reuse, R8, RZ ;  /* 0x000000080c10723c */ /* 0x041ff000000418ff */
[----:B------:R-:W-:Y:S01]  /*13700*/  HMMA.16816.F32.BF16 R12, R12, R4, RZ ;  /* 0x000000040c0c723c */ /* 0x000fe200000418ff */
[----:B------:R-:W-:Y:S11]  /*13710*/  MOV R21, R28 ;  /* 0x0000001c00157202 */ /* 0x000ff60000000f00 */
[----:B------:R-:W-:Y:S04]  /*13720*/  @!UPT UIADD3 URZ, URZ, URZ, URZ ;  /* 0x0000003f3f3ff290 */ /* 0x000fe8000fffe03f */
[----:B------:R-:W-:Y:S01]  /*13730*/  IMAD.MOV.U32 R3, RZ, RZ, R18 ;  /* 0x000000ffff037224 */ /* 0x000fe200078e0012 */
[----:B------:R-:W-:Y:S01]  /*13740*/  MOV R2, R19 ;  /* 0x0000001300027202 */ /* 0x000fe20000000f00 */
[----:B------:R-:W-:Y:S01]  /*13750*/  IMAD.MOV.U32 R9, RZ, RZ, R16 ;  /* 0x000000ffff097224 */ /* 0x000fe200078e0010 */
[----:B------:R-:W-:Y:S01]  /*13760*/  MOV R8, R17 ;  /* 0x0000001100087202 */ /* 0x000fe20000000f00 */
[----:B------:R-:W4:Y:S04]  /*13770*/  LDL.LU.64 R18, [R1+0x2420] ;  /* 0x0024200001127983 */ /* 0x000f280000300a00 */
[----:B------:R-:W4:Y:S01]  /*13780*/  LDL.LU.64 R16, [R1+0x2418] ;  /* 0x0024180001107983 */ /* 0x000f220000300a00 */
[----:B------:R-:W-:Y:S01]  /*13790*/  IMAD.MOV.U32 R4, RZ, RZ, R14 ;  /* 0x000000ffff047224 */ /* 0x000fe200078e000e */
[----:B------:R-:W-:Y:S01]  /*137a0*/  MOV R0, R15 ;  /* 0x0000000f00007202 */ /* 0x000fe20000000f00 */
[----:B------:R-:W-:Y:S01]  /*137b0*/  IMAD.MOV.U32 R28, RZ, RZ, R12 ;  /* 0x000000ffff1c7224 */ /* 0x000fe200078e000c */
[----:B------:R-:W-:Y:S01]  /*137c0*/  MOV R5, R13 ;  /* 0x0000000d00057202 */ /* 0x000fe20000000f00 */
[----:B------:R-:W4:Y:S04]  /*137d0*/  LDL.LU.64 R14, [R1+0x2410] ;  /* 0x00241000010e7983 */ /* 0x000f280000300a00 */
[----:B------:R-:W4:Y:S02]  /*137e0*/  LDL.LU.64 R12, [R1+0x2408] ;  /* 0x00240800010c7983 */ /* 0x000f240000300a00 */
[C---:B----4-:R-:W-:Y:S11]  /*137f0*/  HMMA.16816.F32.BF16 R16, R12.reuse, R10, R16 ;  /* 0x0000000a0c10723c */ /* 0x050ff60000041810 */
[----:B------:R-:W-:Y:S11]  /*13800*/  @!UPT UIADD3 URZ, URZ, URZ, URZ ;  /* 0x0000003f3f3ff290 */ /* 0x000ff6000fffe03f */
[----:B------:R-:W-:Y:S01]  /*13810*/  @!UPT UIADD3 URZ, URZ, URZ, URZ ;  /* 0x0000003f3f3ff290 */ /* 0x000fe2000fffe03f */
[----:B------:R-:W-:Y:S04]  /*13820*/  STL.64 [R1+0x110], R16 ;  /* 0x0001101001007387 */ /* 0x000fe80000100a00 */
[----:B------:R0:W-:Y:S04]  /*13830*/  STL.64 [R1+0x118], R18 ;  /* 0x0001181201007387 */ /* 0x0001e80000100a00 */
[----:B0-----:R-:W3:Y:S04]  /*13840*/  LDL.LU.64 R18, [R1+0x2400] ;  /* 0x0024000001127983 */ /* 0x001ee80000300a00 */
[----:B------:R-:W3:Y:S02]  /*13850*/  LDL.LU.64 R16, [R1+0x23f8] ;  /* 0x0023f80001107983 */ /* 0x000ee40000300a00 */
[----:B---3--:R-:W-:Y:S02]  /*13860*/  HMMA.16816.F32.BF16 R12, R12, R6, R16 ;  /* 0x000000060c0c723c */ /* 0x008fe40000041810 */
[----:B------:R-:W2:Y:S04]  /*13870*/  LDL.LU.64 R18, [R1+0x23f0] ;  /* 0x0023f00001127983 */ /* 0x000ea80000300a00 */
[----:B------:R-:W2:Y:S11]  /*13880*/  LDL.LU.64 R16, [R1+0x23e8] ;  /* 0x0023e80001107983 */ /* 0x000eb60000300a00 */
[----:B------:R-:W-:Y:S06]  /*13890*/  @!UPT UIADD3 URZ, URZ, URZ, URZ ;  /* 0x0000003f3f3ff290 */ /* 0x000fec000fffe03f */
[----:B------:R-:W-:Y:S04]  /*138a0*/  STL.64 [R1+0xf0], R12 ;  /* 0x0000f00c01007387 */ /* 0x000fe80000100a00 */
[----:B------:R0:W-:Y:S04]  /*138b0*/  STL.64 [R1+0xf8], R14 ;  /* 0x0000f80e01007387 */ /* 0x0001e80000100a00 */
[----:B0-----:R-:W2:Y:S04]  /*138c0*/  LDL.LU.64 R14, [R1+0x23e0] ;  /* 0x0023e000010e7983 */ /* 0x001ea80000300a00 */
[----:B------:R-:W2:Y:S02]  /*138d0*/  LDL.LU.64 R12, [R1+0x23d8] ;  /* 0x0023d800010c7983 */ /* 0x000ea40000300a00 */
[C---:B--2---:R-:W-:Y:S11]  /*138e0*/  HMMA.16816.F32.BF16 R16, R12.reuse, R10, R16 ;  /* 0x0000000a0c10723c */ /* 0x044ff60000041810 */
[----:B------:R-:W-:Y:S11]  /*138f0*/  @!UPT UIADD3 URZ, URZ, URZ, URZ ;  /* 0x0000003f3f3ff290 */ /* 0x000ff6000fffe03f */
[----:B------:R-:W-:Y:S01]  /*13900*/  @!UPT UIADD3 URZ, URZ, URZ, URZ ;  /* 0x0000003f3f3ff290 */ /* 0x000fe2000fffe03f */
[----:B------:R-:W-:Y:S04]  /*13910*/  STL.64 [R1+0x170], R16 ;  /* 0x0001701001007387 */ /* 0x000fe80000100a00 */
[----:B------:R0:W-:Y:S04]  /*13920*/  STL.64 [R1+0x178], R18 ;  /* 0x0001781201007387 */ /* 0x0001e80000100a00 */
[----:B0-----:R-:W2:Y:S04]  /*13930*/  LDL.LU.64 R18, [R1+0x23d0] ;  /* 0x0023d00001127983 */ /* 0x001ea80000300a00 */
[----:B------:R-:W2:Y:S02]  /*13940*/  LDL.LU.64 R16, [R1+0x23c8] ;  /* 0x0023c80001107983 */ /* 0x000ea40000300a00 */
[----:B--2---:R-:W-:Y:S02]  /*13950*/  HMMA.16816.F32.BF16 R12, R12, R6, R16 ;  /* 0x000000060c0c723c */ /* 0x004fe40000041810 */
        /* <DEDUP_REMOVED lines=18> */
[----:B------:R0:W-:Y:S04]  /*13a80*/  STL.64 [R1+0x160], R12 ;  /* 0x0001600c01007387 */ /* 0x0001e80000100a00 */
[----:B------:R1:W-:Y:S04]  /*13a90*/  STL.64 [R1+0x168], R14 ;  /* 0x0001680e01007387 */ /* 0x0003e80000100a00 */
[----:B0-----:R-:W3:Y:S04]  /*13aa0*/  LDL.LU R12, [R1+0x50] ;  /* 0x00005000010c7983 */ /* 0x001ee80000300800 */
[----:B------:R-:W3:Y:S04]  /*13ab0*/  LDL.LU R13, [R1+0x54] ;  /* 0x00005400010d7983 */ /* 0x000ee80000300800 */
[----:B-1----:R-:W3:Y:S04]  /*13ac0*/  LDL.LU R14, [R1+0x58] ;  /* 0x00005800010e7983 */ /* 0x002ee80000300800 */
[----:B------:R-:W3:Y:S01]  /*13ad0*/  LDL.LU R15, [R1+0x5c] ;  /* 0x00005c00010f7983 */ /* 0x000ee20000300800 */
        /* <DEDUP_REMOVED lines=27> */
[----:B------:R0:W-:Y:S02]  /*13c90*/  STL.64 [R1+0x78], R18 ;  /* 0x0000781201007387 */ /* 0x0001e40000100a00 */
[----:B0-----:R-:W-:Y:S02]  /*13ca0*/  IMAD.MOV.U32 R18, RZ, RZ, R4 ;  /* 0x000000ffff127224 */ /* 0x001fe400078e0004 */
[----:B------:R-:W4:Y:S01]  /*13cb0*/  LDL R4, [R1+0xe54] ;  /* 0x000e540001047983 */ /* 0x000f220000100800 */
[C---:B--2---:R-:W-:Y:S11]  /*13cc0*/  HMMA.16816.F32.BF16 R24, R20.reuse, R10, R24 ;  /* 0x0000000a1418723c */ /* 0x044ff60000041818 */
[----:B------:R-:W-:Y:S11]  /*13cd0*/  @!UPT UIADD3 URZ, URZ, URZ, URZ ;  /* 0x0000003f3f3ff290 */ /* 0x000ff6000fffe03f */
[----:B------:R-:W-:Y:S01]  /*13ce0*/  @!UPT UIADD3 URZ, URZ, URZ, URZ ;  /* 0x0000003f3f3ff290 */ /* 0x000fe2000fffe03f */
[----:B------:R-:W-:Y:S04]  /*13cf0*/  STL.64 [R1+0x60], R24 ;  /* 0x0000601801007387 */ /* 0x000fe80000100a00 */
[----:B------:R0:W-:Y:S04]  /*13d00*/  STL.64 [R1+0x68], R26 ;  /* 0x0000681a01007387 */ /* 0x0001e80000100a00 */
[----:B0-----:R-:W2:Y:S04]  /*13d10*/  LDL.LU.64 R26, [R1+0x2330] ;  /* 0x00233000011a7983 */ /* 0x001ea80000300a00 */
[----:B------:R-:W2:Y:S01]  /*13d20*/  LDL.LU.64 R24, [R1+0x2328] ;  /* 0x0023280001187983 */ /* 0x000ea20000300a00 */
[----:B---3--:R-:W-:Y:S01]  /*13d30*/  HMMA.16816.F32.BF16 R12, R20, R6, R12 ;  /* 0x00000006140c723c */ /* 0x008fe2000004180c */
[----:B------:R-:W-:-:S02]  /*13d40*/  MOV R19, R0 ;  /* 0x0000000000137202 */ /* 0x000fc40000000f00 */
[----:B------:R-:W0:Y:S01]  /*13d50*/  S2R R0, SR_TID.X ;  /* 0x0000000000007919 */ /* 0x000e220000002100 */
[----:B------:R-:W-:Y:S01]  /*13d60*/  IMAD.MOV.U32 R16, RZ, RZ, R28 ;  /* 0x000000ffff107224 */ /* 0x000fe200078e001c */
[----:B------:R-:W-:Y:S02]  /*13d70*/  MOV R17, R5 ;  /* 0x0000000500117202 */ /* 0x000fe40000000f00 */
[----:B------:R-:W-:Y:S01]  /*13d80*/  IMAD.MOV.U32 R20, RZ, RZ, R9 ;  /* 0x000000ffff147224 */ /* 0x000fe200078e0009 */
[----:B------:R-:W-:Y:S01]  /*13d90*/  MOV R21, R8 ;  /* 0x0000000800157202 */ /* 0x000fe20000000f00 */
[----:B------:R-:W-:Y:S01]  /*13da0*/  IMAD.MOV.U32 R22, RZ, RZ, R3 ;  /* 0x000000ffff167224 */ /* 0x000fe200078e0003 */
[----:B------:R-:W-:Y:S11]  /*13db0*/  MOV R23, R2 ;  /* 0x0000000200177202 */ /* 0x000ff60000000f00 */
[----:B------:R-:W-:Y:S02]  /*13dc0*/  @!UPT UIADD3 URZ, URZ, URZ, URZ ;  /* 0x0000003f3f3ff290 */ /* 0x000fe4000fffe03f */
[----:B------:R-:W-:Y:S04]  /*13dd0*/  STL.64 [R1+0x50], R12 ;  /* 0x0000500c01007387 */ /* 0x000fe80000100a00 */
[----:B------:R1:W-:Y:S04]  /*13de0*/  STL.64 [R1+0x58], R14 ;  /* 0x0000580e01007387 */ /* 0x0003e80000100a00 */
[----:B-1----:R-:W1:Y:S01]  /*13df0*/  S2R R15, SR_TID.X ;  /* 0x00000000000f7919 */ /* 0x002e620000002100 */
[C---:B0-----:R-:W-:Y:S02]  /*13e00*/  LOP3.LUT R28, R0.reuse, 0x7, RZ, 0xc0, !PT ;  /* 0x00000007001c7812 */ /* 0x041fe400078ec0ff */
[----:B------:R-:W-:-:S03]  /*13e10*/  LOP3.LUT R0, R0, 0x10, RZ, 0xc0, !PT ;  /* 0x0000001000007812 */ /* 0x000fc600078ec0ff */
[----:B------:R-:W-:Y:S02]  /*13e20*/  IMAD R12, R28, 0x110, RZ ;  /* 0x000001101c0c7824 */ /* 0x000fe400078e02ff */
[----:B------:R-:W-:Y:S01]  /*13e30*/  IMAD.SHL.U32 R13, R0, 0x80, RZ ;  /* 0x00000080000d7824 */ /* 0x000fe200078e00ff */
[----:B-1----:R-:W-:-:S04]  /*13e40*/  SHF.L.U32 R14, R15, 0x1, RZ ;  /* 0x000000010f0e7819 */ /* 0x002fc800000006ff */
[----:B------:R-:W-:-:S04]  /*13e50*/  LOP3.LUT R14, R12, 0x10, R14, 0x78, !PT ;  /* 0x000000100c0e7812 */ /* 0x000fc800078e780e */
[----:B------:R-:W-:Y:S01]  /*13e60*/  LOP3.LUT R14, R14, R13, RZ, 0xfc, !PT ;  /* 0x0000000d0e0e7212 */ /* 0x000fe200078efcff */
[----:B------:R-:W-:-:S05]  /*13e70*/  IMAD.SHL.U32 R15, R15, 0x2, RZ ;  /* 0x000000020f0f7824 */ /* 0x000fca00078e00ff */
[----:B------:R-:W-:-:S04]  /*13e80*/  LOP3.LUT R15, R12, 0x10, R15, 0x78, !PT ;  /* 0x000000100c0f7812 */ /* 0x000fc800078e780f */
[----:B------:R-:W-:-:S04]  /*13e90*/  LOP3.LUT R15, R15, R13, RZ, 0xfc, !PT ;  /* 0x0000000d0f0f7212 */ /* 0x000fc800078efcff */
[----:B------:R-:W-:Y:S01]  /*13ea0*/  LOP3.LUT R15, R15, 0x20, RZ, 0x3c, !PT ;  /* 0x000000200f0f7812 */ /* 0x000fe200078e3cff */
[C---:B--2---:R-:W-:Y:S08]  /*13eb0*/  HMMA.16816.F32.BF16 R8, R24.reuse, R10, R20 ;  /* 0x0000000a1808723c */ /* 0x044ff00000041814 */
[----:B------:R-:W-:Y:S11]  /*13ec0*/  HMMA.16816.F32.BF16 R16, R24, R6, R16 ;  /* 0x000000061810723c */ /* 0x000ff60000041810 */
[----:B------:R-:W-:Y:S04]  /*13ed0*/  @!UPT UIADD3 URZ, URZ, URZ, URZ ;  /* 0x0000003f3f3ff290 */ /* 0x000fe8000fffe03f */
[----:B------:R-:W-:Y:S04]  /*13ee0*/  STL.64 [R1+0x90], R8 ;  /* 0x0000900801007387 */ /* 0x000fe80000100a00 */
[----:B------:R-:W-:Y:S04]  /*13ef0*/  STL.64 [R1+0x98], R10 ;  /* 0x0000980a01007387 */ /* 0x000fe80000100a00 */
[----:B----4-:R-:W0:Y:S01]  /*13f00*/  LDSM.16.M88.4 R8, [R4+0x10000] ;  /* 0x010000000408783b */ /* 0x010e220000000200 */
[----:B------:R-:W-:Y:S01]  /*13f10*/  IMAD.MOV.U32 R28, RZ, RZ, R16 ;  /* 0x000000ffff1c7224 */ /* 0x000fe200078e0010 */
[----:B------:R-:W-:Y:S01]  /*13f20*/  MOV R3, R17 ;  /* 0x0000001100037202 */ /* 0x000fe20000000f00 */
[----:B------:R-:W-:Y:S01]  /*13f30*/  IMAD.MOV.U32 R2, RZ, RZ, R18 ;  /* 0x000000ffff027224 */ /* 0x000fe200078e0012 */
[----:B------:R-:W-:Y:S01]  /*13f40*/  MOV R0, R19 ;  /* 0x0000001300007202 */ /* 0x000fe20000000f00 */
[----:B------:R-:W-:Y:S04]  /*13f50*/  LDSM.16.M88.4 R4, [R4+0x14000] ;  /* 0x014000000404783b */ /* 0x000fe80000000200 */
[----:B------:R-:W1:Y:S04]  /*13f60*/  LDSM.16.MT88.4 R16, [R14+0x2000] ;  /* 0x002000000e10783b */ /* 0x000e680000004200 */
[----:B0-----:R-:W-:Y:S04]  /*13f70*/  STL [R1+0x21e4], R10 ;  /* 0x0021e40a01007387 */ /* 0x001fe80000100800 */
[----:B-1----:R-:W-:Y:S04]  /*13f80*/  STL.64 [R1+0x30], R16 ;  /* 0x0000301001007387 */ /* 0x002fe80000100a00 */
[----:B------:R-:W-:Y:S04]  /*13f90*/  STL.64 [R1+0x38], R18 ;  /* 0x0000381201007387 */ /* 0x000fe80000100a00 */
[----:B------:R-:W0:Y:S04]  /*13fa0*/  LDSM.16.MT88.4 R16, [R14+0x2080] ;  /* 0x002080000e10783b */ /* 0x000e280000004200 */
[----:B------:R-:W-:Y:S04]  /*13fb0*/  STL [R1+0x21e0], R11 ;  /* 0x0021e00b01007387 */ /* 0x000fe80000100800 */
[----:B------:R0:W-:Y:S04]  /*13fc0*/  STL.64 [R1+0x2320], R6 ;  /* 0x0023200601007387 */ /* 0x0001e80000100a00 */
[----:B------:R1:W-:Y:S01]  /*13fd0*/  STL.64 [R1+0x2318], R4 ;  /* 0x0023180401007387 */ /* 0x0003e20000100a00 */
[----:B0-----:R-:W-:Y:S01]  /*13fe0*/  MOV R7, R16 ;  /* 0x0000001000077202 */ /* 0x001fe20000000f00 */
[----:B------:R-:W-:Y:S01]  /*13ff0*/  IMAD.MOV.U32 R6, RZ, RZ, R17 ;  /* 0x000000ffff067224 */ /* 0x000fe200078e0011 */
[----:B-1----:R-:W-:Y:S01]  /*14000*/  MOV R5, R18 ;  /* 0x0000001200057202 */ /* 0x002fe20000000f00 */
[----:B------:R-:W-:-:S02]  /*14010*/  IMAD.MOV.U32 R4, RZ, RZ, R19 ;  /* 0x000000ffff047224 */ /* 0x000fc400078e0013 */
[----:B------:R-:W0:Y:S04]  /*14020*/  LDSM.16.MT88.4 R16, [R15+0x2000] ;  /* 0x002000000f10783b */ /* 0x000e280000004200 */
[----:B------:R-:W1:Y:S01]  /*14030*/  LDSM.16.MT88.4 R12, [R15+0x2080] ;  /* 0x002080000f0c783b */ /* 0x000e620000004200 */
[----:B0-----:R-:W-:Y:S01]  /*14040*/  MOV R25, R16 ;  /* 0x0000001000197202 */ /* 0x001fe20000000f00 */
[----:B------:R-:W-:Y:S01]  /*14050*/  IMAD.MOV.U32 R24, RZ, RZ, R17 ;  /* 0x000000ffff187224 */ /* 0x000fe200078e0011 */
[----:B------:R-:W-:Y:S02]  /*14060*/  MOV R11, R18 ;  /* 0x00000012000b7202 */ /* 0x000fe40000000f00 */
[----:B-1----:R-:W-:Y:S01]  /*14070*/  MOV R20, R14 ;  /* 0x0000000e00147202 */ /* 0x002fe20000000f00 */
[----:B------:R-:W-:Y:S01]  /*14080*/  IMAD.MOV.U32 R18, RZ, RZ, R15 ;  /* 0x000000ffff127224 */ /* 0x000fe200078e000f */
[----:B------:R-:W-:Y:S01]  /*14090*/  MOV R17, R12 ;  /* 0x0000000c00117202 */ /* 0x000fe20000000f00 */
[----:B------:R-:W-:-:S02]  /*140a0*/  IMAD.MOV.U32 R16, RZ, RZ, R13 ;  /* 0x000000ffff107224 */ /* 0x000fc400078e000d */
[----:B------:R-:W0:Y:S01]  /*140b0*/  LDSM.16.MT88.4 R12, [R29+0x2000] ;  /* 0x002000001d0c783b */ /* 0x000e220000004200 */
[----:B------:R-:W-:-:S03]  /*140c0*/  IMAD.MOV.U32 R10, RZ, RZ, R19 ;  /* 0x000000ffff0a7224 */ /* 0x000fc600078e0013 */
[----:B------:R-:W1:Y:S04]  /*140d0*/  S2R R19, SR_TID.X ;  /* 0x0000000000137919 */ /* 0x000e680000002100 */
[----:B0-----:R-:W-:Y:S04]  /*140e0*/  STL.64 [R1+0x2270], R14 ;  /* 0x0022700e01007387 */ /* 0x001fe80000100a00 */
[----:B------:R0:W-:Y:S02]  /*140f0*/  STL.64 [R1+0x2268], R12 ;  /* 0x0022680c01007387 */ /* 0x0001e40000100a00 */
[----:B0-----:R-:W-:-:S02]  /*14100*/  MOV R12, R17 ;  /* 0x00000011000c7202 */ /* 0x001fc40000000f00 */
[----:B------:R-:W0:Y:S01]  /*14110*/  S2R R17, SR_TID.X ;  /* 0x0000000000117919 */ /* 0x000e220000002100 */
[----:B------:R-:W-:Y:S01]  /*14120*/  IMAD.MOV.U32 R15, RZ, RZ, R18 ;  /* 0x000000ffff0f7224 */ /* 0x000fe200078e0012 */
[C---:B-1----:R-:W-:Y:S02]  /*14130*/  LOP3.LUT R18, R19.reuse, 0x7, RZ, 0xc0, !PT ;  /* 0x0000000713127812 */ /* 0x042fe400078ec0ff */
[----:B------:R-:W-:-:S03]  /*14140*/  LOP3.LUT R19, R19, 0x10, RZ, 0xc0, !PT ;  /* 0x0000001013137812 */ /* 0x000fc600078ec0ff */
[----:B------:R-:W-:Y:S02]  /*14150*/  IMAD R18, R18, 0x110, RZ ;  /* 0x0000011012127824 */ /* 0x000fe400078e02ff */
[----:B------:R-:W-:Y:S02]  /*14160*/  IMAD.SHL.U32 R19, R19, 0x80, RZ ;  /* 0x0000008013137824 */ /* 0x000fe400078e00ff */
[----:B0-----:R-:W-:-:S05]  /*14170*/  IMAD.SHL.U32 R27, R17, 0x2, RZ ;  /* 0x00000002111b7824 */ /* 0x001fca00078e00ff */
[----:B------:R-:W-:-:S04]  /*14180*/  LOP3.LUT R27, R18, 0x10, R27, 0x78, !PT ;  /* 0x00000010121b7812 */ /* 0x000fc800078e781b */
[----:B------:R-:W-:Y:S02]  /*14190*/  LOP3.LUT R27, R27, R19, RZ, 0xfc, !PT ;  /* 0x000000131b1b7212 */ /* 0x000fe400078efcff */
[----:B------:R-:W-:Y:S02]  /*141a0*/  MOV R13, R16 ;  /* 0x00000010000d7202 */ /* 0x000fe40000000f00 */
[----:B------:R-:W-:Y:S01]  /*141b0*/  LOP3.LUT R27, R27, 0x60, RZ, 0x3c, !PT ;  /* 0x000000601b1b7812 */ /* 0x000fe200078e3cff */
[----:B------:R-:W0:Y:S01]  /*141c0*/  LDSM.16.MT88.4 R16, [R29+0x2080] ;  /* 0x002080001d10783b */ /* 0x000e220000004200 */
[----:B------:R-:W-:-:S03]  /*141d0*/  MOV R14, R20 ;  /* 0x00000014000e7202 */ /* 0x000fc60000000f00 */
[----:B------:R-:W1:Y:S04]  /*141e0*/  LDSM.16.MT88.4 R20, [R27+0x2000] ;  /* 0x002000001b14783b */ /* 0x000e680000004200 */
[----:B0-----:R-:W-:Y:S04]  /*141f0*/  STL.64 [R1+0x2250], R18 ;  /* 0x0022501201007387 */ /* 0x001fe80000100a00 */
[----:B------:R0:W-:Y:S04]  /*14200*/  STL.64 [R1+0x2248], R16 ;  /* 0x0022481001007387 */ /* 0x0001e80000100a00 */
[----:B-1----:R-:W-:Y:S04]  /*14210*/  STL.64 [R1+0x2230], R22 ;  /* 0x0022301601007387 */ /* 0x002fe80000100a00 */
[----:B------:R-:W-:Y:S04]  /*14220*/  STL.64 [R1+0x2228], R20 ;  /* 0x0022281401007387 */ /* 0x000fe80000100a00 */
[----:B0-----:R-:W2:Y:S04]  /*14230*/  LDL.LU R16, [R1+0x150] ;  /* 0x0001500001107983 */ /* 0x001ea80000300800 */
[----:B------:R-:W2:Y:S04]  /*14240*/  LDL.LU R17, [R1+0x154] ;  /* 0x0001540001117983 */ /* 0x000ea80000300800 */
[----:B------:R-:W3:Y:S04]  /*14250*/  LDL.LU R18, [R1+0x158] ;  /* 0x0001580001127983 */ /* 0x000ee80000300800 */
[----:B------:R-:W3:Y:S04]  /*14260*/  LDL.LU R19, [R1+0x15c] ;  /* 0x00015c0001137983 */ /* 0x000ee80000300800 */
[----:B------:R-:W-:Y:S04]  /*14270*/  STL.64 [R1+0x22a0], R14 ;  /* 0x0022a00e01007387 */ /* 0x000fe80000100a00 */
[----:B------:R-:W-:Y:S04]  /*14280*/  STL.64 [R1+0x2298], R12 ;  /* 0x0022980c01007387 */ /* 0x000fe80000100a00 */
[----:B---3--:R-:W-:Y:S04]  /*14290*/  STL.64 [R1+0x2260], R18 ;  /* 0x0022601201007387 */ /* 0x008fe80000100a00 */
[----:B--2---:R0:W-:Y:S04]  /*142a0*/  STL.64 [R1+0x2258], R16 ;  /* 0x0022581001007387 */ /* 0x0041e80000100a00 */
[----:B0-----:R-:W2:Y:S04]  /*142b0*/  LDL.LU R16, [R1+0x170] ;  /* 0x0001700001107983 */ /* 0x001ea80000300800 */
[----:B------:R-:W2:Y:S04]  /*142c0*/  LDL.LU R17, [R1+0x174] ;  /* 0x0001740001117983 */ /* 0x000ea80000300800 */
[----:B------:R-:W3:Y:S04]  /*142d0*/  LDL.LU R18, [R1+0x178] ;  /* 0x0001780001127983 */ /* 0x000ee80000300800 */
[----:B------:R-:W3:Y:S01]  /*142e0*/  LDL.LU R19, [R1+0x17c] ;  /* 0x00017c0001137983 */ /* 0x000ee20000300800 */
[----:B------:R-:W-:Y:S01]  /*142f0*/  MOV R22, R25 ;  /* 0x0000001900167202 */ /* 0x000fe20000000f00 */
[----:B------:R-:W-:Y:S01]  /*14300*/  IMAD.MOV.U32 R23, RZ, RZ, R24 ;  /* 0x000000ffff177224 */ /* 0x000fe200078e0018 */
[----:B------:R-:W-:Y:S01]  /*14310*/  MOV R14, R11 ;  /* 0x0000000b000e7202 */ /* 0x000fe20000000f00 */
[----:B------:R-:W-:Y:S01]  /*14320*/  IMAD.MOV.U32 R15, RZ, RZ, R10 ;  /* 0x000000ffff0f7224 */ /* 0x000fe200078e000a */
[----:B---3--:R-:W-:Y:S04]  /*14330*/  STL.64 [R1+0x2280], R18 ;  /* 0x0022801201007387 */ /* 0x008fe80000100a00 */
[----:B--2---:R0:W-:Y:S01]  /*14340*/  STL.64 [R1+0x2278], R16 ;  /* 0x0022781001007387 */ /* 0x0041e20000100a00 */
[----:B------:R-:W-:-:S03]  /*14350*/  MOV R12, R22 ;  /* 0x00000016000c7202 */ /* 0x000fc60000000f00 */
[----:B------:R-:W1:Y:S04]  /*14360*/  LDSM.16.MT88.4 R24, [R27+0x2080] ;  /* 0x002080001b18783b */ /* 0x000e680000004200 */
[----:B0-----:R-:W2:Y:S04]  /*14370*/  LDL.LU R16, [R1+0x70] ;  /* 0x0000700001107983 */ /* 0x001ea80000300800 */
[----:B------:R-:W2:Y:S04]  /*14380*/  LDL.LU R17, [R1+0x74] ;  /* 0x0000740001117983 */ /* 0x000ea80000300800 */
[----:B------:R-:W3:Y:S04]  /*14390*/  LDL.LU R18, [R1+0x78] ;  /* 0x0000780001127983 */ /* 0x000ee80000300800 */
[----:B------:R-:W3:Y:S01]  /*143a0*/  LDL.LU R19, [R1+0x7c] ;  /* 0x00007c0001137983 */ /* 0x000ee20000300800 */
[----:B------:R-:W-:-:S03]  /*143b0*/  IMAD.MOV.U32 R13, RZ, RZ, R23 ;  /* 0x000000ffff0d7224 */ /* 0x000fc600078e0017 */
        /* <DEDUP_REMOVED lines=9> */
[----:B------:R-:W-:-:S02]  /*14450*/  IMAD.MOV.U32 R15, RZ, RZ, R4 ;  /* 0x000000ffff0f7224 */ /* 0x000fc400078e0004 */
        /* <DEDUP_REMOVED lines=8> */
[----:B------:R-:W-:Y:S04]  /*144e0*/  STL.64 [R1+0x2300], R14 ;  /* 0x0023000e01007387 */ /* 0x000fe80000100a00 */
[----:B------:R-:W-:Y:S04]  /*144f0*/  STL.64 [R1+0x22f8], R12 ;  /* 0x0022f80c01007387 */ /* 0x000fe80000100a00 */
[----:B---3--:R-:W-:Y:S04]  /*14500*/  STL.64 [R1+0x22c0], R18 ;  /* 0x0022c01201007387 */ /* 0x008fe80000100a00 */
[----:B--2---:R0:W-:Y:S04]  /*14510*/  STL.64 [R1+0x22b8], R16 ;  /* 0x0022b81001007387 */ /* 0x0041e80000100a00 */
[----:B0-----:R-:W2:Y:S04]  /*14520*/  LDL.LU R16, [R1+0x110] ;  /* 0x0001100001107983 */ /* 0x001ea80000300800 */
[----:B------:R-:W2:Y:S04]  /*14530*/  LDL.LU R17, [R1+0x114] ;  /* 0x0001140001117983 */ /* 0x000ea80000300800 */
[----:B------:R-:W3:Y:S04]  /*14540*/  LDL.LU R18, [R1+0x118] ;  /* 0x0001180001127983 */ /* 0x000ee80000300800 */
[----:B------:R-:W3:Y:S04]  /*14550*/  LDL.LU R19, [R1+0x11c] ;  /* 0x00011c0001137983 */ /* 0x000ee80000300800 */
[----:B------:R-:W4:Y:S04]  /*14560*/  LDL.LU R12, [R1+0x30] ;  /* 0x00003000010c7983 */ /* 0x000f280000300800 */
[----:B------:R-:W4:Y:S04]  /*14570*/  LDL.LU R13, [R1+0x34] ;  /* 0x00003400010d7983 */ /* 0x000f280000300800 */
[----:B------:R-:W4:Y:S04]  /*14580*/  LDL.LU R14, [R1+0x38] ;  /* 0x00003800010e7983 */ /* 0x000f280000300800 */
[----:B------:R-:W4:Y:S04]  /*14590*/  LDL.LU R15, [R1+0x3c] ;  /* 0x00003c00010f7983 */ /* 0x000f280000300800 */
        /* <DEDUP_REMOVED lines=16> */
[----:B---3--:R-:W-:Y:S04]  /*146a0*/  STL.64 [R1+0x2310], R18 ;  /* 0x0023101201007387 */ /* 0x008fe80000100a00 */
[----:B--2---:R0:W-:Y:S04]  /*146b0*/  STL.64 [R1+0x2308], R16 ;  /* 0x0023081001007387 */ /* 0x0041e80000100a00 */
[----:B0-----:R-:W2:Y:S04]  /*146c0*/  LDL.LU R16, [R1+0x120] ;  /* 0x0001200001107983 */ /* 0x001ea80000300800 */
[----:B------:R-:W2:Y:S04]  /*146d0*/  LDL.LU R17, [R1+0x124] ;  /* 0x0001240001117983 */ /* 0x000ea80000300800 */
[----:B------:R-:W2:Y:S04]  /*146e0*/  LDL.LU R18, [R1+0x128] ;  /* 0x0001280001127983 */ /* 0x000ea80000300800 */
[----:B------:R-:W2:Y:S04]  /*146f0*/  LDL.LU R19, [R1+0x12c] ;  /* 0x00012c0001137983 */ /* 0x000ea80000300800 */
[----:B------:R-:W3:Y:S04]  /*14700*/  LDL.LU R20, [R1+0x50] ;  /* 0x0000500001147983 */ /* 0x000ee80000300800 */
[----:B------:R-:W3:Y:S04]  /*14710*/  LDL.LU R21, [R1+0x54] ;  /* 0x0000540001157983 */ /* 0x000ee80000300800 */
[----:B------:R-:W2:Y:S04]  /*14720*/  LDL.LU R22, [R1+0x58] ;  /* 0x0000580001167983 */ /* 0x000ea80000300800 */
[----:B------:R-:W2:Y:S01]  /*14730*/  LDL.LU R23, [R1+0x5c] ;  /* 0x00005c0001177983 */ /* 0x000ea20000300800 */
[C---:B----4-:R-:W-:Y:S03]  /*14740*/  HMMA.16816.F32.BF16 R4, R12.reuse, R8, R4 ;  /* 0x000000080c04723c */ /* 0x050fe60000041804 */
[----:B--2---:R-:W-:Y:S04]  /*14750*/  STL.64 [R1+0x2240], R22 ;  /* 0x0022401601007387 */ /* 0x004fe80000100a00 */
[----:B---3--:R0:W-:Y:S04]  /*14760*/  STL.64 [R1+0x2238], R20 ;  /* 0x0022381401007387 */ /* 0x0081e80000100a00 */
[----:B0-----:R-:W2:Y:S04]  /*14770*/  LDL.LU R20, [R1+0x60] ;  /* 0x0000600001147983 */ /* 0x001ea80000300800 */
[----:B------:R-:W2:Y:S04]  /*14780*/  LDL.LU R21, [R1+0x64] ;  /* 0x0000640001157983 */ /* 0x000ea80000300800 */
[----:B------:R-:W2:Y:S04]  /*14790*/  LDL.LU R22, [R1+0x68] ;  /* 0x0000680001167983 */ /* 0x000ea80000300800 */
[----:B------:R-:W2:Y:S04]  /*147a0*/  LDL.LU R23, [R1+0x6c] ;  /* 0x00006c0001177983 */ /* 0x000ea80000300800 */
[----:B-1----:R-:W-:Y:S04]  /*147b0*/  STL.64 [R1+0x2210], R26 ;  /* 0x0022101a01007387 */ /* 0x002fe80000100a00 */
[----:B------:R0:W-:Y:S04]  /*147c0*/  STL.64 [R1+0x2208], R24 ;  /* 0x0022081801007387 */ /* 0x0001e80000100a00 */
[----:B0-----:R-:W3:Y:S04]  /*147d0*/  LDL.LU R24, [R1+0x160] ;  /* 0x0001600001187983 */ /* 0x001ee80000300800 */
[----:B------:R-:W3:Y:S04]  /*147e0*/  LDL.LU R25, [R1+0x164] ;  /* 0x0001640001197983 */ /* 0x000ee80000300800 */
[----:B------:R-:W4:Y:S04]  /*147f0*/  LDL.LU R26, [R1+0x168] ;  /* 0x00016800011a7983 */ /* 0x000f280000300800 */
[----:B------:R-:W4:Y:S04]  /*14800*/  LDL.LU R27, [R1+0x16c] ;  /* 0x00016c00011b7983 */ /* 0x000f280000300800 */
[----:B----4-:R-:W-:Y:S04]  /*14810*/  STL.64 [R1+0x2220], R26 ;  /* 0x0022201a01007387 */ /* 0x010fe80000100a00 */
[----:B---3--:R0:W-:Y:S04]  /*14820*/  STL.64 [R1+0x2218], R24 ;  /* 0x0022181801007387 */ /* 0x0081e80000100a00 */
[----:B0-----:R-:W3:Y:S04]  /*14830*/  LDL.LU R24, [R1+0x180] ;  /* 0x0001800001187983 */ /* 0x001ee80000300800 */
[----:B------:R-:W3:Y:S04]  /*14840*/  LDL.LU R25, [R1+0x184] ;  /* 0x0001840001197983 */ /* 0x000ee80000300800 */
[----:B------:R-:W3:Y:S04]  /*14850*/  LDL.LU R26, [R1+0x188] ;  /* 0x00018800011a7983 */ /* 0x000ee80000300800 */
[----:B------:R-:W3:Y:S04]  /*14860*/  LDL.LU R27, [R1+0x18c] ;  /* 0x00018c00011b7983 */ /* 0x000ee80000300800 */
[----:B------:R-:W-:Y:S04]  /*14870*/  STL.64 [R1+0x140], R4 ;  /* 0x0001400401007387 */ /* 0x000fe80000100a00 */
[----:B------:R0:W-:Y:S04]  /*14880*/  STL.64 [R1+0x148], R6 ;  /* 0x0001480601007387 */ /* 0x0001e80000100a00 */
[----:B0-----:R-:W4:Y:S04]  /*14890*/  LDL.LU.64 R6, [R1+0x2320] ;  /* 0x0023200001067983 */ /* 0x001f280000300a00 */
        /* <DEDUP_REMOVED lines=74> */
[----:B------:R0:W-:Y:S01]  /*14d40*/  STL.64 [R1+0xa0], R20 ;  /* 0x0000a01401007387 */ /* 0x0001e20000100a00 */
[----:B------:R-:W-:Y:S01]  /*14d50*/  MOV R10, R22 ;  /* 0x00000016000a7202 */ /* 0x000fe20000000f00 */
[----:B------:R-:W-:Y:S02]  /*14d60*/  IMAD.MOV.U32 R11, RZ, RZ, R23 ;  /* 0x000000ffff0b7224 */ /* 0x000fe400078e0017 */
[----:B------:R-:W2:Y:S04]  /*14d70*/  LDL.LU.64 R22, [R1+0x2240] ;  /* 0x0022400001167983 */ /* 0x000ea80000300a00 */
[----:B0-----:R-:W2:Y:S04]  /*14d80*/  LDL.LU.64 R20, [R1+0x2238] ;  /* 0x0022380001147983 */ /* 0x001ea80000300a00 */
[----:B------:R-:W-:Y:S04]  /*14d90*/  STL [R1+0x21ec], R11 ;  /* 0x0021ec0b01007387 */ /* 0x000fe80000100800 */
[----:B------:R-:W-:Y:S01]  /*14da0*/  STL [R1+0x21e8], R10 ;  /* 0x0021e80a01007387 */ /* 0x000fe20000100800 */
[----:B--2---:R-:W-:Y:S03]  /*14db0*/  HMMA.16816.F32.BF16 R16, R16, R4, R20 ;  /* 0x000000041010723c */ /* 0x004fe60000041814 */
[----:B------:R-:W3:Y:S04]  /*14dc0*/  LDL.LU.64 R22, [R1+0x2230] ;  /* 0x0022300001167983 */ /* 0x000ee80000300a00 */
[----:B------:R-:W3:Y:S11]  /*14dd0*/  LDL.LU.64 R20, [R1+0x2228] ;  /* 0x0022280001147983 */ /* 0x000ef60000300a00 */
[----:B------:R-:W-:Y:S05]  /*14de0*/  @!UPT UIADD3 URZ, URZ, URZ, URZ ;  /* 0x0000003f3f3ff290 */ /* 0x000fea000fffe03f */
[----:B------:R-:W-:Y:S04]  /*14df0*/  STL.64 [R1+0x70], R16 ;  /* 0x0000701001007387 */ /* 0x000fe80000100a00 */
[----:B------:R-:W-:Y:S01]  /*14e00*/  STL.64 [R1+0x78], R18 ;  /* 0x0000781201007387 */ /* 0x000fe20000100a00 */
[C---:B---3--:R-:W-:Y:S11]  /*14e10*/  HMMA.16816.F32.BF16 R24, R20.reuse, R8, R24 ;  /* 0x000000081418723c */ /* 0x048ff60000041818 */
        /* <DEDUP_REMOVED lines=8> */
[----:B------:R-:W2:Y:S01]  /*14ea0*/  LDL.LU.64 R24, [R1+0x2208] ;  /* 0x0022080001187983 */ /* 0x000ea20000300a00 */
[----:B------:R-:W-:Y:S01]  /*14eb0*/  MOV R16, R28 ;  /* 0x0000001c00107202 */ /* 0x000fe20000000f00 */
[----:B------:R-:W-:Y:S01]  /*14ec0*/  IMAD.MOV.U32 R17, RZ, RZ, R3 ;  /* 0x000000ffff117224 */ /* 0x000fe200078e0003 */
[----:B------:R-:W-:Y:S01]  /*14ed0*/  MOV R18, R2 ;  /* 0x0000000200127202 */ /* 0x000fe20000000f00 */
[----:B------:R-:W-:-:S02]  /*14ee0*/  IMAD.MOV.U32 R19, RZ, RZ, R0 ;  /* 0x000000ffff137224 */ /* 0x000fc400078e0000 */
[----:B------:R-:W0:Y:S11]  /*14ef0*/  S2R R0, SR_TID.X ;  /* 0x0000000000007919 */ /* 0x000e360000002100 */
[----:B------:R-:W-:Y:S04]  /*14f00*/  STL.64 [R1+0x60], R20 ;  /* 0x0000601401007387 */ /* 0x000fe80000100a00 */
[----:B------:R-:W-:Y:S01]  /*14f10*/  STL.64 [R1+0x68], R22 ;  /* 0x0000681601007387 */ /* 0x000fe20000100a00 */
[----:B0-----:R-:W-:-:S02]  /*14f20*/  LOP3.LUT R28, R0, 0x7, RZ, 0xc0, !PT ;  /* 0x00000007001c7812 */ /* 0x001fc400078ec0ff */
[----:B------:R-:W-:Y:S01]  /*14f30*/  LOP3.LUT R0, R0, 0x10, RZ, 0xc0, !PT ;  /* 0x0000001000007812 */ /* 0x000fe200078ec0ff */
[C---:B--2---:R-:W-:Y:S08]  /*14f40*/  HMMA.16816.F32.BF16 R12, R24.reuse, R8, R12 ;  /* 0x00000008180c723c */ /* 0x044ff0000004180c */
[----:B------:R-:W-:Y:S11]  /*14f50*/  HMMA.16816.F32.BF16 R16, R24, R4, R16 ;  /* 0x000000041810723c */ /* 0x000ff60000041810 */
[----:B------:R-:W-:Y:S05]  /*14f60*/  @!UPT UIADD3 URZ, URZ, URZ, URZ ;  /* 0x0000003f3f3ff290 */ /* 0x000fea000fffe03f */
[----:B------:R-:W-:Y:S01]  /*14f70*/  IMAD.MOV.U32 R2, RZ, RZ, R15 ;  /* 0x000000ffff027224 */ /* 0x000fe200078e000f */
[----:B------:R-:W-:Y:S01]  /*14f80*/  MOV R3, R14 ;  /* 0x0000000e00037202 */ /* 0x000fe20000000f00 */
[----:B------:R-:W-:Y:S01]  /*14f90*/  IMAD.MOV.U32 R8, RZ, RZ, R13 ;  /* 0x000000ffff087224 */ /* 0x000fe200078e000d */
[----:B------:R-:W-:Y:S01]  /*14fa0*/  MOV R9, R12 ;  /* 0x0000000c00097202 */ /* 0x000fe20000000f00 */
[----:B------:R-:W-:Y:S01]  /*14fb0*/  IMAD R12, R28, 0x110, RZ ;  /* 0x000001101c0c7824 */ /* 0x000fe200078e02ff */
[----:B------:R-:W-:Y:S01]  /*14fc0*/  SHF.L.U32 R13, R0, 0x7, RZ ;  /* 0x00000007000d7819 */ /* 0x000fe200000006ff */
[----:B------:R-:W-:Y:S02]  /*14fd0*/  STL [R1+0x21fc], R2 ;  /* 0x0021fc0201007387 */ /* 0x000fe40000100800 */
[----:B------:R-:W-:Y:S02]  /*14fe0*/  MOV R0, R19 ;  /* 0x0000001300007202 */ /* 0x000fe40000000f00 */
[----:B------:R-:W-:Y:S01]  /*14ff0*/  STL [R1+0x21f8], R3 ;  /* 0x0021f80301007387 */ /* 0x000fe20000100800 */
[----:B------:R-:W-:-:S03]  /*15000*/  MOV R28, R17 ;  /* 0x00000011001c7202 */ /* 0x000fc60000000f00 */
[----:B------:R-:W-:Y:S04]  /*15010*/  STL [R1+0x21f4], R8 ;  /* 0x0021f40801007387 */ /* 0x000fe80000100800 */
[----:B------:R-:W-:Y:S04]  /*15020*/  STL [R1+0x21f0], R9 ;  /* 0x0021f00901007387 */ /* 0x000fe80000100800 */
[----:B------:R-:W-:Y:S04]  /*15030*/  STL [R1+0x40], R16 ;  /* 0x0000401001007387 */ /* 0x000fe80000100800 */
[----:B------:R-:W-:Y:S04]  /*15040*/  STL [R1+0x2204], R0 ;  /* 0x0022040001007387 */ /* 0x000fe80000100800 */
[----:B------:R-:W-:Y:S04]  /*15050*/  STL [R1+0x2200], R28 ;  /* 0x0022001c01007387 */ /* 0x000fe80000100800 */
[----:B------:R-:W2:Y:S04]  /*15060*/  LDL R5, [R1+0x710] ;  /* 0x0007100001057983 */ /* 0x000ea80000100800 */
[----:B------:R-:W0:Y:S02]  /*15070*/  S2R R15, SR_TID.X ;  /* 0x00000000000f7919 */ /* 0x000e240000002100 */
[----:B0-----:R-:W-:-:S05]  /*15080*/  IMAD.SHL.U32 R14, R15, 0x2, RZ ;  /* 0x000000020f0e7824 */ /* 0x001fca00078e00ff */
[----:B------:R-:W-:-:S04]  /*15090*/  LOP3.LUT R14, R12, 0x10, R14, 0x78, !PT ;  /* 0x000000100c0e7812 */ /* 0x000fc800078e780e */
[----:B------:R-:W-:-:S05]  /*150a0*/  LOP3.LUT R14, R14, R13, RZ, 0xfc, !PT ;  /* 0x0000000d0e0e7212 */ /* 0x000fca00078efcff */
[----:B------:R-:W0:Y:S01]  /*150b0*/  LDSM.16.MT88.4 R8, [R14+0x3000] ;  /* 0x003000000e08783b */ /* 0x000e220000004200 */
[----:B------:R-:W-:-:S05]  /*150c0*/  IMAD.SHL.U32 R15, R15, 0x2, RZ ;  /* 0x000000020f0f7824 */ /* 0x000fca00078e00ff */
[----:B------:R-:W-:-:S04]  /*150d0*/  LOP3.LUT R15, R12, 0x10, R15, 0x78, !PT ;  /* 0x000000100c0f7812 */ /* 0x000fc800078e780f */
[----:B------:R-:W-:-:S04]  /*150e0*/  LOP3.LUT R15, R15, R13, RZ, 0xfc, !PT ;  /* 0x0000000d0f0f7212 */ /* 0x000fc800078efcff */
[----:B------:R-:W-:Y:S01]  /*150f0*/  LOP3.LUT R15, R15, 0x20, RZ, 0x3c, !PT ;  /* 0x000000200f0f7812 */ /* 0x000fe200078e3cff */
[----:B------:R-:W-:-:S04]  /*15100*/  IMAD.MOV.U32 R4, RZ, RZ, R18 ;  /* 0x000000ffff047224 */ /* 0x000fc800078e0012 */
[----:B------:R-:W-:Y:S01]  /*15110*/  LDSM.16.MT88.4 R16, [R15+0x3000] ;  /* 0x003000000f10783b */ /* 0x000fe20000004200 */
[----:B0-----:R-:W-:Y:S01]  /*15120*/  IMAD.MOV.U32 R23, RZ, RZ, R8 ;  /* 0x000000ffff177224 */ /* 0x001fe200078e0008 */
[----:B------:R-:W-:Y:S01]  /*15130*/  MOV R22, R9 ;  /* 0x0000000900167202 */ /* 0x000fe20000000f00 */
[----:B------:R-:W-:Y:S01]  /*15140*/  IMAD.MOV.U32 R21, RZ, RZ, R10 ;  /* 0x000000ffff157224 */ /* 0x000fe200078e000a */
[----:B------:R-:W-:Y:S02]  /*15150*/  MOV R20, R11 ;  /* 0x0000000b00147202 */ /* 0x000fe40000000f00 */
[----:B------:R-:W0:Y:S04]  /*15160*/  LDSM.16.MT88.4 R8, [R14+0x3080] ;  /* 0x003080000e08783b */ /* 0x000e280000004200 */
[----:B------:R-:W1:Y:S01]  /*15170*/  LDSM.16.MT88.4 R12, [R15+0x3080] ;  /* 0x003080000f0c783b */ /* 0x000e620000004200 */
[----:B0-----:R-:W-:Y:S01]  /*15180*/  MOV R27, R8 ;  /* 0x00000008001b7202 */ /* 0x001fe20000000f00 */
[----:B------:R-:W-:Y:S01]  /*15190*/  IMAD.MOV.U32 R26, RZ, RZ, R9 ;  /* 0x000000ffff1a7224 */ /* 0x000fe200078e0009 */
[----:B------:R-:W-:Y:S01]  /*151a0*/  MOV R25, R10 ;  /* 0x0000000a00197202 */ /* 0x000fe20000000f00 */
[----:B------:R-:W-:Y:S01]  /*151b0*/  IMAD.MOV.U32 R24, RZ, RZ, R11 ;  /* 0x000000ffff187224 */ /* 0x000fe200078e000b */
[----:B-1----:R-:W-:Y:S01]  /*151c0*/  MOV R0, R12 ;  /* 0x0000000c00007202 */ /* 0x002fe20000000f00 */
[----:B------:R-:W-:Y:S01]  /*151d0*/  IMAD.MOV.U32 R28, RZ, RZ, R13 ;  /* 0x000000ffff1c7224 */ /* 0x000fe200078e000d */
[----:B------:R-:W-:Y:S01]  /*151e0*/  MOV R2, R14 ;  /* 0x0000000e00027202 */ /* 0x000fe20000000f00 */
[----:B------:R-:W-:Y:S01]  /*151f0*/  IMAD.MOV.U32 R3, RZ, RZ, R15 ;  /* 0x000000ffff037224 */ /* 0x000fe200078e000f */
[----:B------:R-:W-:Y:S01]  /*15200*/  MOV R8, R16 ;  /* 0x0000001000087202 */ /* 0x000fe20000000f00 */
[----:B------:R-:W0:Y:S01]  /*15210*/  LDSM.16.MT88.4 R12, [R29+0x3000] ;  /* 0x003000001d0c783b */ /* 0x000e220000004200 */
[----:B------:R-:W-:Y:S01]  /*15220*/  IMAD.MOV.U32 R9, RZ, RZ, R17 ;  /* 0x000000ffff097224 */ /* 0x000fe200078e0011 */
[----:B------:R-:W-:Y:S01]  /*15230*/  MOV R11, R18 ;  /* 0x00000012000b7202 */ /* 0x000fe20000000f00 */
[----:B------:R-:W-:-:S02]  /*15240*/  IMAD.MOV.U32 R10, RZ, RZ, R19 ;  /* 0x000000ffff0a7224 */ /* 0x000fc400078e0013 */
[----:B------:R-:W1:Y:S04]  /*15250*/  LDSM.16.MT88.4 R16, [R29+0x3080] ;  /* 0x003080001d10783b */ /* 0x000e680000004200 */
[----:B----4-:R-:W-:Y:S04]  /*15260*/  STL.64 [R1+0x21d8], R6 ;  /* 0x0021d80601007387 */ /* 0x010fe80000100a00 */
[----:B--2---:R-:W-:Y:S04]  /*15270*/  STL.64 [R1+0x21d0], R4 ;  /* 0x0021d00401007387 */ /* 0x004fe80000100a00 */
[----:B0-----:R-:W-:Y:S04]  /*15280*/  STL.64 [R1+0x2128], R14 ;  /* 0x0021280e01007387 */ /* 0x001fe80000100a00 */
[----:B------:R-:W-:Y:S04]  /*15290*/  STL.64 [R1+0x2120], R12 ;  /* 0x0021200c01007387 */ /* 0x000fe80000100a00 */
[----:B-1----:R-:W-:Y:S04]  /*152a0*/  STL.64 [R1+0x2108], R18 ;  /* 0x0021081201007387 */ /* 0x002fe80000100a00 */
[----:B------:R0:W-:Y:S04]  /*152b0*/  STL.64 [R1+0x2100], R16 ;  /* 0x0021001001007387 */ /* 0x0001e80000100a00 */
[----:B0-----:R-:W2:Y:S04]  /*152c0*/  LDL.LU R16, [R1+0xb0] ;  /* 0x0000b00001107983 */ /* 0x001ea80000300800 */
[----:B------:R-:W2:Y:S04]  /*152d0*/  LDL.LU R17, [R1+0xb4] ;  /* 0x0000b40001117983 */ /* 0x000ea80000300800 */
[----:B------:R-:W3:Y:S04]  /*152e0*/  LDL.LU R18, [R1+0xb8] ;  /* 0x0000b80001127983 */ /* 0x000ee80000300800 */
[----:B------:R-:W3:Y:S01]  /*152f0*/  LDL.LU R19, [R1+0xbc] ;  /* 0x0000bc0001137983 */ /* 0x000ee20000300800 */
[----:B------:R-:W-:Y:S01]  /*15300*/  MOV R12, R0 ;  /* 0x00000000000c7202 */ /* 0x000fe20000000f00 */
[----:B------:R-:W-:Y:S01]  /*15310*/  IMAD.MOV.U32 R15, RZ, RZ, R3 ;  /* 0x000000ffff0f7224 */ /* 0x000fe200078e0003 */
[----:B------:R-:W-:Y:S01]  /*15320*/  MOV R14, R2 ;  /* 0x00000002000e7202 */ /* 0x000fe20000000f00 */
[----:B------:R-:W4:Y:S01]  /*15330*/  LDL.LU R0, [R1+0x2204] ;  /* 0x0022040001007983 */ /* 0x000f220000300800 */
[----:B------:R-:W-:-:S03]  /*15340*/  IMAD.MOV.U32 R13, RZ, RZ, R28 ;  /* 0x000000ffff0d7224 */ /* 0x000fc600078e001c */
[----:B------:R-:W4:Y:S04]  /*15350*/  LDL.LU R28, [R1+0x2200] ;  /* 0x00220000011c7983 */ /* 0x000f280000300800 */
[----:B------:R-:W4:Y:S04]  /*15360*/  LDL.LU R2, [R1+0x21fc] ;  /* 0x0021fc0001027983 */ /* 0x000f280000300800 */
[----:B------:R-:W4:Y:S04]  /*15370*/  LDL.LU R3, [R1+0x21f8] ;  /* 0x0021f80001037983 */ /* 0x000f280000300800 */
        /* <DEDUP_REMOVED lines=18> */
[----:B------:R-:W2:Y:S04]  /*154a0*/  LDL.LU R8, [R1+0x21f4] ;  /* 0x0021f40001087983 */ /* 0x000ea80000300800 */
        /* <DEDUP_REMOVED lines=35> */
[----:B------:R-:W2:Y:S04]  /*156e0*/  LDL.LU R4, [R1+0x140] ;  /* 0x0001400001047983 */ /* 0x000ea80000300800 */
[----:B------:R-:W4:Y:S04]  /*156f0*/  LDL.LU R5, [R1+0x144] ;  /* 0x0001440001057983 */ /* 0x000f280000300800 */
[----:B------:R-:W4:Y:S04]  /*15700*/  LDL.LU R6, [R1+0x148] ;  /* 0x0001480001067983 */ /* 0x000f280000300800 */
[----:B------:R-:W4:Y:S01]  /*15710*/  LDL.LU R7, [R1+0x14c] ;  /* 0x00014c0001077983 */ /* 0x000f220000300800 */
[----:B------:R-:W-:-:S03]  /*15720*/  MOV R12, R23 ;  /* 0x00000017000c7202 */ /* 0x000fc60000000f00 */
[----:B------:R-:W0:Y:S01]  /*15730*/  S2R R23, SR_TID.X ;  /* 0x0000000000177919 */ /* 0x000e220000002100 */
[----:B------:R-:W-:-:S03]  /*15740*/  MOV R14, R21 ;  /* 0x00000015000e7202 */ /* 0x000fc60000000f00 */
[----:B------:R-:W1:Y:S01]  /*15750*/  S2R R21, SR_TID.X ;  /* 0x0000000000157919 */ /* 0x000e620000002100 */
[----:B------:R-:W-:Y:S01]  /*15760*/  IMAD.MOV.U32 R13, RZ, RZ, R22 ;  /* 0x000000ffff0d7224 */ /* 0x000fe200078e0016 */
[C---:B0-----:R-:W-:Y:S02]  /*15770*/  LOP3.LUT R22, R23.reuse, 0x7, RZ, 0xc0, !PT ;  /* 0x0000000717167812 */ /* 0x041fe400078ec0ff */
[----:B------:R-:W-:Y:S01]  /*15780*/  LOP3.LUT R23, R23, 0x10, RZ, 0xc0, !PT ;  /* 0x0000001017177812 */ /* 0x000fe200078ec0ff */
[----:B---3--:R-:W-:Y:S04]  /*15790*/  STL.64 [R1+0x21a8], R18 ;  /* 0x0021a81201007387 */ /* 0x008fe80000100a00 */
[----:B--2---:R0:W-:Y:S04]  /*157a0*/  STL.64 [R1+0x21a0], R16 ;  /* 0x0021a01001007387 */ /* 0x0041e80000100a00 */
[----:B0-----:R-:W2:Y:S04]  /*157b0*/  LDL.LU R16, [R1+0x120] ;  /* 0x0001200001107983 */ /* 0x001ea80000300800 */
[----:B------:R-:W2:Y:S04]  /*157c0*/  LDL.LU R17, [R1+0x124] ;  /* 0x0001240001117983 */ /* 0x000ea80000300800 */
[----:B------:R-:W3:Y:S04]  /*157d0*/  LDL.LU R18, [R1+0x128] ;  /* 0x0001280001127983 */ /* 0x000ee80000300800 */
[----:B------:R-:W3:Y:S01]  /*157e0*/  LDL.LU R19, [R1+0x12c] ;  /* 0x00012c0001137983 */ /* 0x000ee20000300800 */
[----:B------:R-:W-:-:S02]  /*157f0*/  IMAD R22, R22, 0x110, RZ ;  /* 0x0000011016167824 */ /* 0x000fc400078e02ff */
[----:B-1----:R-:W-:Y:S01]  /*15800*/  IMAD.SHL.U32 R27, R21, 0x2, RZ ;  /* 0x00000002151b7824 */ /* 0x002fe200078e00ff */
[----:B------:R-:W-:-:S04]  /*15810*/  SHF.L.U32 R23, R23, 0x7, RZ ;  /* 0x0000000717177819 */ /* 0x000fc800000006ff */
[----:B------:R-:W-:-:S04]  /*15820*/  LOP3.LUT R27, R22, 0x10, R27, 0x78, !PT ;  /* 0x00000010161b7812 */ /* 0x000fc800078e781b */
[----:B------:R-:W-:-:S04]  /*15830*/  LOP3.LUT R27, R27, R23, RZ, 0xfc, !PT ;  /* 0x000000171b1b7212 */ /* 0x000fc800078efcff */
[----:B------:R-:W-:Y:S01]  /*15840*/  LOP3.LUT R27, R27, 0x60, RZ, 0x3c, !PT ;  /* 0x000000601b1b7812 */ /* 0x000fe200078e3cff */
[----:B------:R-:W-:-:S04]  /*15850*/  IMAD.MOV.U32 R15, RZ, RZ, R20 ;  /* 0x000000ffff0f7224 */ /* 0x000fc800078e0014 */
[----:B------:R-:W0:Y:S04]  /*15860*/  LDSM.16.MT88.4 R20, [R27+0x3000] ;  /* 0x003000001b14783b */ /* 0x000e280000004200 */
[----:B------:R-:W1:Y:S04]  /*15870*/  LDSM.16.MT88.4 R24, [R27+0x3080] ;  /* 0x003080001b18783b */ /* 0x000e680000004200 */
[----:B---3--:R-:W-:Y:S04]  /*15880*/  STL.64 [R1+0x21c8], R18 ;  /* 0x0021c81201007387 */ /* 0x008fe80000100a00 */
[----:B--2---:R2:W-:Y:S04]  /*15890*/  STL.64 [R1+0x21c0], R16 ;  /* 0x0021c01001007387 */ /* 0x0045e80000100a00 */
[----:B--2---:R-:W2:Y:S04]  /*158a0*/  LDL.LU R16, [R1+0x130] ;  /* 0x0001300001107983 */ /* 0x004ea80000300800 */
[----:B------:R-:W2:Y:S04]  /*158b0*/  LDL.LU R17, [R1+0x134] ;  /* 0x0001340001117983 */ /* 0x000ea80000300800 */
[----:B------:R-:W2:Y:S04]  /*158c0*/  LDL.LU R18, [R1+0x138] ;  /* 0x0001380001127983 */ /* 0x000ea80000300800 */
[----:B------:R-:W2:Y:S04]  /*158d0*/  LDL.LU R19, [R1+0x13c] ;  /* 0x00013c0001137983 */ /* 0x000ea80000300800 */
[----:B0-----:R-:W-:Y:S04]  /*158e0*/  STL.64 [R1+0x20e8], R22 ;  /* 0x0020e81601007387 */ /* 0x001fe80000100a00 */
[----:B------:R0:W-:Y:S04]  /*158f0*/  STL.64 [R1+0x20e0], R20 ;  /* 0x0020e01401007387 */ /* 0x0001e80000100a00 */
[----:B0-----:R-:W3:Y:S04]  /*15900*/  LDL.LU R20, [R1+0x70] ;  /* 0x0000700001147983 */ /* 0x001ee80000300800 */
[----:B------:R-:W3:Y:S04]  /*15910*/  LDL.LU R21, [R1+0x74] ;  /* 0x0000740001157983 */ /* 0x000ee80000300800 */
[----:B------:R-:W2:Y:S04]  /*15920*/  LDL.LU R22, [R1+0x78] ;  /* 0x0000780001167983 */ /* 0x000ea80000300800 */
[----:B------:R-:W2:Y:S04]  /*15930*/  LDL.LU R23, [R1+0x7c] ;  /* 0x00007c0001177983 */ /* 0x000ea80000300800 */
[----:B--2---:R4:W-:Y:S04]  /*15940*/  STL.64 [R1+0x20f8], R22 ;  /* 0x0020f81601007387 */ /* 0x0049e80000100a00 */
[----:B---3--:R0:W-:Y:S01]  /*15950*/  STL.64 [R1+0x20f0], R20 ;  /* 0x0020f01401007387 */ /* 0x0081e20000100a00 */
[----:B----4-:R-:W-:Y:S01]  /*15960*/  MOV R22, R10 ;  /* 0x0000000a00167202 */ /* 0x010fe20000000f00 */
[----:B------:R-:W-:-:S02]  /*15970*/  IMAD.MOV.U32 R23, RZ, RZ, R11 ;  /* 0x000000ffff177224 */ /* 0x000fc400078e000b */
[----:B0-----:R-:W2:Y:S04]  /*15980*/  LDL.LU R20, [R1+0xa0] ;  /* 0x0000a00001147983 */ /* 0x001ea80000300800 */
[----:B------:R-:W2:Y:S04]  /*15990*/  LDL.LU R21, [R1+0xa4] ;  /* 0x0000a40001157983 */ /* 0x000ea80000300800 */
[----:B------:R-:W3:Y:S04]  /*159a0*/  LDL.LU R10, [R1+0x21e4] ;  /* 0x0021e400010a7983 */ /* 0x000ee80000300800 */
[----:B------:R-:W3:Y:S04]  /*159b0*/  LDL.LU R11, [R1+0x21e0] ;  /* 0x0021e000010b7983 */ /* 0x000ee80000300800 */
[----:B-1----:R-:W-:Y:S04]  /*159c0*/  STL.64 [R1+0x20d8], R26 ;  /* 0x0020d81a01007387 */ /* 0x002fe80000100a00 */
[----:B------:R0:W-:Y:S04]  /*159d0*/  STL.64 [R1+0x20d0], R24 ;  /* 0x0020d01801007387 */ /* 0x0001e80000100a00 */
[----:B0-----:R-:W4:Y:S04]  /*159e0*/  LDL.LU R24, [R1+0x80] ;  /* 0x0000800001187983 */ /* 0x001f280000300800 */
[----:B------:R-:W4:Y:S04]  /*159f0*/  LDL.LU R25, [R1+0x84] ;  /* 0x0000840001197983 */ /* 0x000f280000300800 */
[----:B------:R-:W4:Y:S04]  /*15a00*/  LDL.LU R26, [R1+0x88] ;  /* 0x00008800011a7983 */ /* 0x000f280000300800 */
[----:B------:R-:W4:Y:S01]  /*15a10*/  LDL.LU R27, [R1+0x8c] ;  /* 0x00008c00011b7983 */ /* 0x000f220000300800 */
[C---:B---3--:R-:W-:Y:S11]  /*15a20*/  HMMA.16816.F32.BF16 R4, R12.reuse, R10, R4 ;  /* 0x0000000a0c04723c */ /* 0x048ff60000041804 */
[----:B------:R-:W-:Y:S11]  /*15a30*/  @!UPT UIADD3 URZ, URZ, URZ, URZ ;  /* 0x0000003f3f3ff290 */ /* 0x000ff6000fffe03f */
[----:B------:R-:W-:Y:S01]  /*15a40*/  @!UPT UIADD3 URZ, URZ, URZ, URZ ;  /* 0x0000003f3f3ff290 */ /* 0x000fe2000fffe03f */
[----:B------:R-:W-:Y:S04]  /*15a50*/  STL.64 [R1+0x160], R4 ;  /* 0x0001600401007387 */ /* 0x000fe80000100a00 */
[----:B------:R0:W-:Y:S04]  /*15a60*/  STL.64 [R1+0x168], R6 ;  /* 0x0001680601007387 */ /* 0x0001e80000100a00 */
[----:B0-----:R-:W3:Y:S04]  /*15a70*/  LDL.LU.64 R6, [R1+0x21d8] ;  /* 0x0021d80001067983 */ /* 0x001ee80000300a00 */
[----:B------:R-:W2:Y:S01]  /*15a80*/  LDL.LU.64 R4, [R1+0x21d0] ;  /* 0x0021d00001047983 */ /* 0x000ea20000300a00 */
[----:B---3--:R-:W-:Y:S03]  /*15a90*/  HMMA.16816.F32.BF16 R12, R12, R6, R16 ;  /* 0x000000060c0c723c */ /* 0x008fe60000041810 */
[----:B------:R-:W3:Y:S04]  /*15aa0*/  LDL.LU.64 R18, [R1+0x21c8] ;  /* 0x0021c80001127983 */ /* 0x000ee80000300a00 */
[----:B------:R-:W3:Y:S11]  /*15ab0*/  LDL.LU.64 R16, [R1+0x21c0] ;  /* 0x0021c00001107983 */ /* 0x000ef60000300a00 */
[----:B------:R-:W-:Y:S05]  /*15ac0*/  @!UPT UIADD3 URZ, URZ, URZ, URZ ;  /* 0x0000003f3f3ff290 */ /* 0x000fea000fffe03f */
[----:B------:R-:W-:Y:S04]  /*15ad0*/  STL.64 [R1+0x140], R12 ;  /* 0x0001400c01007387 */ /* 0x000fe80000100a00 */
[----:B------:R0:W-:Y:S04]  /*15ae0*/  STL.64 [R1+0x148], R14 ;  /* 0x0001480e01007387 */ /* 0x0001e80000100a00 */
[----:B0-----:R-:W3:Y:S04]  /*15af0*/  LDL.LU.64 R14, [R1+0x21b8] ;  /* 0x0021b800010e7983 */ /* 0x001ee80000300a00 */
[----:B------:R-:W3:Y:S02]  /*15b00*/  LDL.LU.64 R12, [R1+0x21b0] ;  /* 0x0021b000010c7983 */ /* 0x000ee40000300a00 */
[C---:B---3--:R-:W-:Y:S11]  /*15b10*/  HMMA.16816.F32.BF16 R16, R12.reuse, R10, R16 ;  /* 0x0000000a0c10723c */ /* 0x048ff60000041810 */
[----:B------:R-:W-:Y:S11]  /*15b20*/  @!UPT UIADD3 URZ, URZ, URZ, URZ ;  /* 0x0000003f3f3ff290 */ /* 0x000ff6000fffe03f */
[----:B------:R-:W-:Y:S01]  /*15b30*/  @!UPT UIADD3 URZ, URZ, URZ, URZ ;  /* 0x0000003f3f3ff290 */ /* 0x000fe2000fffe03f */
[----:B------:R-:W-:Y:S04]  /*15b40*/  STL.64 [R1+0x130], R16 ;  /* 0x0001301001007387 */ /* 0x000fe80000100a00 */
[----:B------:R0:W-:Y:S04]  /*15b50*/  STL.64 [R1+0x138], R18 ;  /* 0x0001381201007387 */ /* 0x0001e80000100a00 */
[----:B0-----:R-:W3:Y:S04]  /*15b60*/  LDL.LU.64 R18, [R1+0x21a8] ;  /* 0x0021a80001127983 */ /* 0x001ee80000300a00 */
[----:B------:R-:W3:Y:S02]  /*15b70*/  LDL.LU.64 R16, [R1+0x21a0] ;  /* 0x0021a00001107983 */ /* 0x000ee40000300a00 */
[----:B---3--:R-:W-:Y:S02]  /*15b80*/  HMMA.16816.F32.BF16 R12, R12, R6, R16 ;  /* 0x000000060c0c723c */ /* 0x008fe40000041810 */
[----:B------:R-:W3:Y:S04]  /*15b90*/  LDL.LU.64 R18, [R1+0x2198] ;  /* 0x0021980001127983 */ /* 0x000ee80000300a00 */
[----:B------:R-:W3:Y:S11]  /*15ba0*/  LDL.LU.64 R16, [R1+0x2190] ;  /* 0x0021900001107983 */ /* 0x000ef60000300a00 */
[----:B------:R-:W-:Y:S06]  /*15bb0*/  @!UPT UIADD3 URZ, URZ, URZ, URZ ;  /* 0x0000003f3f3ff290 */ /* 0x000fec000fffe03f */
        /* <DEDUP_REMOVED lines=59> */
[----:B------:R-:W4:Y:S04]  /*15f70*/  LDL.LU.64 R22, [R1+0x20e8] ;  /* 0x0020e80001167983 */ /* 0x000f280000300a00 */
[----:B------:R-:W4:Y:S11]  /*15f80*/  LDL.LU.64 R20, [R1+0x20e0] ;  /* 0x0020e00001147983 */ /* 0x000f360000300a00 */
[----:B------:R-:W-:Y:S06]  /*15f90*/  @!UPT UIADD3 URZ, URZ, URZ, URZ ;  /* 0x0000003f3f3ff290 */ /* 0x000fec000fffe03f */
[----:B------:R0:W-:Y:S04]  /*15fa0*/  STL.64 [R1+0x70], R16 ;  /* 0x0000701001007387 */ /* 0x0001e80000100a00 */
[----:B------:R-:W-:Y:S04]  /*15fb0*/  STL.64 [R1+0x78], R18 ;  /* 0x0000781201007387 */ /* 0x000fe80000100a00 */
[----:B0-----:R-:W2:Y:S01]  /*15fc0*/  LDL.LU R16, [R1+0x40] ;  /* 0x0000400001107983 */ /* 0x001ea20000300800 */
[C---:B----4-:R-:W-:Y:S11]  /*15fd0*/  HMMA.16816.F32.BF16 R24, R20.reuse, R10, R24 ;  /* 0x0000000a1418723c */ /* 0x050ff60000041818 */
[----:B------:R-:W-:Y:S11]  /*15fe0*/  @!UPT UIADD3 URZ, URZ, URZ, URZ ;  /* 0x0000003f3f3ff290 */ /* 0x000ff6000fffe03f */
[----:B------:R-:W-:Y:S01]  /*15ff0*/  @!UPT UIADD3 URZ, URZ, URZ, URZ ;  /* 0x0000003f3f3ff290 */ /* 0x000fe2000fffe03f */
[----:B------:R-:W-:Y:S04]  /*16000*/  STL.64 [R1+0x80], R24 ;  /* 0x0000801801007387 */ /* 0x000fe80000100a00 */
[----:B------:R0:W-:Y:S04]  /*16010*/  STL.64 [R1+0x88], R26 ;  /* 0x0000881a01007387 */ /* 0x0001e80000100a00 */
[----:B0-----:R-:W4:Y:S04]  /*16020*/  LDL.LU.64 R26, [R1+0x20d8] ;  /* 0x0020d800011a7983 */ /* 0x001f280000300a00 */
[----:B------:R-:W4:Y:S01]  /*16030*/  LDL.LU.64 R24, [R1+0x20d0] ;  /* 0x0020d00001187983 */ /* 0x000f220000300a00 */
[----:B---3--:R-:W-:Y:S01]  /*16040*/  HMMA.16816.F32.BF16 R12, R20, R6, R12 ;  /* 0x00000006140c723c */ /* 0x008fe2000004180c */
[----:B------:R-:W-:-:S02]  /*16050*/  MOV R19, R0 ;  /* 0x0000000000137202 */ /* 0x000fc40000000f00 */
[----:B------:R-:W0:Y:S01]  /*16060*/  S2R R0, SR_TID.X ;  /* 0x0000000000007919 */ /* 0x000e220000002100 */
[----:B------:R-:W-:Y:S01]  /*16070*/  MOV R17, R28 ;  /* 0x0000001c00117202 */ /* 0x000fe20000000f00 */
[----:B------:R-:W-:Y:S02]  /*16080*/  IMAD.MOV.U32 R18, RZ, RZ, R4 ;  /* 0x000000ffff127224 */ /* 0x000fe400078e0004 */
        /* <DEDUP_REMOVED lines=19> */
[C---:B----4-:R-:W-:Y:S08]  /*161c0*/  HMMA.16816.F32.BF16 R8, R24.reuse, R10, R20 ;  /* 0x0000000a1808723c */ /* 0x050ff00000041814 */
[----:B--2---:R-:W-:Y:S11]  /*161d0*/  HMMA.16816.F32.BF16 R16, R24, R6, R16 ;  /* 0x000000061810723c */ /* 0x004ff60000041810 */
[----:B------:R-:W-:Y:S04]  /*161e0*/  @!UPT UIADD3 URZ, URZ, URZ, URZ ;  /* 0x0000003f3f3ff290 */ /* 0x000fe8000fffe03f */
[----:B------:R-:W-:Y:S04]  /*161f0*/  STL.64 [R1+0x50], R8 ;  /* 0x0000500801007387 */ /* 0x000fe80000100a00 */
[----:B------:R-:W-:Y:S04]  /*16200*/  STL.64 [R1+0x58], R10 ;  /* 0x0000580a01007387 */ /* 0x000fe80000100a00 */
[----:B------:R-:W0:Y:S01]  /*16210*/  LDSM.16.M88.4 R8, [R5+0x10080] ;  /* 0x010080000508783b */ /* 0x000e220000000200 */
        /* <DEDUP_REMOVED lines=1933> */
[----:B------:R-:W-:-:S03]  /*1daf0*/  IMAD.MOV.U32 R19, RZ, RZ, R0 ;  /* 0x000000ffff137224 */ /* 0x000fc600078e0000 */
[----:B------:R-:W0:Y:S01]  /*1db00*/  S2R R0, SR_TID.X ;  /* 0x0000000000007919 */ /* 0x000e220000002100 */
[----:B------:R-:W-:Y:S02]  /*1db10*/  MOV R18, R2 ;  /* 0x0000000200127202 */ /* 0x000fe40000000f00 */
[----:B------:R-:W-:Y:S01]  /*1db20*/  MOV R16, R28 ;  /* 0x0000001c00107202 */ /* 0x000fe20000000f00 */
[----:B------:R-:W-:Y:S01]  /*1db30*/  IMAD.MOV.U32 R17, RZ, RZ, R3 ;  /* 0x000000ffff117224 */ /* 0x000fe200078e0003 */
[C---:B0-----:R-:W-:Y:S02]  /*1db40*/  LOP3.LUT R28, R0.reuse, 0x7, RZ, 0xc0, !PT ;  /* 0x00000007001c7812 */ /* 0x041fe400078ec0ff */
[----:B------:R-:W-:-:S06]  /*1db50*/  LOP3.LUT R0, R0, 0x10, RZ, 0xc0, !PT ;  /* 0x0000001000007812 */ /* 0x000fcc00078ec0ff */
[----:B------:R-:W-:Y:S04]  /*1db60*/  STL.64 [R1+0x60], R20 ;  /* 0x0000601401007387 */ /* 0x000fe80000100a00 */
[----:B------:R-:W-:Y:S01]  /*1db70*/  STL.64 [R1+0x68], R22 ;  /* 0x0000681601007387 */ /* 0x000fe20000100a00 */
[----:B--2---:R-:W-:Y:S11]  /*1db80*/  HMMA.16816.F32.BF16 R12, R24, R8, R12 ;  /* 0x00000008180c723c */ /* 0x004ff6000004180c */
[----:B------:R-:W-:Y:S11]  /*1db90*/  @!UPT UIADD3 URZ, URZ, URZ, URZ ;  /* 0x0000003f3f3ff290 */ /* 0x000ff6000fffe03f */
[----:B------:R-:W-:Y:S02]  /*1dba0*/  @!UPT UIADD3 URZ, URZ, URZ, URZ ;  /* 0x0000003f3f3ff290 */ /* 0x000fe4000fffe03f */
[----:B------:R-:W-:Y:S02]  /*1dbb0*/  IMAD.MOV.U32 R2, RZ, RZ, R15 ;  /* 0x000000ffff027224 */ /* 0x000fe400078e000f */
[----:B------:R-:W0:Y:S01]  /*1dbc0*/  S2R R15, SR_TID.X ;  /* 0x00000000000f7919 */ /* 0x000e220000002100 */
[----:B------:R-:W-:Y:S01]  /*1dbd0*/  MOV R9, R12 ;  /* 0x0000000c00097202 */ /* 0x000fe20000000f00 */
[----:B------:R-:W-:Y:S01]  /*1dbe0*/  IMAD R12, R28, 0x110, RZ ;  /* 0x000001101c0c7824 */ /* 0x000fe200078e02ff */
[----:B------:R-:W-:Y:S01]  /*1dbf0*/  MOV R3, R14 ;  /* 0x0000000e00037202 */ /* 0x000fe20000000f00 */
[----:B------:R-:W-:Y:S01]  /*1dc00*/  IMAD.MOV.U32 R8, RZ, RZ, R13 ;  /* 0x000000ffff087224 */ /* 0x000fe200078e000d */
[----:B------:R-:W-:-:S04]  /*1dc10*/  SHF.L.U32 R13, R0, 0x7, RZ ;  /* 0x00000007000d7819 */ /* 0x000fc800000006ff */
[----:B------:R-:W-:Y:S01]  /*1dc20*/  STL [R1+0x18a4], R8 ;  /* 0x0018a40801007387 */ /* 0x000fe20000100800 */
[----:B0-----:R-:W-:-:S05]  /*1dc30*/  IMAD.SHL.U32 R14, R15, 0x2, RZ ;  /* 0x000000020f0e7824 */ /* 0x001fca00078e00ff */
[----:B------:R-:W-:-:S04]  /*1dc40*/  LOP3.LUT R14, R12, 0x10, R14, 0x78, !PT ;  /* 0x000000100c0e7812 */ /* 0x000fc800078e780e */
[----:B------:R-:W-:Y:S01]  /*1dc50*/  LOP3.LUT R14, R14, R13, RZ, 0xfc, !PT ;  /* 0x0000000d0e0e7212 */ /* 0x000fe200078efcff */
[----:B------:R-:W-:Y:S04]  /*1dc60*/  STL [R1+0x18a0], R9 ;  /* 0x0018a00901007387 */ /* 0x000fe80000100800 */
[----:B------:R-:W0:Y:S01]  /*1dc70*/  LDSM.16.MT88.4 R8, [R14+0xb000] ;  /* 0x00b000000e08783b */ /* 0x000e220000004200 */
[----:B------:R-:W-:Y:S11]  /*1dc80*/  HMMA.16816.F32.BF16 R16, R24, R4, R16 ;  /* 0x000000041810723c */ /* 0x000ff60000041810 */
[----:B------:R-:W-:Y:S11]  /*1dc90*/  @!UPT UIADD3 URZ, URZ, URZ, URZ ;  /* 0x0000003f3f3ff290 */ /* 0x000ff6000fffe03f */
[----:B------:R-:W-:Y:S02]  /*1dca0*/  @!UPT UIADD3 URZ, URZ, URZ, URZ ;  /* 0x0000003f3f3ff290 */ /* 0x000fe4000fffe03f */
[----:B------:R-:W-:Y:S01]  /*1dcb0*/  IMAD.MOV.U32 R4, RZ, RZ, R18 ;  /* 0x000000ffff047224 */ /* 0x000fe200078e0012 */
[----:B------:R-:W-:Y:S04]  /*1dcc0*/  STL [R1+0x40], R16 ;  /* 0x0000401001007387 */ /* 0x000fe80000100800 */
[----:B----4-:R1:W-:Y:S04]  /*1dcd0*/  STL.64 [R1+0x1888], R6 ;  /* 0x0018880601007387 */ /* 0x0103e80000100a00 */
[----:B------:R2:W-:Y:S01]  /*1dce0*/  STL [R1+0x1880], R4 ;  /* 0x0018800401007387 */ /* 0x0005e20000100800 */
[----:B0-----:R-:W-:-:S02]  /*1dcf0*/  IMAD.MOV.U32 R5, RZ, RZ, R10 ;  /* 0x000000ffff057224 */ /* 0x001fc400078e000a */
[----:B-1----:R-:W-:Y:S01]  /*1dd00*/  IMAD.MOV.U32 R7, RZ, RZ, R8 ;  /* 0x000000ffff077224 */ /* 0x002fe200078e0008 */
[----:B------:R-:W-:Y:S02]  /*1dd10*/  MOV R6, R9 ;  /* 0x0000000900067202 */ /* 0x000fe40000000f00 */
[----:B--2---:R-:W-:Y:S02]  /*1dd20*/  MOV R4, R11 ;  /* 0x0000000b00047202 */ /* 0x004fe40000000f00 */
[----:B------:R-:W0:Y:S01]  /*1dd30*/  LDSM.16.MT88.4 R8, [R14+0xb080] ;  /* 0x00b080000e08783b */ /* 0x000e220000004200 */
[----:B------:R-:W-:-:S05]  /*1dd40*/  IMAD.SHL.U32 R15, R15, 0x2, RZ ;  /* 0x000000020f0f7824 */ /* 0x000fca00078e00ff */
[----:B------:R-:W-:-:S04]  /*1dd50*/  LOP3.LUT R15, R12, 0x10, R15, 0x78, !PT ;  /* 0x000000100c0f7812 */ /* 0x000fc800078e780f */
[----:B------:R-:W-:-:S04]  /*1dd60*/  LOP3.LUT R15, R15, R13, RZ, 0xfc, !PT ;  /* 0x0000000d0f0f7212 */ /* 0x000fc800078efcff */
[----:B------:R-:W-:Y:S02]  /*1dd70*/  LOP3.LUT R15, R15, 0x20, RZ, 0x3c, !PT ;  /* 0x000000200f0f7812 */ /* 0x000fe400078e3cff */
[----:B0-----:R-:W-:Y:S01]  /*1dd80*/  MOV R23, R8 ;  /* 0x0000000800177202 */ /* 0x001fe20000000f00 */
[----:B------:R-:W-:Y:S01]  /*1dd90*/  IMAD.MOV.U32 R22, RZ, RZ, R9 ;  /* 0x000000ffff167224 */ /* 0x000fe200078e0009 */
[----:B------:R-:W-:Y:S01]  /*1dda0*/  MOV R21, R10 ;  /* 0x0000000a00157202 */ /* 0x000fe20000000f00 */
[----:B------:R-:W-:Y:S02]  /*1ddb0*/  IMAD.MOV.U32 R20, RZ, RZ, R11 ;  /* 0x000000ffff147224 */ /* 0x000fe400078e000b */
[----:B------:R-:W0:Y:S04]  /*1ddc0*/  LDSM.16.MT88.4 R8, [R15+0xb000] ;  /* 0x00b000000f08783b */ /* 0x000e280000004200 */
[----:B------:R-:W1:Y:S01]  /*1ddd0*/  LDSM.16.MT88.4 R12, [R15+0xb080] ;  /* 0x00b080000f0c783b */ /* 0x000e620000004200 */
[----:B------:R-:W-:-:S02]  /*1dde0*/  MOV R28, R17 ;  /* 0x00000011001c7202 */ /* 0x000fc40000000f00 */
[----:B------:R-:W-:Y:S02]  /*1ddf0*/  MOV R0, R19 ;  /* 0x0000001300007202 */ /* 0x000fe40000000f00 */
[----:B------:R-:W-:Y:S01]  /*1de00*/  LDSM.16.MT88.4 R16, [R29+0xb080] ;  /* 0x00b080001d10783b */ /* 0x000fe20000004200 */
[----:B0-----:R-:W-:Y:S01]  /*1de10*/  MOV R27, R8 ;  /* 0x00000008001b7202 */ /* 0x001fe20000000f00 */
[----:B------:R-:W-:Y:S01]  /*1de20*/  IMAD.MOV.U32 R26, RZ, RZ, R9 ;  /* 0x000000ffff1a7224 */ /* 0x000fe200078e0009 */
[----:B------:R-:W-:Y:S01]  /*1de30*/  MOV R25, R10 ;  /* 0x0000000a00197202 */ /* 0x000fe20000000f00 */
[----:B------:R-:W-:Y:S01]  /*1de40*/  IMAD.MOV.U32 R24, RZ, RZ, R11 ;  /* 0x000000ffff187224 */ /* 0x000fe200078e000b */
[----:B-1----:R-:W-:Y:S01]  /*1de50*/  MOV R8, R12 ;  /* 0x0000000c00087202 */ /* 0x002fe20000000f00 */
[----:B------:R-:W-:Y:S01]  /*1de60*/  IMAD.MOV.U32 R9, RZ, RZ, R13 ;  /* 0x000000ffff097224 */ /* 0x000fe200078e000d */
[----:B------:R-:W-:Y:S01]  /*1de70*/  MOV R11, R14 ;  /* 0x0000000e000b7202 */ /* 0x000fe20000000f00 */
[----:B------:R-:W-:-:S02]  /*1de80*/  IMAD.MOV.U32 R10, RZ, RZ, R15 ;  /* 0x000000ffff0a7224 */ /* 0x000fc400078e000f */
[----:B------:R-:W0:Y:S04]  /*1de90*/  LDSM.16.MT88.4 R12, [R29+0xb000] ;  /* 0x00b000001d0c783b */ /* 0x000e280000004200 */
[----:B0-----:R-:W-:Y:S04]  /*1dea0*/  STL.64 [R1+0x17d8], R14 ;  /* 0x0017d80e01007387 */ /* 0x001fe80000100a00 */
[----:B------:R-:W-:Y:S04]  /*1deb0*/  STL.64 [R1+0x17d0], R12 ;  /* 0x0017d00c01007387 */ /* 0x000fe80000100a00 */
[----:B------:R-:W-:Y:S04]  /*1dec0*/  STL.64 [R1+0x17b8], R18 ;  /* 0x0017b81201007387 */ /* 0x000fe80000100a00 */
        /* <DEDUP_REMOVED lines=62> */
[----:B------:R-:W3:Y:S01]  /*1e2b0*/  LDL.LU R19, [R1+0xfc] ;  /* 0x0000fc0001137983 */ /* 0x000ee20000300800 */
[----:B------:R-:W-:Y:S01]  /*1e2c0*/  IMAD.MOV.U32 R15, RZ, RZ, R4 ;  /* 0x000000ffff0f7224 */ /* 0x000fe200078e0004 */
[----:B------:R-:W-:Y:S01]  /*1e2d0*/  MOV R14, R5 ;  /* 0x00000005000e7202 */ /* 0x000fe20000000f00 */
[----:B------:R-:W-:Y:S01]  /*1e2e0*/  IMAD.MOV.U32 R13, RZ, RZ, R6 ;  /* 0x000000ffff0d7224 */ /* 0x000fe200078e0006 */
[----:B------:R-:W2:Y:S01]  /*1e2f0*/  LDL.LU R4, [R1+0x130] ;  /* 0x0001300001047983 */ /* 0x000ea20000300800 */
[----:B------:R-:W-:-:S03]  /*1e300*/  MOV R12, R7 ;  /* 0x00000007000c7202 */ /* 0x000fc60000000f00 */
[----:B------:R-:W4:Y:S04]  /*1e310*/  LDL.LU R5, [R1+0x134] ;  /* 0x0001340001057983 */ /* 0x000f280000300800 */
[----:B------:R-:W4:Y:S04]  /*1e320*/  LDL.LU R6, [R1+0x138] ;  /* 0x0001380001067983 */ /* 0x000f280000300800 */
[----:B------:R-:W4:Y:S04]  /*1e330*/  LDL.LU R7, [R1+0x13c] ;  /* 0x00013c0001077983 */ /* 0x000f280000300800 */
[----:B------:R-:W0:Y:S04]  /*1e340*/  S2R R23, SR_TID.X ;  /* 0x0000000000177919 */ /* 0x000e280000002100 */
[----:B------:R-:W1:Y:S01]  /*1e350*/  S2R R21, SR_TID.X ;  /* 0x0000000000157919 */ /* 0x000e620000002100 */
[----:B0-----:R-:W-:-:S02]  /*1e360*/  LOP3.LUT R22, R23, 0x7, RZ, 0xc0, !PT ;  /* 0x0000000717167812 */ /* 0x001fc400078ec0ff */
        /* <DEDUP_REMOVED lines=12> */
[----:B------:R-:W-:-:S05]  /*1e430*/  LOP3.LUT R27, R27, 0x60, RZ, 0x3c, !PT ;  /* 0x000000601b1b7812 */ /* 0x000fca00078e3cff */
        /* <DEDUP_REMOVED lines=34> */
[----:B------:R-:W2:Y:S01]  /*1e660*/  LDL.LU R4, [R1+0x1880] ;  /* 0x0018800001047983 */ /* 0x000ea20000300800 */
        /* <DEDUP_REMOVED lines=14> */
[----:B------:R-:W3:Y:S04]  /*1e750*/  LDL.LU.64 R16, [R1+0x1850] ;  /* 0x0018500001107983 */ /* 0x000ee80000300a00 */
[----:B------:R-:W2:Y:S01]  /*1e760*/  LDL R5, [R1+0x710] ;  /* 0x0007100001057983 */ /* 0x000ea20000100800 */
        /* <DEDUP_REMOVED lines=16> */
[----:B------:R-:W3:Y:S01]  /*1e870*/  LDL.LU.64 R18, [R1+0x1818] ;  /* 0x0018180001127983 */ /* 0x000ee20000300a00 */
[----:B------:R-:W3:Y:S11]  /*1e880*/  LDL.LU.64 R16, [R1+0x1810] ;  /* 0x0018100001107983 */ /* 0x000ef60000300a00 */
[----:B------:R-:W-:Y:S09]  /*1e890*/  @!UPT UIADD3 URZ, URZ, URZ, URZ ;  /* 0x0000003f3f3ff290 */ /* 0x000ff2000fffe03f */
[----:B------:R-:W-:Y:S01]  /*1e8a0*/  STL.64 [R1+0xe0], R12 ;  /* 0x0000e00c01007387 */ /* 0x000fe20000100a00 */
[----:B------:R0:W-:Y:S03]  /*1e8b0*/  STL.64 [R1+0xe8], R14 ;  /* 0x0000e80e01007387 */ /* 0x0001e60000100a00 */
[----:B0-----:R-:W3:Y:S01]  /*1e8c0*/  LDL.LU.64 R14, [R1+0x1808] ;  /* 0x00180800010e7983 */ /* 0x001ee20000300a00 */
[----:B------:R-:W3:Y:S02]  /*1e8d0*/  LDL.LU.64 R12, [R1+0x1800] ;  /* 0x00180000010c7983 */ /* 0x000ee40000300a00 */
[C---:B---3--:R-:W-:Y:S11]  /*1e8e0*/  HMMA.16816.F32.BF16 R16, R12.reuse, R10, R16 ;  /* 0x0000000a0c10723c */ /* 0x048ff60000041810 */
[----:B------:R-:W-:Y:S11]  /*1e8f0*/  @!UPT UIADD3 URZ, URZ, URZ, URZ ;  /* 0x0000003f3f3ff290 */ /* 0x000ff6000fffe03f */
[----:B------:R-:W-:Y:S01]  /*1e900*/  @!UPT UIADD3 URZ, URZ, URZ, URZ ;  /* 0x0000003f3f3ff290 */ /* 0x000fe2000fffe03f */
[----:B------:R-:W-:Y:S01]  /*1e910*/  STL.64 [R1+0xd0], R16 ;  /* 0x0000d01001007387 */ /* 0x000fe20000100a00 */
[----:B------:R0:W-:Y:S03]  /*1e920*/  STL.64 [R1+0xd8], R18 ;  /* 0x0000d81201007387 */ /* 0x0001e60000100a00 */
[----:B0-----:R-:W3:Y:S01]  /*1e930*/  LDL.LU.64 R18, [R1+0x17f8] ;  /* 0x0017f80001127983 */ /* 0x001ee20000300a00 */
[----:B------:R-:W3:Y:S02]  /*1e940*/  LDL.LU.64 R16, [R1+0x17f0] ;  /* 0x0017f00001107983 */ /* 0x000ee40000300a00 */
[----:B---3--:R-:W-:Y:S01]  /*1e950*/  HMMA.16816.F32.BF16 R12, R12, R6, R16 ;  /* 0x000000060c0c723c */ /* 0x008fe20000041810 */
[----:B------:R-:W3:Y:S01]  /*1e960*/  LDL.LU.64 R18, [R1+0x17e8] ;  /* 0x0017e80001127983 */ /* 0x000ee20000300a00 */
[----:B------:R-:W3:Y:S11]  /*1e970*/  LDL.LU.64 R16, [R1+0x17e0] ;  /* 0x0017e00001107983 */ /* 0x000ef60000300a00 */
[----:B------:R-:W-:Y:S10]  /*1e980*/  @!UPT UIADD3 URZ, URZ, URZ, URZ ;  /* 0x0000003f3f3ff290 */ /* 0x000ff4000fffe03f */
        /* <DEDUP_REMOVED lines=12> */
[----:B------:R-:W2:Y:S01]  /*1ea50*/  LDL.LU.64 R18, [R1+0x17b8] ;  /* 0x0017b80001127983 */ /* 0x000ea20000300a00 */
[----:B------:R-:W2:Y:S11]  /*1ea60*/  LDL.LU.64 R16, [R1+0x17b0] ;  /* 0x0017b00001107983 */ /* 0x000eb60000300a00 */
[----:B------:R-:W-:Y:S10]  /*1ea70*/  @!UPT UIADD3 URZ, URZ, URZ, URZ ;  /* 0x0000003f3f3ff290 */ /* 0x000ff4000fffe03f */
[----:B------:R0:W-:Y:S01]  /*1ea80*/  STL.64 [R1+0xa0], R12 ;  /* 0x0000a00c01007387 */ /* 0x0001e20000100a00 */
[----:B------:R1:W-:Y:S03]  /*1ea90*/  STL.64 [R1+0xa8], R14 ;  /* 0x0000a80e01007387 */ /* 0x0003e60000100a00 */
[----:B0-----:R-:W3:Y:S01]  /*1eaa0*/  LDL.LU R12, [R1+0x60] ;  /* 0x00006000010c7983 */ /* 0x001ee20000300800 */
[----:B------:R-:W3:Y:S02]  /*1eab0*/  LDL.LU R13, [R1+0x64] ;  /* 0x00006400010d7983 */ /* 0x000ee40000300800 */
[----:B-1----:R-:W3:Y:S02]  /*1eac0*/  LDL.LU R14, [R1+0x68] ;  /* 0x00006800010e7983 */ /* 0x002ee40000300800 */
[----:B------:R-:W3:Y:S01]  /*1ead0*/  LDL.LU R15, [R1+0x6c] ;  /* 0x00006c00010f7983 */ /* 0x000ee20000300800 */
[C---:B--2---:R-:W-:Y:S11]  /*1eae0*/  HMMA.16816.F32.BF16 R20, R16.reuse, R10, R20 ;  /* 0x0000000a1014723c */ /* 0x044ff60000041814 */
[----:B------:R-:W-:Y:S11]  /*1eaf0*/  @!UPT UIADD3 URZ, URZ, URZ, URZ ;  /* 0x0000003f3f3ff290 */ /* 0x000ff6000fffe03f */
[----:B------:R-:W-:Y:S01]  /*1eb00*/  @!UPT UIADD3 URZ, URZ, URZ, URZ ;  /* 0x0000003f3f3ff290 */ /* 0x000fe2000fffe03f */
[----:B------:R-:W-:Y:S01]  /*1eb10*/  STL.64 [R1+0x90], R20 ;  /* 0x0000901401007387 */ /* 0x000fe20000100a00 */
[----:B------:R0:W-:Y:S03]  /*1eb20*/  STL.64 [R1+0x98], R22 ;  /* 0x0000981601007387 */ /* 0x0001e60000100a00 */
[----:B0-----:R-:W2:Y:S01]  /*1eb30*/  LDL.LU.64 R22, [R1+0x17a8] ;  /* 0x0017a80001167983 */ /* 0x001ea20000300a00 */
[----:B------:R-:W2:Y:S02]  /*1eb40*/  LDL.LU.64 R20, [R1+0x17a0] ;  /* 0x0017a00001147983 */ /* 0x000ea40000300a00 */
[----:B--2---:R-:W-:Y:S01]  /*1eb50*/  HMMA.16816.F32.BF16 R16, R16, R6, R20 ;  /* 0x000000061010723c */ /* 0x004fe20000041814 */
[----:B------:R-:W4:Y:S01]  /*1eb60*/  LDL.LU.64 R22, [R1+0x1798] ;  /* 0x0017980001167983 */ /* 0x000f220000300a00 */
[----:B------:R-:W4:Y:S11]  /*1eb70*/  LDL.LU.64 R20, [R1+0x1790] ;  /* 0x0017900001147983 */ /* 0x000f360000300a00 */
[----:B------:R-:W-:Y:S10]  /*1eb80*/  @!UPT UIADD3 URZ, URZ, URZ, URZ ;  /* 0x0000003f3f3ff290 */ /* 0x000ff4000fffe03f */
[----:B------:R0:W-:Y:S01]  /*1eb90*/  STL.64 [R1+0x70], R16 ;  /* 0x0000701001007387 */ /* 0x0001e20000100a00 */
[----:B------:R-:W-:Y:S03]  /*1eba0*/  STL.64 [R1+0x78], R18 ;  /* 0x0000781201007387 */ /* 0x000fe60000100a00 */
[----:B0-----:R-:W2:Y:S01]  /*1ebb0*/  LDL.LU R16, [R1+0x40] ;  /* 0x0000400001107983 */ /* 0x001ea20000300800 */
[C---:B----4-:R-:W-:Y:S11]  /*1ebc0*/  HMMA.16816.F32.BF16 R24, R20.reuse, R10, R24 ;  /* 0x0000000a1418723c */ /* 0x050ff60000041818 */
[----:B------:R-:W-:Y:S11]  /*1ebd0*/  @!UPT UIADD3 URZ, URZ, URZ, URZ ;  /* 0x0000003f3f3ff290 */ /* 0x000ff6000fffe03f */
[----:B------:R-:W-:Y:S01]  /*1ebe0*/  @!UPT UIADD3 URZ, URZ, URZ, URZ ;  /* 0x0000003f3f3ff290 */ /* 0x000fe2000fffe03f */
[----:B------:R-:W-:Y:S01]  /*1ebf0*/  STL.64 [R1+0x80], R24 ;  /* 0x0000801801007387 */ /* 0x000fe20000100a00 */
[----:B------:R0:W-:Y:S03]  /*1ec00*/  STL.64 [R1+0x88], R26 ;  /* 0x0000881a01007387 */ /* 0x0001e60000100a00 */
[----:B0-----:R-:W4:Y:S01]  /*1ec10*/  LDL.LU.64 R26, [R1+0x1788] ;  /* 0x00178800011a7983 */ /* 0x001f220000300a00 */
[----:B------:R-:W4:Y:S01]  /*1ec20*/  LDL.LU.64 R24, [R1+0x1780] ;  /* 0x0017800001187983 */ /* 0x000f220000300a00 */
[----:B---3--:R-:W-:Y:S01]  /*1ec30*/  HMMA.16816.F32.BF16 R12, R20, R6, R12 ;  /* 0x00000006140c723c */ /* 0x008fe2000004180c */
[----:B------:R-:W-:Y:S02]  /*1ec40*/  MOV R19, R0 ;  /* 0x0000000000137202 */ /* 0x000fe40000000f00 */
[----:B------:R-:W0:Y:S04]  /*1ec50*/  S2R R0, SR_TID.X ;  /* 0x0000000000007919 */ /* 0x000e280000002100 */
[----:B------:R-:W-:Y:S01]  /*1ec60*/  IMAD.MOV.U32 R20, RZ, RZ, R9 ;  /* 0x000000ffff147224 */ /* 0x000fe200078e0009 */
[----:B------:R-:W-:Y:S01]  /*1ec70*/  MOV R21, R8 ;  /* 0x0000000800157202 */ /* 0x000fe20000000f00 */
[----:B------:R-:W-:Y:S01]  /*1ec80*/  IMAD.MOV.U32 R22, RZ, RZ, R3 ;  /* 0x000000ffff167224 */ /* 0x000fe200078e0003 */
[----:B------:R-:W-:Y:S11]  /*1ec90*/  MOV R23, R2 ;  /* 0x0000000200177202 */ /* 0x000ff60000000f00 */
[----:B------:R-:W-:Y:S02]  /*1eca0*/  @!UPT UIADD3 URZ, URZ, URZ, URZ ;  /* 0x0000003f3f3ff290 */ /* 0x000fe4000fffe03f */
[----:B------:R-:W-:Y:S01]  /*1ecb0*/  STL.64 [R1+0x60], R12 ;  /* 0x0000600c01007387 */ /* 0x000fe20000100a00 */
[----:B------:R1:W-:Y:S03]  /*1ecc0*/  STL.64 [R1+0x68], R14 ;  /* 0x0000680e01007387 */ /* 0x0003e60000100a00 */
[----:B-1----:R-:W1:Y:S01]  /*1ecd0*/  S2R R15, SR_TID.X ;  /* 0x00000000000f7919 */ /* 0x002e620000002100 */
[----:B------:R-:W-:Y:S01]  /*1ece0*/  MOV R17, R28 ;  /* 0x0000001c00117202 */ /* 0x000fe20000000f00 */
[C---:B0-----:R-:W-:Y:S01]  /*1ecf0*/  LOP3.LUT R28, R0.reuse, 0x7, RZ, 0xc0, !PT ;  /* 0x00000007001c7812 */ /* 0x041fe200078ec0ff */
[----:B------:R-:W-:-:S04]  /*1ed00*/  LOP3.LUT R0, R0, 0x10, RZ, 0xc0, !PT ;  /* 0x0000001000007812 */ /* 0x000fc800078ec0ff */
[----:B------:R-:W-:Y:S02]  /*1ed10*/  IMAD R12, R28, 0x110, RZ ;  /* 0x000001101c0c7824 */ /* 0x000fe400078e02ff */
[----:B------:R-:W-:Y:S01]  /*1ed20*/  IMAD.SHL.U32 R13, R0, 0x80, RZ ;  /* 0x00000080000d7824 */ /* 0x000fe200078e00ff */
[----:B-1----:R-:W-:-:S04]  /*1ed30*/  SHF.L.U32 R14, R15, 0x1, RZ ;  /* 0x000000010f0e7819 */ /* 0x002fc800000006ff */
[----:B------:R-:W-:-:S04]  /*1ed40*/  LOP3.LUT R14, R12, 0x10, R14, 0x78, !PT ;  /* 0x000000100c0e7812 */ /* 0x000fc800078e780e */
[----:B------:R-:W-:Y:S01]  /*1ed50*/  LOP3.LUT R14, R14, R13, RZ, 0xfc, !PT ;  /* 0x0000000d0e0e7212 */ /* 0x000fe200078efcff */
[----:B------:R-:W-:Y:S02]  /*1ed60*/  IMAD.MOV.U32 R18, RZ, RZ, R4 ;  /* 0x000000ffff127224 */ /* 0x000fe400078e0004 */
[----:B------:R-:W-:-:S05]  /*1ed70*/  IMAD.SHL.U32 R15, R15, 0x2, RZ ;  /* 0x000000020f0f7824 */ /* 0x000fca00078e00ff */
[----:B------:R-:W-:-:S04]  /*1ed80*/  LOP3.LUT R15, R12, 0x10, R15, 0x78, !PT ;  /* 0x000000100c0f7812 */ /* 0x000fc800078e780f */
[----:B------:R-:W-:-:S04]  /*1ed90*/  LOP3.LUT R15, R15, R13, RZ, 0xfc, !PT ;  /* 0x0000000d0f0f7212 */ /* 0x000fc800078efcff */
[----:B------:R-:W-:Y:S01]  /*1eda0*/  LOP3.LUT R15, R15, 0x20, RZ, 0x3c, !PT ;  /* 0x000000200f0f7812 */ /* 0x000fe200078e3cff */
[C---:B----4-:R-:W-:Y:S08]  /*1edb0*/  HMMA.16816.F32.BF16 R8, R24.reuse, R10, R20 ;  /* 0x0000000a1808723c */ /* 0x050ff00000041814 */
[----:B--2---:R-:W-:Y:S11]  /*1edc0*/  HMMA.16816.F32.BF16 R16, R24, R6, R16 ;  /* 0x000000061810723c */ /* 0x004ff60000041810 */
[----:B------:R-:W-:Y:S04]  /*1edd0*/  @!UPT UIADD3 URZ, URZ, URZ, URZ ;  /* 0x0000003f3f3ff290 */ /* 0x000fe8000fffe03f */
[----:B------:R-:W-:Y:S01]  /*1ede0*/  STL.64 [R1+0x50], R8 ;  /* 0x0000500801007387 */ /* 0x000fe20000100a00 */
[----:B------:R-:W-:Y:S02]  /*1edf0*/  STL.64 [R1+0x58], R10 ;  /* 0x0000580a01007387 */ /* 0x000fe40000100a00 */
[----:B------:R-:W0:Y:S06]  /*1ee00*/  LDSM.16.MT88.4 R8, [R14+0xc000] ;  /* 0x00c000000e08783b */ /* 0x000e2c0000004200 */
[----:B------:R-:W-:Y:S01]  /*1ee10*/  IMAD.MOV.U32 R28, RZ, RZ, R16 ;  /* 0x000000ffff1c7224 */ /* 0x000fe200078e0010 */
[----:B------:R-:W-:Y:S01]  /*1ee20*/  MOV R3, R17 ;  /* 0x0000001100037202 */ /* 0x000fe20000000f00 */
[----:B------:R-:W-:Y:S01]  /*1ee30*/  IMAD.MOV.U32 R2, RZ, RZ, R18 ;  /* 0x000000ffff027224 */ /* 0x000fe200078e0012 */
[----:B------:R-:W-:-:S02]  /*1ee40*/  MOV R0, R19 ;  /* 0x0000001300007202 */ /* 0x000fc40000000f00 */
[----:B------:R-:W-:Y:S01]  /*1ee50*/  LDSM.16.MT88.4 R16, [R14+0xc080] ;  /* 0x00c080000e10783b */ /* 0x000fe20000004200 */
[----:B0-----:R-:W-:Y:S01]  /*1ee60*/  IMAD.MOV.U32 R23, RZ, RZ, R8 ;  /* 0x000000ffff177224 */ /* 0x001fe200078e0008 */
[----:B------:R-:W-:Y:S01]  /*1ee70*/  MOV R22, R9 ;  /* 0x0000000900167202 */ /* 0x000fe20000000f00 */
[----:B------:R-:W-:Y:S01]  /*1ee80*/  IMAD.MOV.U32 R21, RZ, RZ, R10 ;  /* 0x000000ffff157224 */ /* 0x000fe200078e000a */
[----:B------:R-:W-:Y:S02]  /*1ee90*/  MOV R20, R11 ;  /* 0x0000000b00147202 */ /* 0x000fe40000000f00 */
[----:B------:R-:W0:Y:S02]  /*1eea0*/  LDSM.16.M88.4 R8, [R5+0x10180] ;  /* 0x010180000508783b */ /* 0x000e240000000200 */
[----:B------:R-:W1:Y:S02]  /*1eeb0*/  LDSM.16.M88.4 R4, [R5+0x14180] ;  /* 0x014180000504783b */ /* 0x000e640000000200 */
[----:B------:R-:W-:Y:S02]  /*1eec0*/  STL [R1+0x177c], R3 ;  /* 0x00177c0301007387 */ /* 0x000fe40000100800 */
[----:B------:R-:W-:Y:S02]  /*1eed0*/  STL [R1+0x1778], R28 ;  /* 0x0017781c01007387 */ /* 0x000fe40000100800 */
[----:B0-----:R-:W-:Y:S01]  /*1eee0*/  STL [R1+0x1644], R10 ;  /* 0x0016440a01007387 */ /* 0x001fe20000100800 */
[----:B------:R-:W-:Y:S02]  /*1eef0*/  STL [R1+0x1640], R11 ;  /* 0x0016400b01007387 */ /* 0x000fe40000100800 */
[----:B-1----:R0:W-:Y:S02]  /*1ef00*/  STL.64 [R1+0x1770], R6 ;  /* 0x0017700601007387 */ /* 0x0021e40000100a00 */
[----:B------:R1:W-:Y:S01]  /*1ef10*/  STL.64 [R1+0x1768], R4 ;  /* 0x0017680401007387 */ /* 0x0003e20000100a00 */
[----:B0-----:R-:W-:Y:S01]  /*1ef20*/  MOV R7, R16 ;  /* 0x0000001000077202 */ /* 0x001fe20000000f00 */
[----:B------:R-:W-:Y:S01]  /*1ef30*/  IMAD.MOV.U32 R6, RZ, RZ, R17 ;  /* 0x000000ffff067224 */ /* 0x000fe200078e0011 */
[----:B-1----:R-:W-:Y:S01]  /*1ef40*/  MOV R5, R18 ;  /* 0x0000001200057202 */ /* 0x002fe20000000f00 */
[----:B------:R-:W-:-:S02]  /*1ef50*/  IMAD.MOV.U32 R4, RZ, RZ, R19 ;  /* 0x000000ffff047224 */ /* 0x000fc400078e0013 */
[----:B------:R-:W-:Y:S02]  /*1ef60*/  LDSM.16.MT88.4 R16, [R15+0xc000] ;  /* 0x00c000000f10783b */ /* 0x000fe40000004200 */
[----:B------:R-:W0:Y:S02]  /*1ef70*/  LDSM.16.MT88.4 R12, [R15+0xc080] ;  /* 0x00c080000f0c783b */ /* 0x000e240000004200 */
[----:B0-----:R-:W-:Y:S02]  /*1ef80*/  MOV R3, R12 ;  /* 0x0000000c00037202 */ /* 0x001fe40000000f00 */
        /* <DEDUP_REMOVED lines=9> */
[----:B0-----:R-:W-:Y:S01]  /*1f020*/  STL.64 [R1+0x16c0], R14 ;  /* 0x0016c00e01007387 */ /* 0x001fe20000100a00 */
[----:B------:R-:W-:Y:S03]  /*1f030*/  STL.64 [R1+0x16b8], R12 ;  /* 0x0016b80c01007387 */ /* 0x000fe60000100a00 */
[----:B-1----:R-:W-:Y:S01]  /*1f040*/  STL.64 [R1+0x16a0], R18 ;  /* 0x0016a01201007387 */ /* 0x002fe20000100a00 */
[----:B------:R0:W-:Y:S03]  /*1f050*/  STL.64 [R1+0x1698], R16 ;  /* 0x0016981001007387 */ /* 0x0001e60000100a00 */
[----:B0-----:R-:W2:Y:S01]  /*1f060*/  LDL.LU R16, [R1+0xa0] ;  /* 0x0000a00001107983 */ /* 0x001ea20000300800 */
[----:B------:R-:W2:Y:S02]  /*1f070*/  LDL.LU R17, [R1+0xa4] ;  /* 0x0000a40001117983 */ /* 0x000ea40000300800 */
[----:B------:R-:W3:Y:S02]  /*1f080*/  LDL.LU R18, [R1+0xa8] ;  /* 0x0000a80001127983 */ /* 0x000ee40000300800 */
[----:B------:R-:W3:Y:S02]  /*1f090*/  LDL.LU R19, [R1+0xac] ;  /* 0x0000ac0001137983 */ /* 0x000ee40000300800 */
[----:B---3--:R-:W-:Y:S01]  /*1f0a0*/  STL.64 [R1+0x16b0], R18 ;  /* 0x0016b01201007387 */ /* 0x008fe20000100a00 */
[----:B--2---:R0:W-:Y:S03]  /*1f0b0*/  STL.64 [R1+0x16a8], R16 ;  /* 0x0016a81001007387 */ /* 0x0041e60000100a00 */
[----:B0-----:R-:W2:Y:S01]  /*1f0c0*/  LDL.LU R16, [R1+0xc0] ;  /* 0x0000c00001107983 */ /* 0x001ea20000300800 */
[----:B------:R-:W2:Y:S02]  /*1f0d0*/  LDL.LU R17, [R1+0xc4] ;  /* 0x0000c40001117983 */ /* 0x000ea40000300800 */
[----:B------:R-:W3:Y:S02]  /*1f0e0*/  LDL.LU R18, [R1+0xc8] ;  /* 0x0000c80001127983 */ /* 0x000ee40000300800 */
[----:B------:R-:W3:Y:S01]  /*1f0f0*/  LDL.LU R19, [R1+0xcc] ;  /* 0x0000cc0001137983 */ /* 0x000ee20000300800 */
[----:B------:R-:W-:Y:S01]  /*1f100*/  MOV R14, R27 ;  /* 0x0000001b000e7202 */ /* 0x000fe20000000f00 */
[----:B------:R-:W-:Y:S01]  /*1f110*/  IMAD.MOV.U32 R15, RZ, RZ, R26 ;  /* 0x000000ffff0f7224 */ /* 0x000fe200078e001a */
[----:B------:R-:W-:Y:S01]  /*1f120*/  MOV R12, R3 ;  /* 0x00000003000c7202 */ /* 0x000fe20000000f00 */
[----:B------:R-:W-:Y:S01]  /*1f130*/  IMAD.MOV.U32 R13, RZ, RZ, R28 ;  /* 0x000000ffff0d7224 */ /* 0x000fe200078e001c */
[----:B---3--:R-:W-:Y:S01]  /*1f140*/  STL.64 [R1+0x16d0], R18 ;  /* 0x0016d01201007387 */ /* 0x008fe20000100a00 */
[----:B--2---:R0:W-:Y:S02]  /*1f150*/  STL.64 [R1+0x16c8], R16 ;  /* 0x0016c81001007387 */ /* 0x0041e40000100a00 */
[----:B------:R-:W2:Y:S02]  /*1f160*/  LDL.LU R3, [R1+0x177c] ;  /* 0x00177c0001037983 */ /* 0x000ea40000300800 */
[----:B------:R-:W3:Y:S01]  /*1f170*/  LDL.LU R28, [R1+0x1778] ;  /* 0x00177800011c7983 */ /* 0x000ee20000300800 */
[----:B------:R-:W-:Y:S01]  /*1f180*/  STL.64 [R1+0x16f0], R14 ;  /* 0x0016f00e01007387 */ /* 0x000fe20000100a00 */
[----:B------:R-:W-:Y:S03]  /*1f190*/  STL.64 [R1+0x16e8], R12 ;  /* 0x0016e80c01007387 */ /* 0x000fe60000100a00 */
[----:B0-----:R-:W4:Y:S01]  /*1f1a0*/  LDL.LU R16, [R1+0xb0] ;  /* 0x0000b00001107983 */ /* 0x001f220000300800 */
[----:B------:R-:W4:Y:S02]  /*1f1b0*/  LDL.LU R17, [R1+0xb4] ;  /* 0x0000b40001117983 */ /* 0x000f240000300800 */
[----:B------:R-:W2:Y:S02]  /*1f1c0*/  LDL.LU R18, [R1+0xb8] ;  /* 0x0000b80001127983 */ /* 0x000ea40000300800 */
[----:B------:R-:W2:Y:S02]  /*1f1d0*/  LDL.LU R19, [R1+0xbc] ;  /* 0x0000bc0001137983 */ /* 0x000ea40000300800 */
[----:B--2---:R-:W-:Y:S01]  /*1f1e0*/  STL.64 [R1+0x16e0], R18 ;  /* 0x0016e01201007387 */ /* 0x004fe20000100a00 */
[----:B----4-:R0:W-:Y:S03]  /*1f1f0*/  STL.64 [R1+0x16d8], R16 ;  /* 0x0016d81001007387 */ /* 0x0101e60000100a00 */
[----:B0-----:R-:W2:Y:S01]  /*1f200*/  LDL.LU R16, [R1+0xd0] ;  /* 0x0000d00001107983 */ /* 0x001ea20000300800 */
[----:B------:R-:W2:Y:S02]  /*1f210*/  LDL.LU R17, [R1+0xd4] ;  /* 0x0000d40001117983 */ /* 0x000ea40000300800 */
[----:B------:R-:W4:Y:S02]  /*1f220*/  LDL.LU R18, [R1+0xd8] ;  /* 0x0000d80001127983 */ /* 0x000f240000300800 */
[----:B------:R-:W4:Y:S01]  /*1f230*/  LDL.LU R19, [R1+0xdc] ;  /* 0x0000dc0001137983 */ /* 0x000f220000300800 */
[----:B------:R-:W-:Y:S01]  /*1f240*/  MOV R14, R11 ;  /* 0x0000000b000e7202 */ /* 0x000fe20000000f00 */
[----:B------:R-:W-:Y:S01]  /*1f250*/  IMAD.MOV.U32 R15, RZ, RZ, R10 ;  /* 0x000000ffff0f7224 */ /* 0x000fe200078e000a */
[----:B------:R-:W-:Y:S01]  /*1f260*/  MOV R12, R25 ;  /* 0x00000019000c7202 */ /* 0x000fe20000000f00 */
[----:B------:R-:W-:Y:S01]  /*1f270*/  IMAD.MOV.U32 R13, RZ, RZ, R24 ;  /* 0x000000ffff0d7224 */ /* 0x000fe200078e0018 */
[----:B----4-:R-:W-:Y:S01]  /*1f280*/  STL.64 [R1+0x1700], R18 ;  /* 0x0017001201007387 */ /* 0x010fe20000100a00 */
[----:B--2---:R0:W-:Y:S02]  /*1f290*/  STL.64 [R1+0x16f8], R16 ;  /* 0x0016f81001007387 */ /* 0x0041e40000100a00 */
[----:B------:R1:W-:Y:S02]  /*1f2a0*/  STL.64 [R1+0x1720], R14 ;  /* 0x0017200e01007387 */ /* 0x0003e40000100a00 */
[----:B------:R2:W-:Y:S01]  /*1f2b0*/  STL.64 [R1+0x1718], R12 ;  /* 0x0017180c01007387 */ /* 0x0005e20000100a00 */
[----:B0-----:R-:W4:Y:S01]  /*1f2c0*/  LDL.LU R16, [R1+0xe0] ;  /* 0x0000e00001107983 */ /* 0x001f220000300800 */
[----:B------:R-:W4:Y:S02]  /*1f2d0*/  LDL.LU R17, [R1+0xe4] ;  /* 0x0000e40001117983 */ /* 0x000f240000300800 */
[----:B------:R-:W3:Y:S02]  /*1f2e0*/  LDL.LU R18, [R1+0xe8] ;  /* 0x0000e80001127983 */ /* 0x000ee40000300800 */
[----:B------:R-:W3:Y:S01]  /*1f2f0*/  LDL.LU R19, [R1+0xec] ;  /* 0x0000ec0001137983 */ /* 0x000ee20000300800 */
[----:B-1----:R-:W-:Y:S01]  /*1f300*/  MOV R14, R5 ;  /* 0x00000005000e7202 */ /* 0x002fe20000000f00 */
[----:B------:R-:W-:Y:S01]  /*1f310*/  IMAD.MOV.U32 R15, RZ, RZ, R4 ;  /* 0x000000ffff0f7224 */ /* 0x000fe200078e0004 */
[----:B--2---:R-:W-:Y:S01]  /*1f320*/  MOV R12, R7 ;  /* 0x00000007000c7202 */ /* 0x004fe20000000f00 */
[----:B------:R-:W-:-:S03]  /*1f330*/  IMAD.MOV.U32 R13, RZ, RZ, R6 ;  /* 0x000000ffff0d7224 */ /* 0x000fc600078e0006 */
[----:B------:R-:W-:Y:S02]  /*1f340*/  STL.64 [R1+0x1750], R14 ;  /* 0x0017500e01007387 */ /* 0x000fe40000100a00 */
[----:B------:R-:W-:Y:S02]  /*1f350*/  STL.64 [R1+0x1748], R12 ;  /* 0x0017480c01007387 */ /* 0x000fe40000100a00 */
[----:B---3--:R-:W-:Y:S01]  /*1f360*/  STL.64 [R1+0x1710], R18 ;  /* 0x0017101201007387 */ /* 0x008fe20000100a00 */
[----:B----4-:R0:W-:Y:S03]  /*1f370*/  STL.64 [R1+0x1708], R16 ;  /* 0x0017081001007387 */ /* 0x0101e60000100a00 */
        /* <DEDUP_REMOVED lines=10> */
[----:B------:R-:W-:-:S02]  /*1f420*/  MOV R12, R23 ;  /* 0x00000017000c7202 */ /* 0x000fc40000000f00 */
[----:B------:R-:W0:Y:S01]  /*1f430*/  S2R R23, SR_TID.X ;  /* 0x0000000000177919 */ /* 0x000e220000002100 */
[----:B------:R-:W-:Y:S02]  /*1f440*/  MOV R14, R21 ;  /* 0x00000015000e7202 */ /* 0x000fe40000000f00 */
[----:B------:R-:W1:Y:S02]  /*1f450*/  S2R R21, SR_TID.X ;  /* 0x0000000000157919 */ /* 0x000e640000002100 */
[----:B------:R-:W-:Y:S01]  /*1f460*/  IMAD.MOV.U32 R13, RZ, RZ, R22 ;  /* 0x000000ffff0d7224 */ /* 0x000fe200078e0016 */
[C---:B0-----:R-:W-:Y:S01]  /*1f470*/  LOP3.LUT R22, R23.reuse, 0x7, RZ, 0xc0, !PT ;  /* 0x0000000717167812 */ /* 0x041fe200078ec0ff */
[----:B------:R-:W-:Y:S02]  /*1f480*/  LOP3.LUT R23, R23, 0x10, RZ, 0xc0, !PT ;  /* 0x0000001017177812 */ /* 0x000fe400078ec0ff */
[----:B-1----:R-:W-:Y:S02]  /*1f490*/  IMAD.SHL.U32 R27, R21, 0x2, RZ ;  /* 0x00000002151b7824 */ /* 0x002fe400078e00ff */
[----:B------:R-:W-:Y:S01]  /*1f4a0*/  IMAD R22, R22, 0x110, RZ ;  /* 0x0000011016167824 */ /* 0x000fe200078e02ff */
[----:B------:R-:W-:-:S04]  /*1f4b0*/  SHF.L.U32 R23, R23, 0x7, RZ ;  /* 0x0000000717177819 */ /* 0x000fc800000006ff */
[----:B------:R-:W-:Y:S01]  /*1f4c0*/  LOP3.LUT R27, R22, 0x10, R27, 0x78, !PT ;  /* 0x00000010161b7812 */ /* 0x000fe200078e781b */
[----:B---3--:R-:W-:Y:S01]  /*1f4d0*/  STL.64 [R1+0x1740], R18 ;  /* 0x0017401201007387 */ /* 0x008fe20000100a00 */
[----:B--2---:R0:W-:Y:S03]  /*1f4e0*/  STL.64 [R1+0x1738], R16 ;  /* 0x0017381001007387 */ /* 0x0041e60000100a00 */
[----:B0-----:R-:W2:Y:S01]  /*1f4f0*/  LDL.LU R16, [R1+0x110] ;  /* 0x0001100001107983 */ /* 0x001ea20000300800 */
[----:B------:R-:W2:Y:S02]  /*1f500*/  LDL.LU R17, [R1+0x114] ;  /* 0x0001140001117983 */ /* 0x000ea40000300800 */
[----:B------:R-:W3:Y:S02]  /*1f510*/  LDL.LU R18, [R1+0x118] ;  /* 0x0001180001127983 */ /* 0x000ee40000300800 */
[----:B------:R-:W3:Y:S01]  /*1f520*/  LDL.LU R19, [R1+0x11c] ;  /* 0x00011c0001137983 */ /* 0x000ee20000300800 */
[----:B------:R-:W-:Y:S01]  /*1f530*/  LOP3.LUT R27, R27, R23, RZ, 0xfc, !PT ;  /* 0x000000171b1b7212 */ /* 0x000fe200078efcff */
[----:B------:R-:W-:Y:S01]  /*1f540*/  IMAD.MOV.U32 R15, RZ, RZ, R20 ;  /* 0x000000ffff0f7224 */ /* 0x000fe200078e0014 */
[----:B------:R-:W4:Y:S01]  /*1f550*/  LDL.LU R4, [R1+0x130] ;  /* 0x0001300001047983 */ /* 0x000f220000300800 */
[----:B------:R-:W4:Y:S01]  /*1f560*/  LDL.LU R5, [R1+0x134] ;  /* 0x0001340001057983 */ /* 0x000f220000300800 */
[----:B------:R-:W-:Y:S01]  /*1f570*/  LOP3.LUT R27, R27, 0x60, RZ, 0x3c, !PT ;  /* 0x000000601b1b7812 */ /* 0x000fe200078e3cff */
[----:B------:R-:W4:Y:S01]  /*1f580*/  LDL.LU R6, [R1+0x138] ;  /* 0x0001380001067983 */ /* 0x000f220000300800 */
[----:B------:R-:W4:Y:S04]  /*1f590*/  LDL.LU R7, [R1+0x13c] ;  /* 0x00013c0001077983 */ /* 0x000f280000300800 */
[----:B------:R-:W0:Y:S02]  /*1f5a0*/  LDSM.16.MT88.4 R20, [R27+0xc000] ;  /* 0x00c000001b14783b */ /* 0x000e240000004200 */
[----:B------:R-:W1:Y:S02]  /*1f5b0*/  LDSM.16.MT88.4 R24, [R27+0xc080] ;  /* 0x00c080001b18783b */ /* 0x000e640000004200 */
[----:B---3--:R-:W-:Y:S02]  /*1f5c0*/  STL.64 [R1+0x1760], R18 ;  /* 0x0017601201007387 */ /* 0x008fe40000100a00 */
[----:B--2---:R2:W-:Y:S02]  /*1f5d0*/  STL.64 [R1+0x1758], R16 ;  /* 0x0017581001007387 */ /* 0x0045e40000100a00 */
[----:B--2---:R-:W2:Y:S01]  /*1f5e0*/  LDL.LU R16, [R1+0x120] ;  /* 0x0001200001107983 */ /* 0x004ea20000300800 */
[----:B------:R-:W2:Y:S02]  /*1f5f0*/  LDL.LU R17, [R1+0x124] ;  /* 0x0001240001117983 */ /* 0x000ea40000300800 */
[----:B------:R-:W2:Y:S02]  /*1f600*/  LDL.LU R18, [R1+0x128] ;  /* 0x0001280001127983 */ /* 0x000ea40000300800 */
[----:B------:R-:W2:Y:S01]  /*1f610*/  LDL.LU R19, [R1+0x12c] ;  /* 0x00012c0001137983 */ /* 0x000ea20000300800 */
[----:B0-----:R-:W-:Y:S01]  /*1f620*/  STL.64 [R1+0x1680], R22 ;  /* 0x0016801601007387 */ /* 0x001fe20000100a00 */
[----:B------:R0:W-:Y:S03]  /*1f630*/  STL.64 [R1+0x1678], R20 ;  /* 0x0016781401007387 */ /* 0x0001e60000100a00 */
[----:B0-----:R-:W3:Y:S01]  /*1f640*/  LDL.LU R20, [R1+0x70] ;  /* 0x0000700001147983 */ /* 0x001ee20000300800 */
[----:B------:R-:W3:Y:S02]  /*1f650*/  LDL.LU R21, [R1+0x74] ;  /* 0x0000740001157983 */ /* 0x000ee40000300800 */
[----:B------:R-:W2:Y:S02]  /*1f660*/  LDL.LU R22, [R1+0x78] ;  /* 0x0000780001167983 */ /* 0x000ea40000300800 */
[----:B------:R-:W2:Y:S01]  /*1f670*/  LDL.LU R23, [R1+0x7c] ;  /* 0x00007c0001177983 */ /* 0x000ea20000300800 */
[C---:B----4-:R-:W-:Y:S01]  /*1f680*/  HMMA.16816.F32.BF16 R4, R12.reuse, R8, R4 ;  /* 0x000000080c04723c */ /* 0x050fe20000041804 */
[----:B--2---:R-:W-:Y:S01]  /*1f690*/  STL.64 [R1+0x1690], R22 ;  /* 0x0016901601007387 */ /* 0x004fe20000100a00 */
[----:B---3--:R0:W-:Y:S03]  /*1f6a0*/  STL.64 [R1+0x1688], R20 ;  /* 0x0016881401007387 */ /* 0x0081e60000100a00 */
[----:B0-----:R-:W2:Y:S01]  /*1f6b0*/  LDL.LU R20, [R1+0x90] ;  /* 0x0000900001147983 */ /* 0x001ea20000300800 */
[----:B------:R-:W2:Y:S02]  /*1f6c0*/  LDL.LU R21, [R1+0x94] ;  /* 0x0000940001157983 */ /* 0x000ea40000300800 */
[----:B------:R-:W2:Y:S02]  /*1f6d0*/  LDL.LU R22, [R1+0x98] ;  /* 0x0000980001167983 */ /* 0x000ea40000300800 */
[----:B------:R-:W2:Y:S01]  /*1f6e0*/  LDL.LU R23, [R1+0x9c] ;  /* 0x00009c0001177983 */ /* 0x000ea20000300800 */
[----:B-1----:R-:W-:Y:S01]  /*1f6f0*/  STL.64 [R1+0x1660], R26 ;  /* 0x0016601a01007387 */ /* 0x002fe20000100a00 */
[----:B------:R0:W-:Y:S03]  /*1f700*/  STL.64 [R1+0x1658], R24 ;  /* 0x0016581801007387 */ /* 0x0001e60000100a00 */
[----:B0-----:R-:W3:Y:S01]  /*1f710*/  LDL.LU R24, [R1+0x60] ;  /* 0x0000600001187983 */ /* 0x001ee20000300800 */
[----:B------:R-:W3:Y:S02]  /*1f720*/  LDL.LU R25, [R1+0x64] ;  /* 0x0000640001197983 */ /* 0x000ee40000300800 */
[----:B------:R-:W4:Y:S02]  /*1f730*/  LDL.LU R26, [R1+0x68] ;  /* 0x00006800011a7983 */ /* 0x000f240000300800 */
[----:B------:R-:W4:Y:S02]  /*1f740*/  LDL.LU R27, [R1+0x6c] ;  /* 0x00006c00011b7983 */ /* 0x000f240000300800 */
[----:B----4-:R-:W-:Y:S01]  /*1f750*/  STL.64 [R1+0x1670], R26 ;  /* 0x0016701a01007387 */ /* 0x010fe20000100a00 */
[----:B---3--:R0:W-:Y:S03]  /*1f760*/  STL.64 [R1+0x1668], R24 ;  /* 0x0016681801007387 */ /* 0x0081e60000100a00 */
[----:B0-----:R-:W3:Y:S01]  /*1f770*/  LDL.LU R24, [R1+0x80] ;  /* 0x0000800001187983 */ /* 0x001ee20000300800 */
[----:B------:R-:W3:Y:S02]  /*1f780*/  LDL.LU R25, [R1+0x84] ;  /* 0x0000840001197983 */ /* 0x000ee40000300800 */
[----:B------:R-:W3:Y:S02]  /*1f790*/  LDL.LU R26, [R1+0x88] ;  /* 0x00008800011a7983 */ /* 0x000ee40000300800 */
[----:B------:R-:W3:Y:S01]  /*1f7a0*/  LDL.LU R27, [R1+0x8c] ;  /* 0x00008c00011b7983 */ /* 0x000ee20000300800 */
[----:B------:R-:W-:Y:S01]  /*1f7b0*/  STL.64 [R1+0x130], R4 ;  /* 0x0001300401007387 */ /* 0x000fe20000100a00 */
[----:B------:R0:W-:Y:S03]  /*1f7c0*/  STL.64 [R1+0x138], R6 ;  /* 0x0001380601007387 */ /* 0x0001e60000100a00 */
[----:B0-----:R-:W4:Y:S01]  /*1f7d0*/  LDL.LU.64 R6, [R1+0x1770] ;  /* 0x0017700001067983 */ /* 0x001f220000300a00 */
[----:B------:R-:W2:Y:S02]  /*1f7e0*/  LDL.LU.64 R4, [R1+0x1768] ;  /* 0x0017680001047983 */ /* 0x000ea40000300a00 */
[----:B--2---:R-:W-:Y:S01]  /*1f7f0*/  HMMA.16816.F32.BF16 R12, R12, R4, R16 ;  /* 0x000000040c0c723c */ /* 0x004fe20000041810 */
[----:B------:R-:W2:Y:S01]  /*1f800*/  LDL.LU.64 R18, [R1+0x1760] ;  /* 0x0017600001127983 */ /* 0x000ea20000300a00 */
[----:B------:R-:W2:Y:S11]  /*1f810*/  LDL.LU.64 R16, [R1+0x1758] ;  /* 0x0017580001107983 */ /* 0x000eb60000300a00 */
[----:B------:R-:W-:Y:S10]  /*1f820*/  @!UPT UIADD3 URZ, URZ, URZ, URZ ;  /* 0x0000003f3f3ff290 */ /* 0x000ff4000fffe03f */
[----:B------:R-:W-:Y:S01]  /*1f830*/  STL.64 [R1+0x120], R12 ;  /* 0x0001200c01007387 */ /* 0x000fe20000100a00 */
[----:B------:R0:W-:Y:S03]  /*1f840*/  STL.64 [R1+0x128], R14 ;  /* 0x0001280e01007387 */ /* 0x0001e60000100a00 */
[----:B0-----:R-:W2:Y:S01]  /*1f850*/  LDL.LU.64 R14, [R1+0x1750] ;  /* 0x00175000010e7983 */ /* 0x001ea20000300a00 */
[----:B------:R-:W2:Y:S02]  /*1f860*/  LDL.LU.64 R12, [R1+0x1748] ;  /* 0x00174800010c7983 */ /* 0x000ea40000300a00 */
        /* <DEDUP_REMOVED lines=70> */
[----:B------:R-:W3:Y:S01]  /*1fcd0*/  LDL.LU.64 R22, [R1+0x1680] ;  /* 0x0016800001167983 */ /* 0x000ee20000300a00 */
[----:B------:R-:W3:Y:S11]  /*1fce0*/  LDL.LU.64 R20, [R1+0x1678] ;  /* 0x0016780001147983 */ /* 0x000ef60000300a00 */
[----:B------:R-:W-:Y:S10]  /*1fcf0*/  @!UPT UIADD3 URZ, URZ, URZ, URZ ;  /* 0x0000003f3f3ff290 */ /* 0x000ff4000fffe03f */
[----:B------:R-:W-:Y:S01]  /*1fd00*/  STL.64 [R1+0x70], R16 ;  /* 0x0000701001007387 */ /* 0x000fe20000100a00 */
[----:B------:R-:W-:Y:S01]  /*1fd10*/  STL.64 [R1+0x78], R18 ;  /* 0x0000781201007387 */ /* 0x000fe20000100a00 */
[C---:B---3--:R-:W-:Y:S11]  /*1fd20*/  HMMA.16816.F32.BF16 R24, R20.reuse, R8, R24 ;  /* 0x000000081418723c */ /* 0x048ff60000041818 */
        /* <DEDUP_REMOVED lines=8> */
[----:B------:R-:W2:Y:S02]  /*1fdb0*/  LDL.LU.64 R24, [R1+0x1658] ;  /* 0x0016580001187983 */ /* 0x000ea40000300a00 */
[----:B------:R-:W-:-:S02]  /*1fdc0*/  IMAD.MOV.U32 R19, RZ, RZ, R0 ;  /* 0x000000ffff137224 */ /* 0x000fc400078e0000 */
[----:B------:R-:W0:Y:S01]  /*1fdd0*/  S2R R0, SR_TID.X ;  /* 0x0000000000007919 */ /* 0x000e220000002100 */
[----:B------:R-:W-:Y:S01]  /*1fde0*/  MOV R16, R28 ;  /* 0x0000001c00107202 */ /* 0x000fe20000000f00 */
[----:B------:R-:W-:Y:S01]  /*1fdf0*/  IMAD.MOV.U32 R17, RZ, RZ, R3 ;  /* 0x000000ffff117224 */ /* 0x000fe200078e0003 */
[----:B------:R-:W-:Y:S11]  /*1fe00*/  MOV R18, R2 ;  /* 0x0000000200127202 */ /* 0x000ff60000000f00 */
[----:B------:R-:W-:Y:S04]  /*1fe10*/  @!UPT UIADD3 URZ, URZ, URZ, URZ ;  /* 0x0000003f3f3ff290 */ /* 0x000fe8000fffe03f */
[----:B------:R-:W-:Y:S01]  /*1fe20*/  IMAD.MOV.U32 R11, RZ, RZ, R23 ;  /* 0x000000ffff0b7224 */ /* 0x000fe200078e0017 */
[----:B------:R-:W-:Y:S01]  /*1fe30*/  MOV R10, R22 ;  /* 0x00000016000a7202 */ /* 0x000fe20000000f00 */
[----:B------:R-:W-:Y:S03]  /*1fe40*/  STL.64 [R1+0x60], R20 ;  /* 0x0000601401007387 */ /* 0x000fe60000100a00 */
[----:B------:R-:W-:Y:S01]  /*1fe50*/  STL [R1+0x164c], R11 ;  /* 0x00164c0b01007387 */ /* 0x000fe20000100800 */
[C---:B0-----:R-:W-:Y:S01]  /*1fe60*/  LOP3.LUT R3, R0.reuse, 0x7, RZ, 0xc0, !PT ;  /* 0x0000000700037812 */ /* 0x041fe200078ec0ff */
[----:B------:R-:W-:Y:S01]  /*1fe70*/  STL [R1+0x1648], R10 ;  /* 0x0016480a01007387 */ /* 0x000fe20000100800 */
[----:B------:R-:W-:Y:S01]  /*1fe80*/  LOP3.LUT R0, R0, 0x10, RZ, 0xc0, !PT ;  /* 0x0000001000007812 */ /* 0x000fe200078ec0ff */
[C---:B--2---:R-:W-:Y:S08]  /*1fe90*/  HMMA.16816.F32.BF16 R12, R24.reuse, R8, R12 ;  /* 0x00000008180c723c */ /* 0x044ff0000004180c */
[----:B------:R-:W-:Y:S11]  /*1fea0*/  HMMA.16816.F32.BF16 R16, R24, R4, R16 ;  /* 0x000000041810723c */ /* 0x000ff60000041810 */
[----:B------:R-:W-:Y:S05]  /*1feb0*/  @!UPT UIADD3 URZ, URZ, URZ, URZ ;  /* 0x0000003f3f3ff290 */ /* 0x000fea000fffe03f */
[----:B------:R-:W-:Y:S02]  /*1fec0*/  MOV R8, R15 ;  /* 0x0000000f00087202 */ /* 0x000fe40000000f00 */
[----:B------:R-:W0:Y:S04]  /*1fed0*/  S2R R15, SR_TID.X ;  /* 0x00000000000f7919 */ /* 0x000e280000002100 */
[----:B------:R1:W-:Y:S01]  /*1fee0*/  STL [R1+0x50], R12 ;  /* 0x0000500c01007387 */ /* 0x0003e20000100800 */
[----:B------:R-:W-:Y:S01]  /*1fef0*/  IMAD.MOV.U32 R9, RZ, RZ, R14 ;  /* 0x000000ffff097224 */ /* 0x000fe200078e000e */
[----:B------:R-:W-:Y:S01]  /*1ff00*/  MOV R28, R13 ;  /* 0x0000000d001c7202 */ /* 0x000fe20000000f00 */
[----:B------:R-:W-:Y:S02]  /*1ff10*/  IMAD.SHL.U32 R13, R0, 0x80, RZ ;  /* 0x00000080000d7824 */ /* 0x000fe400078e00ff */
[----:B-1----:R-:W-:-:S02]  /*1ff20*/  IMAD R12, R3, 0x110, RZ ;  /* 0x00000110030c7824 */ /* 0x002fc400078e02ff */
[----:B------:R-:W-:Y:S01]  /*1ff30*/  IMAD.MOV.U32 R4, RZ, RZ, R16 ;  /* 0x000000ffff047224 */ /* 0x000fe200078e0010 */
[----:B0-----:R-:W-:-:S04]  /*1ff40*/  SHF.L.U32 R14, R15, 0x1, RZ ;  /* 0x000000010f0e7819 */ /* 0x001fc800000006ff */
[----:B------:R-:W-:-:S04]  /*1ff50*/  LOP3.LUT R14, R12, 0x10, R14, 0x78, !PT ;  /* 0x000000100c0e7812 */ /* 0x000fc800078e780e */
[----:B------:R-:W-:Y:S02]  /*1ff60*/  LOP3.LUT R14, R14, R13, RZ, 0xfc, !PT ;  /* 0x0000000d0e0e7212 */ /* 0x000fe400078efcff */
[----:B------:R-:W-:Y:S01]  /*1ff70*/  MOV R3, R17 ;  /* 0x0000001100037202 */ /* 0x000fe20000000f00 */
[----:B------:R-:W-:Y:S01]  /*1ff80*/  IMAD.MOV.U32 R2, RZ, RZ, R18 ;  /* 0x000000ffff027224 */ /* 0x000fe200078e0012 */
[----:B------:R-:W-:Y:S02]  /*1ff90*/  MOV R0, R19 ;  /* 0x0000001300007202 */ /* 0x000fe40000000f00 */
[----:B------:R-:W0:Y:S04]  /*1ffa0*/  LDSM.16.MT88.4 R16, [R14+0xd000] ;  /* 0x00d000000e10783b */ /* 0x000e280000004200 */
[----:B------:R-:W-:Y:S01]  /*1ffb0*/  STL [R1+0x1654], R9 ;  /* 0x0016540901007387 */ /* 0x000fe20000100800 */
[----:B------:R-:W-:Y:S02]  /*1ffc0*/  STL [R1+0x1650], R28 ;  /* 0x0016501c01007387 */ /* 0x000fe40000100800 */
[----:B----4-:R0:W-:Y:S02]  /*1ffd0*/  STL.64 [R1+0x1638], R6 ;  /* 0x0016380601007387 */ /* 0x0101e40000100a00 */
[----:B------:R1:W-:Y:S02]  /*1ffe0*/  STL [R1+0x1630], R4 ;  /* 0x0016300401007387 */ /* 0x0003e40000100800 */
[----:B------:R-:W-:-:S05]  /*1fff0*/  IMAD.SHL.U32 R15, R15, 0x2, RZ ;  /* 0x000000020f0f7824 */ /* 0x000fca00078e00ff */
[----:B------:R-:W-:Y:S01]  /*20000*/  LOP3.LUT R15, R12, 0x10, R15, 0x78, !PT ;  /* 0x000000100c0f7812 */ /* 0x000fe200078e780f */
[----:B0-----:R-:W-:Y:S01]  /*20010*/  IMAD.MOV.U32 R7, RZ, RZ, R16 ;  /* 0x000000ffff077224 */ /* 0x001fe200078e0010 */
[----:B------:R-:W-:Y:S01]  /*20020*/  MOV R6, R17 ;  /* 0x0000001100067202 */ /* 0x000fe20000000f00 */
[----:B------:R-:W-:Y:S01]  /*20030*/  IMAD.MOV.U32 R5, RZ, RZ, R18 ;  /* 0x000000ffff057224 */ /* 0x000fe200078e0012 */
[----:B-1----:R-:W-:Y:S02]  /*20040*/  MOV R4, R19 ;  /* 0x0000001300047202 */ /* 0x002fe40000000f00 */
[----:B------:R-:W0:Y:S01]  /*20050*/  LDSM.16.MT88.4 R16, [R14+0xd080] ;  /* 0x00d080000e10783b */ /* 0x000e220000004200 */
[----:B------:R-:W-:-:S04]  /*20060*/  LOP3.LUT R15, R15, R13, RZ, 0xfc, !PT ;  /* 0x0000000d0f0f7212 */ /* 0x000fc800078efcff */
[----:B------:R-:W-:Y:S02]  /*20070*/  LOP3.LUT R15, R15, 0x20, RZ, 0x3c, !PT ;  /* 0x000000200f0f7812 */ /* 0x000fe400078e3cff */
[----:B0-----:R-:W-:Y:S01]  /*20080*/  MOV R23, R16 ;  /* 0x0000001000177202 */ /* 0x001fe20000000f00 */
[----:B------:R-:W-:Y:S01]  /*20090*/  IMAD.MOV.U32 R22, RZ, RZ, R17 ;  /* 0x000000ffff167224 */ /* 0x000fe200078e0011 */
[----:B------:R-:W-:Y:S01]  /*200a0*/  MOV R21, R18 ;  /* 0x0000001200157202 */ /* 0x000fe20000000f00 */
[----:B------:R-:W-:Y:S02]  /*200b0*/  IMAD.MOV.U32 R20, RZ, RZ, R19 ;  /* 0x000000ffff147224 */ /* 0x000fe400078e0013 */
[----:B------:R-:W-:Y:S02]  /*200c0*/  LDSM.16.MT88.4 R16, [R15+0xd000] ;  /* 0x00d000000f10783b */ /* 0x000fe40000004200 */
[----:B------:R-:W0:Y:S02]  /*200d0*/  LDSM.16.MT88.4 R12, [R15+0xd080] ;  /* 0x00d080000f0c783b */ /* 0x000e240000004200 */
[----:B0-----:R-:W-:-:S02]  /*200e0*/  MOV R9, R12 ;  /* 0x0000000c00097202 */ /* 0x001fc40000000f00 */
[----:B------:R-:W-:Y:S01]  /*200f0*/  IMAD.MOV.U32 R28, RZ, RZ, R13 ;  /* 0x000000ffff1c7224 */ /* 0x000fe200078e000d */
[----:B------:R-:W-:Y:S01]  /*20100*/  MOV R11, R14 ;  /* 0x0000000e000b7202 */ /* 0x000fe20000000f00 */
[----:B------:R-:W-:Y:S01]  /*20110*/  IMAD.MOV.U32 R10, RZ, RZ, R15 ;  /* 0x000000ffff0a7224 */ /* 0x000fe200078e000f */
[----:B------:R-:W-:Y:S01]  /*20120*/  MOV R27, R16 ;  /* 0x00000010001b7202 */ /* 0x000fe20000000f00 */
[----:B------:R-:W0:Y:S01]  /*20130*/  LDSM.16.MT88.4 R12, [R29+0xd000] ;  /* 0x00d000001d0c783b */ /* 0x000e220000004200 */
[----:B------:R-:W-:Y:S01]  /*20140*/  IMAD.MOV.U32 R26, RZ, RZ, R17 ;  /* 0x000000ffff1a7224 */ /* 0x000fe200078e0011 */
[----:B------:R-:W-:Y:S01]  /*20150*/  MOV R25, R18 ;  /* 0x0000001200197202 */ /* 0x000fe20000000f00 */
[----:B------:R-:W-:Y:S02]  /*20160*/  IMAD.MOV.U32 R24, RZ, RZ, R19 ;  /* 0x000000ffff187224 */ /* 0x000fe400078e0013 */
        /* <DEDUP_REMOVED lines=16> */
[----:B------:R-:W-:Y:S01]  /*20270*/  MOV R14, R11 ;  /* 0x0000000b000e7202 */ /* 0x000fe20000000f00 */
[----:B------:R-:W-:Y:S02]  /*20280*/  IMAD.MOV.U32 R15, RZ, RZ, R10 ;  /* 0x000000ffff0f7224 */ /* 0x000fe400078e000a */
[----:B------:R-:W-:Y:S01]  /*20290*/  IMAD.MOV.U32 R13, RZ, RZ, R28 ;  /* 0x000000ffff0d7224 */ /* 0x000fe200078e001c */
[----:B---3--:R-:W-:Y:S01]  /*202a0*/  STL.64 [R1+0x1598], R18 ;  /* 0x0015981201007387 */ /* 0x008fe20000100a00 */
[----:B--2---:R0:W-:Y:S02]  /*202b0*/  STL.64 [R1+0x1590], R16 ;  /* 0x0015901001007387 */ /* 0x0041e40000100a00 */
[----:B------:R-:W2:Y:S02]  /*202c0*/  LDL.LU R9, [R1+0x1654] ;  /* 0x0016540001097983 */ /* 0x000ea40000300800 */
[----:B------:R-:W3:Y:S01]  /*202d0*/  LDL.LU R28, [R1+0x1650] ;  /* 0x00165000011c7983 */ /* 0x000ee20000300800 */
[----:B------:R-:W4:Y:S01]  /*202e0*/  LDL.LU R11, [R1+0x164c] ;  /* 0x00164c00010b7983 */ /* 0x000f220000300800 */
[----:B------:R-:W2:Y:S02]  /*202f0*/  LDL.LU R10, [R1+0x1648] ;  /* 0x00164800010a7983 */ /* 0x000ea40000300800 */
[----:B------:R-:W-:Y:S02]  /*20300*/  STL.64 [R1+0x15b8], R14 ;  /* 0x0015b80e01007387 */ /* 0x000fe40000100a00 */
[----:B------:R-:W-:Y:S01]  /*20310*/  STL.64 [R1+0x15b0], R12 ;  /* 0x0015b00c01007387 */ /* 0x000fe20000100a00 */
[----:B0-----:R-:W2:Y:S01]  /*20320*/  LDL.LU R16, [R1+0xb0] ;  /* 0x0000b00001107983 */ /* 0x001ea20000300800 */
[----:B------:R-:W2:Y:S02]  /*20330*/  LDL.LU R17, [R1+0xb4] ;  /* 0x0000b40001117983 */ /* 0x000ea40000300800 */
[----:B------:R-:W2:Y:S02]  /*20340*/  LDL.LU R18, [R1+0xb8] ;  /* 0x0000b80001127983 */ /* 0x000ea40000300800 */
[----:B------:R-:W2:Y:S02]  /*20350*/  LDL.LU R19, [R1+0xbc] ;  /* 0x0000bc0001137983 */ /* 0x000ea40000300800 */
[----:B--2---:R-:W-:Y:S01]  /*20360*/  STL.64 [R1+0x15a8], R18 ;  /* 0x0015a81201007387 */ /* 0x004fe20000100a00 */
[----:B------:R0:W-:Y:S03]  /*20370*/  STL.64 [R1+0x15a0], R16 ;  /* 0x0015a01001007387 */ /* 0x0001e60000100a00 */
[----:B0-----:R-:W2:Y:S01]  /*20380*/  LDL.LU R16, [R1+0xd0] ;  /* 0x0000d00001107983 */ /* 0x001ea20000300800 */
[----:B------:R-:W2:Y:S02]  /*20390*/  LDL.LU R17, [R1+0xd4] ;  /* 0x0000d40001117983 */ /* 0x000ea40000300800 */
[----:B------:R-:W2:Y:S02]  /*203a0*/  LDL.LU R18, [R1+0xd8] ;  /* 0x0000d80001127983 */ /* 0x000ea40000300800 */
[----:B------:R-:W2:Y:S01]  /*203b0*/  LDL.LU R19, [R1+0xdc] ;  /* 0x0000dc0001137983 */ /* 0x000ea20000300800 */
[----:B------:R-:W-:Y:S01]  /*203c0*/  MOV R14, R25 ;  /* 0x00000019000e7202 */ /* 0x000fe20000000f00 */
[----:B------:R-:W-:Y:S01]  /*203d0*/  IMAD.MOV.U32 R15, RZ, RZ, R24 ;  /* 0x000000ffff0f7224 */ /* 0x000fe200078e0018 */
[----:B------:R-:W-:Y:S01]  /*203e0*/  MOV R12, R27 ;  /* 0x0000001b000c7202 */ /* 0x000fe20000000f00 */
[----:B------:R-:W-:Y:S01]  /*203f0*/  IMAD.MOV.U32 R13, RZ, RZ, R26 ;  /* 0x000000ffff0d7224 */ /* 0x000fe200078e001a */
[----:B--2---:R-:W-:Y:S01]  /*20400*/  STL.64 [R1+0x15c8], R18 ;  /* 0x0015c81201007387 */ /* 0x004fe20000100a00 */
[----:B------:R0:W-:Y:S02]  /*20410*/  STL.64 [R1+0x15c0], R16 ;  /* 0x0015c01001007387 */ /* 0x0001e40000100a00 */
[----:B------:R1:W-:Y:S02]  /*20420*/  STL.64 [R1+0x15e8], R14 ;  /* 0x0015e80e01007387 */ /* 0x0003e40000100a00 */
[----:B------:R2:W-:Y:S01]  /*20430*/  STL.64 [R1+0x15e0], R12 ;  /* 0x0015e00c01007387 */ /* 0x0005e20000100a00 */
[----:B0-----:R-:W3:Y:S01]  /*20440*/  LDL.LU R16, [R1+0xe0] ;  /* 0x0000e00001107983 */ /* 0x001ee20000300800 */
[----:B------:R-:W3:Y:S02]  /*20450*/  LDL.LU R17, [R1+0xe4] ;  /* 0x0000e40001117983 */ /* 0x000ee40000300800 */
        /* <DEDUP_REMOVED lines=20> */
[----:B------:R-:W0:Y:S04]  /*205a0*/  S2R R23, SR_TID.X ;  /* 0x0000000000177919 */ /* 0x000e280000002100 */
[----:B------:R-:W1:Y:S01]  /*205b0*/  S2R R21, SR_TID.X ;  /* 0x0000000000157919 */ /* 0x000e620000002100 */
[----:B0-----:R-:W-:Y:S01]  /*205c0*/  LOP3.LUT R22, R23, 0x7, RZ, 0xc0, !PT ;  /* 0x0000000717167812 */ /* 0x001fe200078ec0ff */
[----:B-1----:R-:W-:Y:S01]  /*205d0*/  IMAD.SHL.U32 R27, R21, 0x2, RZ ;  /* 0x00000002151b7824 */ /* 0x002fe200078e00ff */
[----:B------:R-:W-:-:S03]  /*205e0*/  LOP3.LUT R23, R23, 0x10, RZ, 0xc0, !PT ;  /* 0x0000001017177812 */ /* 0x000fc600078ec0ff */
        /* <DEDUP_REMOVED lines=9> */
[----:B------:R-:W-:-:S04]  /*20680*/  LOP3.LUT R27, R27, R23, RZ, 0xfc, !PT ;  /* 0x000000171b1b7212 */ /* 0x000fc800078efcff */
[----:B------:R-:W-:-:S05]  /*20690*/  LOP3.LUT R27, R27, 0x60, RZ, 0x3c, !PT ;  /* 0x000000601b1b7812 */ /* 0x000fca00078e3cff */
[----:B------:R-:W0:Y:S01]  /*206a0*/  LDSM.16.MT88.4 R20, [R27+0xd000] ;  /* 0x00d000001b14783b */ /* 0x000e220000004200 */
[----:B------:R-:W-:Y:S01]  /*206b0*/  IMAD.MOV.U32 R15, RZ, RZ, R4 ;  /* 0x000000ffff0f7224 */ /* 0x000fe200078e0004 */
[----:B------:R-:W-:Y:S01]  /*206c0*/  MOV R14, R5 ;  /* 0x00000005000e7202 */ /* 0x000fe20000000f00 */
[----:B------:R-:W4:Y:S02]  /*206d0*/  LDL.LU R4, [R1+0x130] ;  /* 0x0001300001047983 */ /* 0x000f240000300800 */
[----:B------:R-:W-:Y:S01]  /*206e0*/  IMAD.MOV.U32 R13, RZ, RZ, R6 ;  /* 0x000000ffff0d7224 */ /* 0x000fe200078e0006 */
[----:B------:R-:W4:Y:S01]  /*206f0*/  LDL.LU R5, [R1+0x134] ;  /* 0x0001340001057983 */ /* 0x000f220000300800 */
[----:B------:R-:W-:Y:S01]  /*20700*/  MOV R12, R7 ;  /* 0x00000007000c7202 */ /* 0x000fe20000000f00 */
[----:B------:R-:W4:Y:S02]  /*20710*/  LDL.LU R6, [R1+0x138] ;  /* 0x0001380001067983 */ /* 0x000f240000300800 */
[----:B------:R-:W4:Y:S01]  /*20720*/  LDL.LU R7, [R1+0x13c] ;  /* 0x00013c0001077983 */ /* 0x000f220000300800 */
[----:B------:R-:W1:Y:S04]  /*20730*/  LDSM.16.MT88.4 R24, [R27+0xd080] ;  /* 0x00d080001b18783b */ /* 0x000e680000004200 */
[----:B---3--:R-:W-:Y:S01]  /*20740*/  STL.64 [R1+0x1628], R18 ;  /* 0x0016281201007387 */ /* 0x008fe20000100a00 */
[----:B--2---:R2:W-:Y:S03]  /*20750*/  STL.64 [R1+0x1620], R16 ;  /* 0x0016201001007387 */ /* 0x0045e60000100a00 */
        /* <DEDUP_REMOVED lines=9> */
[----:B------:R-:W2:Y:S02]  /*207f0*/  LDL.LU R23, [R1+0x7c] ;  /* 0x00007c0001177983 */ /* 0x000ea40000300800 */
[----:B--2---:R-:W-:Y:S01]  /*20800*/  STL.64 [R1+0x1558], R22 ;  /* 0x0015581601007387 */ /* 0x004fe20000100a00 */
[----:B---3--:R0:W-:Y:S03]  /*20810*/  STL.64 [R1+0x1550], R20 ;  /* 0x0015501401007387 */ /* 0x0081e60000100a00 */
[----:B0-----:R-:W2:Y:S01]  /*20820*/  LDL.LU R20, [R1+0x90] ;  /* 0x0000900001147983 */ /* 0x001ea20000300800 */
[----:B------:R-:W2:Y:S02]  /*20830*/  LDL.LU R21, [R1+0x94] ;  /* 0x0000940001157983 */ /* 0x000ea40000300800 */
[----:B------:R-:W2:Y:S02]  /*20840*/  LDL.LU R22, [R1+0x98] ;  /* 0x0000980001167983 */ /* 0x000ea40000300800 */
[----:B------:R-:W2:Y:S01]  /*20850*/  LDL.LU R23, [R1+0x9c] ;  /* 0x00009c0001177983 */ /* 0x000ea20000300800 */
[----:B-1----:R0:W-:Y:S01]  /*20860*/  STL.64 [R1+0x1528], R26 ;  /* 0x0015281a01007387 */ /* 0x0021e20000100a00 */
[----:B------:R1:W-:Y:S01]  /*20870*/  STL.64 [R1+0x1520], R24 ;  /* 0x0015201801007387 */ /* 0x0003e20000100a00 */
[----:B0-----:R-:W-:-:S02]  /*20880*/  MOV R26, R10 ;  /* 0x0000000a001a7202 */ /* 0x001fc40000000f00 */
[----:B-1----:R-:W3:Y:S01]  /*20890*/  LDL.LU R24, [R1+0x60] ;  /* 0x0000600001187983 */ /* 0x002ee20000300800 */
[----:B------:R-:W3:Y:S02]  /*208a0*/  LDL.LU R25, [R1+0x64] ;  /* 0x0000640001197983 */ /* 0x000ee40000300800 */
[----:B------:R-:W2:Y:S02]  /*208b0*/  LDL.LU R10, [R1+0x1644] ;  /* 0x00164400010a7983 */ /* 0x000ea40000300800 */
[----:B----4-:R-:W-:Y:S02]  /*208c0*/  IMAD.MOV.U32 R27, RZ, RZ, R11 ;  /* 0x000000ffff1b7224 */ /* 0x010fe400078e000b */
[----:B------:R-:W2:Y:S03]  /*208d0*/  LDL.LU R11, [R1+0x1640] ;  /* 0x00164000010b7983 */ /* 0x000ea60000300800 */
[----:B------:R-:W-:Y:S01]  /*208e0*/  STL.64 [R1+0x1538], R26 ;  /* 0x0015381a01007387 */ /* 0x000fe20000100a00 */
[C---:B--2---:R-:W-:Y:S01]  /*208f0*/  HMMA.16816.F32.BF16 R4, R12.reuse, R10, R4 ;  /* 0x0000000a0c04723c */ /* 0x044fe20000041804 */
[----:B---3--:R0:W-:Y:S04]  /*20900*/  STL.64 [R1+0x1530], R24 ;  /* 0x0015301801007387 */ /* 0x0081e80000100a00 */
[----:B0-----:R-:W2:Y:S01]  /*20910*/  LDL.LU R24, [R1+0x80] ;  /* 0x0000800001187983 */ /* 0x001ea20000300800 */
[----:B------:R-:W2:Y:S02]  /*20920*/  LDL.LU R25, [R1+0x84] ;  /* 0x0000840001197983 */ /* 0x000ea40000300800 */
[----:B------:R-:W2:Y:S02]  /*20930*/  LDL.LU R26, [R1+0x88] ;  /* 0x00008800011a7983 */ /* 0x000ea40000300800 */
[----:B------:R-:W2:Y:S11]  /*20940*/  LDL.LU R27, [R1+0x8c] ;  /* 0x00008c00011b7983 */ /* 0x000eb60000300800 */
[----:B------:R-:W-:Y:S02]  /*20950*/  @!UPT UIADD3 URZ, URZ, URZ, URZ ;  /* 0x0000003f3f3ff290 */ /* 0x000fe4000fffe03f */
[----:B------:R-:W-:Y:S01]  /*20960*/  STL.64 [R1+0x170], R4 ;  /* 0x0001700401007387 */ /* 0x000fe20000100a00 */
[----:B------:R0:W-:Y:S03]  /*20970*/  STL.64 [R1+0x178], R6 ;  /* 0x0001780601007387 */ /* 0x0001e60000100a00 */
[----:B0-----:R-:W3:Y:S01]  /*20980*/  LDL.LU.64 R6, [R1+0x1638] ;  /* 0x0016380001067983 */ /* 0x001ee20000300a00 */
[----:B------:R-:W4:Y:S01]  /*20990*/  LDL.LU R4, [R1+0x1630] ;  /* 0x0016300001047983 */ /* 0x000f220000300800 */
        /* <DEDUP_REMOVED lines=15> */
[----:B------:R-:W2:Y:S01]  /*20a90*/  LDL R5, [R1+0xe54] ;  /* 0x000e540001057983 */ /* 0x000ea20000100800 */
        /* <DEDUP_REMOVED lines=49> */
[----:B------:R0:W-:Y:S01]  /*20db0*/  STL.64 [R1+0xe0], R12 ;  /* 0x0000e00c01007387 */ /* 0x0001e20000100a00 */
[----:B------:R-:W-:Y:S03]  /*20dc0*/  STL.64 [R1+0xe8], R14 ;  /* 0x0000e80e01007387 */ /* 0x000fe60000100a00 */
[----:B0-----:R-:W2:Y:S01]  /*20dd0*/  LDL.LU R12, [R1+0x50] ;  /* 0x00005000010c7983 */ /* 0x001ea20000300800 */
        /* <DEDUP_REMOVED lines=11> */
[----:B------:R-:W-:Y:S01]  /*20e90*/  STL.64 [R1+0x90], R16 ;  /* 0x0000901001007387 */ /* 0x000fe20000100a00 */
[----:B------:R-:W-:Y:S01]  /*20ea0*/  STL.64 [R1+0x98], R18 ;  /* 0x0000981201007387 */ /* 0x000fe20000100a00 */
[C---:B--2---:R-:W-:Y:S11]  /*20eb0*/  HMMA.16816.F32.BF16 R24, R20.reuse, R10, R24 ;  /* 0x0000000a1418723c */ /* 0x044ff60000041818 */
[----:B------:R-:W-:Y:S11]  /*20ec0*/  @!UPT UIADD3 URZ, URZ, URZ, URZ ;  /* 0x0000003f3f3ff290 */ /* 0x000ff6000fffe03f */
[----:B------:R-:W-:Y:S01]  /*20ed0*/  @!UPT UIADD3 URZ, URZ, URZ, URZ ;  /* 0x0000003f3f3ff290 */ /* 0x000fe2000fffe03f */
[----:B------:R-:W-:Y:S01]  /*20ee0*/  STL.64 [R1+0x70], R24 ;  /* 0x0000701801007387 */ /* 0x000fe20000100a00 */
[----:B------:R0:W-:Y:S03]  /*20ef0*/  STL.64 [R1+0x78], R26 ;  /* 0x0000781a01007387 */ /* 0x0001e60000100a00 */
[----:B0-----:R-:W2:Y:S01]  /*20f00*/  LDL.LU.64 R26, [R1+0x1538] ;  /* 0x00153800011a7983 */ /* 0x001ea20000300a00 */
[----:B------:R-:W2:Y:S01]  /*20f10*/  LDL.LU.64 R24, [R1+0x1530] ;  /* 0x0015300001187983 */ /* 0x000ea20000300a00 */
[----:B------:R-:W-:Y:S01]  /*20f20*/  MOV R13, R28 ;  /* 0x0000001c000d7202 */ /* 0x000fe20000000f00 */
[----:B------:R-:W-:Y:S01]  /*20f30*/  IMAD.MOV.U32 R14, RZ, RZ, R9 ;  /* 0x000000ffff0e7224 */ /* 0x000fe200078e0009 */
[----:B------:R-:W-:Y:S01]  /*20f40*/  MOV R15, R8 ;  /* 0x00000008000f7202 */ /* 0x000fe20000000f00 */
[----:B--2---:R-:W-:Y:S01]  /*20f50*/  HMMA.16816.F32.BF16 R20, R20, R6, R24 ;  /* 0x000000061414723c */ /* 0x004fe20000041818 */
[----:B------:R-:W2:Y:S01]  /*20f60*/  LDL.LU.64 R26, [R1+0x1528] ;  /* 0x00152800011a7983 */ /* 0x000ea20000300a00 */
[----:B------:R-:W2:Y:S03]  /*20f70*/  LDL.LU.64 R24, [R1+0x1520] ;  /* 0x0015200001187983 */ /* 0x000ea60000300a00 */
[----:B------:R-:W0:Y:S01]  /*20f80*/  S2R R28, SR_TID.X ;  /* 0x00000000001c7919 */ /* 0x000e220000002100 */
[----:B------:R-:W-:-:S02]  /*20f90*/  IMAD.MOV.U32 R18, RZ, RZ, R2 ;  /* 0x000000ffff127224 */ /* 0x000fc400078e0002 */
[----:B----4-:R-:W-:Y:S01]  /*20fa0*/  IMAD.MOV.U32 R16, RZ, RZ, R4 ;  /* 0x000000ffff107224 */ /* 0x010fe200078e0004 */
[----:B------:R-:W-:Y:S02]  /*20fb0*/  MOV R17, R3 ;  /* 0x0000000300117202 */ /* 0x000fe40000000f00 */
[----:B------:R-:W-:Y:S11]  /*20fc0*/  MOV R19, R0 ;  /* 0x0000000000137202 */ /* 0x000ff60000000f00 */
[----:B------:R-:W-:Y:S01]  /*20fd0*/  @!UPT UIADD3 URZ, URZ, URZ, URZ ;  /* 0x0000003f3f3ff290 */ /* 0x000fe2000fffe03f */
[----:B------:R-:W-:Y:S01]  /*20fe0*/  STL.64 [R1+0x60], R20 ;  /* 0x0000601401007387 */ /* 0x000fe20000100a00 */
[----:B------:R-:W-:Y:S01]  /*20ff0*/  STL.64 [R1+0x68], R22 ;  /* 0x0000681601007387 */ /* 0x000fe20000100a00 */
[C---:B0-----:R-:W-:Y:S02]  /*21000*/  LOP3.LUT R9, R28.reuse, 0x7, RZ, 0xc0, !PT ;  /* 0x000000071c097812 */ /* 0x041fe400078ec0ff */
[----:B------:R-:W-:Y:S01]  /*21010*/  LOP3.LUT R0, R28, 0x10, RZ, 0xc0, !PT ;  /* 0x000000101c007812 */ /* 0x000fe200078ec0ff */
[C---:B--2---:R-:W-:Y:S11]  /*21020*/  HMMA.16816.F32.BF16 R12, R24.reuse, R10, R12 ;  /* 0x0000000a180c723c */ /* 0x044ff6000004180c */
[----:B------:R-:W-:Y:S11]  /*21030*/  @!UPT UIADD3 URZ, URZ, URZ, URZ ;  /* 0x0000003f3f3ff290 */ /* 0x000ff6000fffe03f */
[----:B------:R-:W-:Y:S02]  /*21040*/  @!UPT UIADD3 URZ, URZ, URZ, URZ ;  /* 0x0000003f3f3ff290 */ /* 0x000fe4000fffe03f */
[----:B------:R-:W-:Y:S02]  /*21050*/  IMAD.MOV.U32 R2, RZ, RZ, R15 ;  /* 0x000000ffff027224 */ /* 0x000fe400078e000f */
[----:B------:R-:W0:Y:S04]  /*21060*/  S2R R15, SR_TID.X ;  /* 0x00000000000f7919 */ /* 0x000e280000002100 */
[----:B------:R1:W-:Y:S02]  /*21070*/  STL [R1+0x50], R12 ;  /* 0x0000500c01007387 */ /* 0x0003e40000100800 */
[----:B-1----:R-:W-:Y:S02]  /*21080*/  IMAD R12, R9, 0x110, RZ ;  /* 0x00000110090c7824 */ /* 0x002fe400078e02ff */
[----:B------:R-:W-:Y:S01]  /*21090*/  HMMA.16816.F32.BF16 R8, R24, R6, R16 ;  /* 0x000000061808723c */ /* 0x000fe20000041810 */
[----:B------:R-:W-:Y:S01]  /*210a0*/  MOV R3, R14 ;  /* 0x0000000e00037202 */ /* 0x000fe20000000f00 */
[----:B------:R-:W-:Y:S01]  /*210b0*/  IMAD.MOV.U32 R28, RZ, RZ, R13 ;  /* 0x000000ffff1c7224 */ /* 0x000fe200078e000d */
[----:B------:R-:W-:Y:S01]  /*210c0*/  SHF.L.U32 R13, R0, 0x7, RZ ;  /* 0x00000007000d7819 */ /* 0x000fe200000006ff */
[----:B0-----:R-:W-:-:S05]  /*210d0*/  IMAD.SHL.U32 R14, R15, 0x2, RZ ;  /* 0x000000020f0e7824 */ /* 0x001fca00078e00ff */
[----:B------:R-:W-:Y:S01]  /*210e0*/  LOP3.LUT R14, R12, 0x10, R14, 0x78, !PT ;  /* 0x000000100c0e7812 */ /* 0x000fe200078e780e */
[----:B------:R-:W-:Y:S01]  /*210f0*/  STL [R1+0x151c], R3 ;  /* 0x00151c0301007387 */ /* 0x000fe20000100800 */
[----:B------:R-:W-:Y:S02]  /*21100*/  STL [R1+0x1518], R28 ;  /* 0x0015181c01007387 */ /* 0x000fe40000100800 */
[----:B------:R-:W-:-:S10]  /*21110*/  LOP3.LUT R14, R14, R13, RZ, 0xfc, !PT ;  /* 0x0000000d0e0e7212 */ /* 0x000fd400078efcff */
[----:B------:R-:W-:Y:S01]  /*21120*/  STL.64 [R1+0x40], R8 ;  /* 0x0000400801007387 */ /* 0x000fe20000100a00 */
[----:B------:R-:W-:Y:S01]  /*21130*/  STL [R1+0x48], R10 ;  /* 0x0000480a01007387 */ /* 0x000fe20000100800 */
[----:B------:R-:W-:Y:S02]  /*21140*/  MOV R0, R11 ;  /* 0x0000000b00007202 */ /* 0x000fe40000000f00 */
[----:B------:R-:W-:Y:S04]  /*21150*/  LDSM.16.MT88.4 R16, [R14+0xe080] ;  /* 0x00e080000e10783b */ /* 0x000fe80000004200 */
[----:B------:R-:W0:Y:S01]  /*21160*/  LDSM.16.MT88.4 R8, [R14+0xe000] ;  /* 0x00e000000e08783b */ /* 0x000e220000004200 */
[----:B------:R-:W-:-:S05]  /*21170*/  IMAD.SHL.U32 R15, R15, 0x2, RZ ;  /* 0x000000020f0f7824 */ /* 0x000fca00078e00ff */
[----:B------:R-:W-:Y:S01]  /*21180*/  LOP3.LUT R15, R12, 0x10, R15, 0x78, !PT ;  /* 0x000000100c0f7812 */ /* 0x000fe200078e780f */
[----:B0-----:R-:W-:Y:S01]  /*21190*/  IMAD.MOV.U32 R23, RZ, RZ, R8 ;  /* 0x000000ffff177224 */ /* 0x001fe200078e0008 */
[----:B------:R-:W-:Y:S01]  /*211a0*/  MOV R22, R9 ;  /* 0x0000000900167202 */ /* 0x000fe20000000f00 */
[----:B------:R-:W-:Y:S01]  /*211b0*/  IMAD.MOV.U32 R21, RZ, RZ, R10 ;  /* 0x000000ffff157224 */ /* 0x000fe200078e000a */
[----:B------:R-:W-:Y:S02]  /*211c0*/  MOV R20, R11 ;  /* 0x0000000b00147202 */ /* 0x000fe40000000f00 */
[----:B------:R-:W0:Y:S02]  /*211d0*/  LDSM.16.M88.4 R8, [R5+0x10180] ;  /* 0x010180000508783b */ /* 0x000e240000000200 */
[----:B------:R-:W1:Y:S01]  /*211e0*/  LDSM.16.M88.4 R4, [R5+0x14180] ;  /* 0x014180000504783b */ /* 0x000e620000000200 */
[----:B------:R-:W-:-:S04]  /*211f0*/  LOP3.LUT R15, R15, R13, RZ, 0xfc, !PT ;  /* 0x0000000d0f0f7212 */ /* 0x000fc800078efcff */
[----:B------:R-:W-:Y:S01]  /*21200*/  LOP3.LUT R15, R15, 0x20, RZ, 0x3c, !PT ;  /* 0x000000200f0f7812 */ /* 0x000fe200078e3cff */
        /* <DEDUP_REMOVED lines=32> */
[----:B------:R-:W4:Y:S01]  /*21410*/  LDL.LU R3, [R1+0x151c] ;  /* 0x00151c0001037983 */ /* 0x000f220000300800 */
[----:B------:R-:W4:Y:S02]  /*21420*/  LDL.LU R28, [R1+0x1518] ;  /* 0x00151800011c7983 */ /* 0x000f240000300800 */
[----:B------:R-:W-:Y:S01]  /*21430*/  STL.64 [R1+0x1490], R14 ;  /* 0x0014900e01007387 */ /* 0x000fe20000100a00 */
[----:B------:R-:W-:Y:S04]  /*21440*/  STL.64 [R1+0x1488], R12 ;  /* 0x0014880c01007387 */ /* 0x000fe80000100a00 */
        /* <DEDUP_REMOVED lines=16> */
[----:B------:R-:W-:Y:S04]  /*21550*/  STL.64 [R1+0x14c0], R14 ;  /* 0x0014c00e01007387 */ /* 0x000fe80000100a00 */
        /* <DEDUP_REMOVED lines=10> */
[----:B------:R-:W-:-:S03]  /*21600*/  IMAD.MOV.U32 R13, RZ, RZ, R6 ;  /* 0x000000ffff0d7224 */ /* 0x000fc600078e0006 */
[----:B------:R-:W-:Y:S02]  /*21610*/  STL.64 [R1+0x14f0], R14 ;  /* 0x0014f00e01007387 */ /* 0x000fe40000100a00 */
[----:B------:R-:W-:Y:S02]  /*21620*/  STL.64 [R1+0x14e8], R12 ;  /* 0x0014e80c01007387 */ /* 0x000fe40000100a00 */
[----:B---3--:R-:W-:Y:S01]  /*21630*/  STL.64 [R1+0x14a0], R18 ;  /* 0x0014a01201007387 */ /* 0x008fe20000100a00 */
[----:B--2---:R0:W-:Y:S03]  /*21640*/  STL.64 [R1+0x1498], R16 ;  /* 0x0014981001007387 */ /* 0x0041e60000100a00 */
        /* <DEDUP_REMOVED lines=16> */
[----:B------:R-:W2:Y:S01]  /*21750*/  LDL.LU R4, [R1+0x170] ;  /* 0x0001700001047983 */ /* 0x000ea20000300800 */
[----:B------:R-:W4:Y:S02]  /*21760*/  LDL.LU R5, [R1+0x174] ;  /* 0x0001740001057983 */ /* 0x000f240000300800 */
[----:B------:R-:W4:Y:S02]  /*21770*/  LDL.LU R6, [R1+0x178] ;  /* 0x0001780001067983 */ /* 0x000f240000300800 */
[----:B------:R-:W4:Y:S01]  /*21780*/  LDL.LU R7, [R1+0x17c] ;  /* 0x00017c0001077983 */ /* 0x000f220000300800 */
        /* <DEDUP_REMOVED lines=18> */
[----:B------:R-:W-:Y:S01]  /*218b0*/  LOP3.LUT R27, R27, 0x60, RZ, 0x3c, !PT ;  /* 0x000000601b1b7812 */ /* 0x000fe200078e3cff */
[----:B------:R-:W-:-:S04]  /*218c0*/  IMAD.MOV.U32 R15, RZ, RZ, R20 ;  /* 0x000000ffff0f7224 */ /* 0x000fc800078e0014 */
        /* <DEDUP_REMOVED lines=25> */
[----:B------:R-:W3:Y:S02]  /*21a60*/  LDL.LU R26, [R1+0x78] ;  /* 0x00007800011a7983 */ /* 0x000ee40000300800 */
[----:B------:R-:W3:Y:S03]  /*21a70*/  LDL.LU R27, [R1+0x7c] ;  /* 0x00007c00011b7983 */ /* 0x000ee60000300800 */
        /* <DEDUP_REMOVED lines=85> */
[----:B------:R0:W-:Y:S01]  /*21fd0*/  STL.64 [R1+0x150], R16 ;  /* 0x0001501001007387 */ /* 0x0001e20000100a00 */
[----:B------:R1:W-:Y:S03]  /*21fe0*/  STL.64 [R1+0x158], R18 ;  /* 0x0001581201007387 */ /* 0x0003e60000100a00 */
[----:B0-----:R-:W2:Y:S01]  /*21ff0*/  LDL.LU R16, [R1+0x40] ;  /* 0x0000400001107983 */ /* 0x001ea20000300800 */
[----:B------:R-:W2:Y:S02]  /*22000*/  LDL.LU R17, [R1+0x44] ;  /* 0x0000440001117983 */ /* 0x000ea40000300800 */
[----:B-1----:R-:W2:Y:S01]  /*22010*/  LDL.LU R18, [R1+0x48] ;  /* 0x0000480001127983 */ /* 0x002ea20000300800 */
[C---:B---3--:R-:W-:Y:S11]  /*22020*/  HMMA.16816.F32.BF16 R24, R20.reuse, R8, R24 ;  /* 0x000000081418723c */ /* 0x048ff60000041818 */
[----:B------:R-:W-:Y:S11]  /*22030*/  @!UPT UIADD3 URZ, URZ, URZ, URZ ;  /* 0x0000003f3f3ff290 */ /* 0x000ff6000fffe03f */
[----:B------:R-:W-:Y:S01]  /*22040*/  @!UPT UIADD3 URZ, URZ, URZ, URZ ;  /* 0x0000003f3f3ff290 */ /* 0x000fe2000fffe03f */
[----:B------:R-:W-:Y:S01]  /*22050*/  STL.64 [R1+0xb0], R24 ;  /* 0x0000b01801007387 */ /* 0x000fe20000100a00 */
[----:B------:R0:W-:Y:S03]  /*22060*/  STL.64 [R1+0xb8], R26 ;  /* 0x0000b81a01007387 */ /* 0x0001e60000100a00 */
[----:B0-----:R-:W2:Y:S01]  /*22070*/  LDL.LU.64 R26, [R1+0x1410] ;  /* 0x00141000011a7983 */ /* 0x001ea20000300a00 */
[----:B------:R-:W2:Y:S01]  /*22080*/  LDL.LU.64 R24, [R1+0x1408] ;  /* 0x0014080001187983 */ /* 0x000ea20000300a00 */
[----:B------:R-:W-:Y:S11]  /*22090*/  HMMA.16816.F32.BF16 R12, R20, R4, R12 ;  /* 0x00000004140c723c */ /* 0x000ff6000004180c */
[----:B------:R-:W-:Y:S11]  /*220a0*/  @!UPT UIADD3 URZ, URZ, URZ, URZ ;  /* 0x0000003f3f3ff290 */ /* 0x000ff6000fffe03f */
[----:B------:R-:W-:Y:S01]  /*220b0*/  @!UPT UIADD3 URZ, URZ, URZ, URZ ;  /* 0x0000003f3f3ff290 */ /* 0x000fe2000fffe03f */
[----:B------:R0:W-:Y:S01]  /*220c0*/  STL.64 [R1+0x60], R12 ;  /* 0x0000600c01007387 */ /* 0x0001e20000100a00 */
[----:B------:R-:W3:Y:S01]  /*220d0*/  LDL.LU R20, [R1+0x50] ;  /* 0x0000500001147983 */ /* 0x000ee20000300800 */
[----:B------:R-:W-:Y:S02]  /*220e0*/  MOV R19, R0 ;  /* 0x0000000000137202 */ /* 0x000fe40000000f00 */
[----:B------:R-:W1:Y:S01]  /*220f0*/  S2R R0, SR_TID.X ;  /* 0x0000000000007919 */ /* 0x000e620000002100 */
[----:B------:R-:W-:Y:S02]  /*22100*/  MOV R11, R15 ;  /* 0x0000000f000b7202 */ /* 0x000fe40000000f00 */
[----:B------:R-:W0:Y:S02]  /*22110*/  S2R R15, SR_TID.X ;  /* 0x00000000000f7919 */ /* 0x000e240000002100 */
[----:B------:R-:W-:Y:S02]  /*22120*/  IMAD.MOV.U32 R21, RZ, RZ, R28 ;  /* 0x000000ffff157224 */ /* 0x000fe400078e001c */
[----:B------:R-:W-:Y:S01]  /*22130*/  IMAD.MOV.U32 R10, RZ, RZ, R14 ;  /* 0x000000ffff0a7224 */ /* 0x000fe200078e000e */
[----:B------:R-:W-:-:S02]  /*22140*/  MOV R22, R3 ;  /* 0x0000000300167202 */ /* 0x000fc40000000f00 */
[C---:B-1----:R-:W-:Y:S01]  /*22150*/  LOP3.LUT R28, R0.reuse, 0x10, RZ, 0xc0, !PT ;  /* 0x00000010001c7812 */ /* 0x042fe200078ec0ff */
[----:B------:R-:W-:Y:S02]  /*22160*/  LOP3.LUT R0, R0, 0x7, RZ, 0xc0, !PT ;  /* 0x0000000700007812 */ /* 0x000fe400078ec0ff */
[----:B0-----:R-:W-:-:S03]  /*22170*/  IMAD.SHL.U32 R14, R15, 0x2, RZ ;  /* 0x000000020f0e7824 */ /* 0x001fc600078e00ff */
[----:B------:R-:W-:Y:S01]  /*22180*/  IMAD R12, R0, 0x110, RZ ;  /* 0x00000110000c7824 */ /* 0x000fe200078e02ff */
[----:B------:R-:W-:-:S04]  /*22190*/  SHF.L.U32 R13, R28, 0x7, RZ ;  /* 0x000000071c0d7819 */ /* 0x000fc800000006ff */
[----:B------:R-:W-:-:S04]  /*221a0*/  LOP3.LUT R14, R12, 0x10, R14, 0x78, !PT ;  /* 0x000000100c0e7812 */ /* 0x000fc800078e780e */
[----:B------:R-:W-:Y:S01]  /*221b0*/  LOP3.LUT R14, R14, R13, RZ, 0xfc, !PT ;  /* 0x0000000d0e0e7212 */ /* 0x000fe200078efcff */
[----:B----4-:R-:W-:Y:S01]  /*221c0*/  STL.64 [R1+0x13f8], R6 ;  /* 0x0013f80601007387 */ /* 0x010fe20000100a00 */
[----:B------:R-:W-:Y:S01]  /*221d0*/  IMAD.MOV.U32 R23, RZ, RZ, R2 ;  /* 0x000000ffff177224 */ /* 0x000fe200078e0002 */
[----:B------:R-:W-:-:S04]  /*221e0*/  SHF.L.U32 R15, R15, 0x1, RZ ;  /* 0x000000010f0f7819 */ /* 0x000fc800000006ff */
[----:B------:R-:W-:-:S04]  /*221f0*/  LOP3.LUT R15, R12, 0x10, R15, 0x78, !PT ;  /* 0x000000100c0f7812 */ /* 0x000fc800078e780f */
[----:B------:R-:W-:-:S04]  /*22200*/  LOP3.LUT R15, R15, R13, RZ, 0xfc, !PT ;  /* 0x0000000d0f0f7212 */ /* 0x000fc800078efcff */
[----:B------:R-:W-:Y:S01]  /*22210*/  LOP3.LUT R15, R15, 0x20, RZ, 0x3c, !PT ;  /* 0x000000200f0f7812 */ /* 0x000fe200078e3cff */
[C---:B--2---:R-:W-:Y:S11]  /*22220*/  HMMA.16816.F32.BF16 R16, R24.reuse, R4, R16 ;  /* 0x000000041810723c */ /* 0x044ff60000041810 */
[----:B------:R-:W-:Y:S11]  /*22230*/  @!UPT UIADD3 URZ, URZ, URZ, URZ ;  /* 0x0000003f3f3ff290 */ /* 0x000ff6000fffe03f */
[----:B------:R-:W-:Y:S02]  /*22240*/  @!UPT UIADD3 URZ, URZ, URZ, URZ ;  /* 0x0000003f3f3ff290 */ /* 0x000fe4000fffe03f */
[----:B------:R-:W-:Y:S01]  /*22250*/  MOV R5, R16 ;  /* 0x0000001000057202 */ /* 0x000fe20000000f00 */
[----:B------:R-:W-:Y:S01]  /*22260*/  IMAD.MOV.U32 R4, RZ, RZ, R17 ;  /* 0x000000ffff047224 */ /* 0x000fe200078e0011 */
[----:B------:R-:W-:Y:S01]  /*22270*/  MOV R3, R18 ;  /* 0x0000001200037202 */ /* 0x000fe20000000f00 */
[----:B------:R-:W-:Y:S02]  /*22280*/  IMAD.MOV.U32 R0, RZ, RZ, R19 ;  /* 0x000000ffff007224 */ /* 0x000fe400078e0013 */
[----:B------:R-:W0:Y:S04]  /*22290*/  LDSM.16.MT88.4 R16, [R14+0xf000] ;  /* 0x00f000000e10783b */ /* 0x000e280000004200 */
[----:B------:R1:W-:Y:S01]  /*222a0*/  STL.64 [R1+0x13f0], R4 ;  /* 0x0013f00401007387 */ /* 0x0003e20000100a00 */
[----:B---3--:R-:W-:Y:S01]  /*222b0*/  HMMA.16816.F32.BF16 R20, R24, R8, R20 ;  /* 0x000000081814723c */ /* 0x008fe20000041814 */
[----:B0-----:R-:W-:Y:S01]  /*222c0*/  MOV R7, R16 ;  /* 0x0000001000077202 */ /* 0x001fe20000000f00 */
[----:B------:R-:W-:Y:S01]  /*222d0*/  IMAD.MOV.U32 R6, RZ, RZ, R17 ;  /* 0x000000ffff067224 */ /* 0x000fe200078e0011 */
[----:B-1----:R-:W-:Y:S01]  /*222e0*/  MOV R5, R18 ;  /* 0x0000001200057202 */ /* 0x002fe20000000f00 */
[----:B------:R-:W-:-:S02]  /*222f0*/  IMAD.MOV.U32 R4, RZ, RZ, R19 ;  /* 0x000000ffff047224 */ /* 0x000fc400078e0013 */
[----:B------:R-:W0:Y:S11]  /*22300*/  LDSM.16.MT88.4 R16, [R14+0xf080] ;  /* 0x00f080000e10783b */ /* 0x000e360000004200 */
[----:B------:R-:W-:Y:S07]  /*22310*/  @!UPT UIADD3 URZ, URZ, URZ, URZ ;  /* 0x0000003f3f3ff290 */ /* 0x000fee000fffe03f */
[----:B------:R-:W-:Y:S01]  /*22320*/  IMAD.MOV.U32 R2, RZ, RZ, R20 ;  /* 0x000000ffff027224 */ /* 0x000fe200078e0014 */
[----:B------:R-:W-:Y:S01]  /*22330*/  MOV R28, R21 ;  /* 0x00000015001c7202 */ /* 0x000fe20000000f00 */
[----:B------:R-:W-:Y:S01]  /*22340*/  IMAD.MOV.U32 R9, RZ, RZ, R22 ;  /* 0x000000ffff097224 */ /* 0x000fe200078e0016 */
[----:B------:R-:W-:Y:S01]  /*22350*/  MOV R8, R23 ;  /* 0x0000001700087202 */ /* 0x000fe20000000f00 */
[----:B0-----:R-:W-:Y:S01]  /*22360*/  IMAD.MOV.U32 R23, RZ, RZ, R16 ;  /* 0x000000ffff177224 */ /* 0x001fe200078e0010 */
[----:B------:R-:W-:Y:S01]  /*22370*/  MOV R22, R17 ;  /* 0x0000001100167202 */ /* 0x000fe20000000f00 */
[----:B------:R-:W-:Y:S01]  /*22380*/  IMAD.MOV.U32 R21, RZ, RZ, R18 ;  /* 0x000000ffff157224 */ /* 0x000fe200078e0012 */
[----:B------:R-:W-:Y:S02]  /*22390*/  MOV R20, R19 ;  /* 0x0000001300147202 */ /* 0x000fe40000000f00 */
[----:B------:R-:W0:Y:S02]  /*223a0*/  LDSM.16.MT88.4 R16, [R15+0xf000] ;  /* 0x00f000000f10783b */ /* 0x000e240000004200 */
[----:B------:R-:W1:Y:S04]  /*223b0*/  LDSM.16.MT88.4 R12, [R15+0xf080] ;  /* 0x00f080000f0c783b */ /* 0x000e680000004200 */
[----:B0-----:R-:W-:Y:S01]  /*223c0*/  IMAD.MOV.U32 R27, RZ, RZ, R16 ;  /* 0x000000ffff1b7224 */ /* 0x001fe200078e0010 */
[----:B------:R-:W-:Y:S01]  /*223d0*/  MOV R26, R17 ;  /* 0x00000011001a7202 */ /* 0x000fe20000000f00 */
[----:B------:R-:W-:Y:S01]  /*223e0*/  IMAD.MOV.U32 R25, RZ, RZ, R18 ;  /* 0x000000ffff197224 */ /* 0x000fe200078e0012 */
[----:B------:R-:W-:-:S02]  /*223f0*/  MOV R24, R19 ;  /* 0x0000001300187202 */ /* 0x000fc40000000f00 */
[----:B------:R-:W0:Y:S04]  /*22400*/  LDSM.16.MT88.4 R16, [R29+0xf000] ;  /* 0x00f000001d10783b */ /* 0x000e280000004200 */
[----:B-1----:R-:W-:Y:S01]  /*22410*/  STL.64 [R1+0x1378], R14 ;  /* 0x0013780e01007387 */ /* 0x002fe20000100a00 */
[----:B------:R-:W-:Y:S03]  /*22420*/  STL.64 [R1+0x1370], R12 ;  /* 0x0013700c01007387 */ /* 0x000fe60000100a00 */
[----:B0-----:R-:W-:Y:S01]  /*22430*/  STL.64 [R1+0x1358], R18 ;  /* 0x0013581201007387 */ /* 0x001fe20000100a00 */
        /* <DEDUP_REMOVED lines=11> */
[----:B------:R-:W-:Y:S01]  /*224f0*/  IMAD.MOV.U32 R14, RZ, RZ, R25 ;  /* 0x000000ffff0e7224 */ /* 0x000fe200078e0019 */
[----:B------:R-:W-:Y:S01]  /*22500*/  MOV R15, R24 ;  /* 0x00000018000f7202 */ /* 0x000fe20000000f00 */
[----:B------:R-:W-:Y:S01]  /*22510*/  IMAD.MOV.U32 R12, RZ, RZ, R27 ;  /* 0x000000ffff0c7224 */ /* 0x000fe200078e001b */
[----:B------:R-:W-:Y:S01]  /*22520*/  MOV R13, R26 ;  /* 0x0000001a000d7202 */ /* 0x000fe20000000f00 */
[----:B---3--:R-:W-:Y:S01]  /*22530*/  STL.64 [R1+0x1388], R18 ;  /* 0x0013881201007387 */ /* 0x008fe20000100a00 */
[----:B--2---:R0:W-:Y:S02]  /*22540*/  STL.64 [R1+0x1380], R16 ;  /* 0x0013801001007387 */ /* 0x0041e40000100a00 */
[----:B------:R1:W-:Y:S02]  /*22550*/  STL.64 [R1+0x13a8], R14 ;  /* 0x0013a80e01007387 */ /* 0x0003e40000100a00 */
[----:B------:R2:W-:Y:S01]  /*22560*/  STL.64 [R1+0x13a0], R12 ;  /* 0x0013a00c01007387 */ /* 0x0005e20000100a00 */
[----:B0-----:R-:W3:Y:S01]  /*22570*/  LDL.LU R16, [R1+0x130] ;  /* 0x0001300001107983 */ /* 0x001ee20000300800 */
[----:B------:R-:W3:Y:S02]  /*22580*/  LDL.LU R17, [R1+0x134] ;  /* 0x0001340001117983 */ /* 0x000ee40000300800 */
[----:B------:R-:W4:Y:S02]  /*22590*/  LDL.LU R18, [R1+0x138] ;  /* 0x0001380001127983 */ /* 0x000f240000300800 */
[----:B------:R-:W4:Y:S02]  /*225a0*/  LDL.LU R19, [R1+0x13c] ;  /* 0x00013c0001137983 */ /* 0x000f240000300800 */
[----:B-1----:R-:W-:Y:S01]  /*225b0*/  IMAD.MOV.U32 R14, RZ, RZ, R21 ;  /* 0x000000ffff0e7224 */ /* 0x002fe200078e0015 */
[----:B------:R-:W-:Y:S01]  /*225c0*/  MOV R15, R20 ;  /* 0x00000014000f7202 */ /* 0x000fe20000000f00 */
[----:B--2---:R-:W-:Y:S01]  /*225d0*/  IMAD.MOV.U32 R12, RZ, RZ, R23 ;  /* 0x000000ffff0c7224 */ /* 0x004fe200078e0017 */
[----:B------:R-:W-:-:S03]  /*225e0*/  MOV R13, R22 ;  /* 0x00000016000d7202 */ /* 0x000fc60000000f00 */
[----:B------:R-:W-:Y:S02]  /*225f0*/  STL.64 [R1+0x13d8], R14 ;  /* 0x0013d80e01007387 */ /* 0x000fe40000100a00 */
[----:B------:R-:W-:Y:S02]  /*22600*/  STL.64 [R1+0x13d0], R12 ;  /* 0x0013d00c01007387 */ /* 0x000fe40000100a00 */
[----:B----4-:R-:W-:Y:S01]  /*22610*/  STL.64 [R1+0x1398], R18 ;  /* 0x0013981201007387 */ /* 0x010fe20000100a00 */
[----:B---3--:R0:W-:Y:S03]  /*22620*/  STL.64 [R1+0x1390], R16 ;  /* 0x0013901001007387 */ /* 0x0081e60000100a00 */
        /* <DEDUP_REMOVED lines=12> */
[C---:B0-----:R-:W-:Y:S01]  /*226f0*/  LOP3.LUT R22, R23.reuse, 0x7, RZ, 0xc0, !PT ;  /* 0x0000000717167812 */ /* 0x041fe200078ec0ff */
[----:B------:R-:W-:Y:S01]  /*22700*/  LOP3.LUT R23, R23, 0x10, RZ, 0xc0, !PT ;  /* 0x0000001017177812 */ /* 0x000fe200078ec0ff */
[----:B-1----:R-:W-:-:S03]  /*22710*/  SHF.L.U32 R27, R21, 0x1, RZ ;  /* 0x00000001151b7819 */ /* 0x002fc600000006ff */
[----:B------:R-:W-:Y:S02]  /*22720*/  IMAD R22, R22, 0x110, RZ ;  /* 0x0000011016167824 */ /* 0x000fe400078e02ff */
[----:B------:R-:W-:-:S03]  /*22730*/  IMAD.SHL.U32 R23, R23, 0x80, RZ ;  /* 0x0000008017177824 */ /* 0x000fc600078e00ff */
        /* <DEDUP_REMOVED lines=10> */
[----:B------:R-:W-:Y:S01]  /*227e0*/  MOV R15, R4 ;  /* 0x00000004000f7202 */ /* 0x000fe20000000f00 */
[----:B------:R-:W-:Y:S02]  /*227f0*/  IMAD.MOV.U32 R14, RZ, RZ, R5 ;  /* 0x000000ffff0e7224 */ /* 0x000fe400078e0005 */
[----:B------:R-:W4:Y:S01]  /*22800*/  LDL.LU R4, [R1+0xd0] ;  /* 0x0000d00001047983 */ /* 0x000f220000300800 */
[----:B------:R-:W-:Y:S01]  /*22810*/  MOV R13, R6 ;  /* 0x00000006000d7202 */ /* 0x000fe20000000f00 */
[----:B------:R-:W4:Y:S01]  /*22820*/  LDL.LU R5, [R1+0xd4] ;  /* 0x0000d40001057983 */ /* 0x000f220000300800 */
[----:B------:R-:W-:Y:S02]  /*22830*/  IMAD.MOV.U32 R12, RZ, RZ, R7 ;  /* 0x000000ffff0c7224 */ /* 0x000fe400078e0007 */
        /* <DEDUP_REMOVED lines=22> */
[----:B------:R1:W-:Y:S02]  /*229a0*/  STL.64 [R1+0x1308], R24 ;  /* 0x0013081801007387 */ /* 0x0003e40000100a00 */
[----:B0-----:R-:W-:Y:S01]  /*229b0*/  IMAD.MOV.U32 R26, RZ, RZ, R10 ;  /* 0x000000ffff1a7224 */ /* 0x001fe200078e000a */
[----:B-1----:R-:W3:Y:S01]  /*229c0*/  LDL.LU R24, [R1+0x60] ;  /* 0x0000600001187983 */ /* 0x002ee20000300800 */
[----:B------:R-:W3:Y:S02]  /*229d0*/  LDL.LU R25, [R1+0x64] ;  /* 0x0000640001197983 */ /* 0x000ee40000300800 */
[----:B------:R-:W4:Y:S01]  /*229e0*/  LDL.LU R10, [R1+0x1404] ;  /* 0x00140400010a7983 */ /* 0x000f220000300800 */
[----:B------:R-:W-:-:S02]  /*229f0*/  MOV R27, R11 ;  /* 0x0000000b001b7202 */ /* 0x000fc40000000f00 */
[----:B------:R-:W4:Y:S03]  /*22a00*/  LDL.LU R11, [R1+0x1400] ;  /* 0x00140000010b7983 */ /* 0x000f260000300800 */
[----:B------:R-:W-:Y:S01]  /*22a10*/  STL.64 [R1+0x1320], R26 ;  /* 0x0013201a01007387 */ /* 0x000fe20000100a00 */
[C---:B----4-:R-:W-:Y:S01]  /*22a20*/  HMMA.16816.F32.BF16 R4, R12.reuse, R10, R4 ;  /* 0x0000000a0c04723c */ /* 0x050fe20000041804 */
[----:B---3--:R0:W-:Y:S04]  /*22a30*/  STL.64 [R1+0x1318], R24 ;  /* 0x0013181801007387 */ /* 0x0081e80000100a00 */
[----:B0-----:R-:W3:Y:S01]  /*22a40*/  LDL.LU R24, [R1+0xb0] ;  /* 0x0000b00001187983 */ /* 0x001ee20000300800 */
[----:B------:R-:W3:Y:S02]  /*22a50*/  LDL.LU R25, [R1+0xb4] ;  /* 0x0000b40001197983 */ /* 0x000ee40000300800 */
[----:B------:R-:W3:Y:S02]  /*22a60*/  LDL.LU R26, [R1+0xb8] ;  /* 0x0000b800011a7983 */ /* 0x000ee40000300800 */
[----:B------:R-:W3:Y:S11]  /*22a70*/  LDL.LU R27, [R1+0xbc] ;  /* 0x0000bc00011b7983 */ /* 0x000ef60000300800 */
[----:B------:R-:W-:Y:S02]  /*22a80*/  @!UPT UIADD3 URZ, URZ, URZ, URZ ;  /* 0x0000003f3f3ff290 */ /* 0x000fe4000fffe03f */
[----:B------:R-:W-:Y:S01]  /*22a90*/  STL.64 [R1+0xe0], R4 ;  /* 0x0000e00401007387 */ /* 0x000fe20000100a00 */
[----:B------:R0:W-:Y:S03]  /*22aa0*/  STL.64 [R1+0xe8], R6 ;  /* 0x0000e80601007387 */ /* 0x0001e60000100a00 */
[----:B0-----:R-:W4:Y:S01]  /*22ab0*/  LDL.LU.64 R6, [R1+0x13f8] ;  /* 0x0013f80001067983 */ /* 0x001f220000300a00 */
[----:B------:R-:W2:Y:S01]  /*22ac0*/  LDL.LU.64 R4, [R1+0x13f0] ;  /* 0x0013f00001047983 */ /* 0x000ea20000300a00 */
[----:B----4-:R-:W-:Y:S02]  /*22ad0*/  HMMA.16816.F32.BF16 R12, R12, R6, R16 ;  /* 0x000000060c0c723c */ /* 0x010fe40000041810 */
[----:B------:R-:W4:Y:S01]  /*22ae0*/  LDL.LU.64 R18, [R1+0x13e8] ;  /* 0x0013e80001127983 */ /* 0x000f220000300a00 */
[----:B------:R-:W4:Y:S11]  /*22af0*/  LDL.LU.64 R16, [R1+0x13e0] ;  /* 0x0013e00001107983 */ /* 0x000f360000300a00 */
[----:B------:R-:W-:Y:S09]  /*22b00*/  @!UPT UIADD3 URZ, URZ, URZ, URZ ;  /* 0x0000003f3f3ff290 */ /* 0x000ff2000fffe03f */
[----:B------:R-:W-:Y:S01]  /*22b10*/  STL.64 [R1+0xd0], R12 ;  /* 0x0000d00c01007387 */ /* 0x000fe20000100a00 */
[----:B------:R0:W-:Y:S03]  /*22b20*/  STL.64 [R1+0xd8], R14 ;  /* 0x0000d80e01007387 */ /* 0x0001e60000100a00 */
[----:B0-----:R-:W4:Y:S01]  /*22b30*/  LDL.LU.64 R14, [R1+0x13d8] ;  /* 0x0013d800010e7983 */ /* 0x001f220000300a00 */
[----:B------:R-:W4:Y:S02]  /*22b40*/  LDL.LU.64 R12, [R1+0x13d0] ;  /* 0x0013d000010c7983 */ /* 0x000f240000300a00 */
[C---:B----4-:R-:W-:Y:S11]  /*22b50*/  HMMA.16816.F32.BF16 R16, R12.reuse, R10, R16 ;  /* 0x0000000a0c10723c */ /* 0x050ff60000041810 */
[----:B------:R-:W-:Y:S11]  /*22b60*/  @!UPT UIADD3 URZ, URZ, URZ, URZ ;  /* 0x0000003f3f3ff290 */ /* 0x000ff6000fffe03f */
[----:B------:R-:W-:Y:S01]  /*22b70*/  @!UPT UIADD3 URZ, URZ, URZ, URZ ;  /* 0x0000003f3f3ff290 */ /* 0x000fe2000fffe03f */
[----:B------:R-:W-:Y:S01]  /*22b80*/  STL.64 [R1+0xc0], R16 ;  /* 0x0000c01001007387 */ /* 0x000fe20000100a00 */
[----:B------:R0:W-:Y:S03]  /*22b90*/  STL.64 [R1+0xc8], R18 ;  /* 0x0000c81201007387 */ /* 0x0001e60000100a00 */
[----:B0-----:R-:W4:Y:S01]  /*22ba0*/  LDL.LU.64 R18, [R1+0x13c8] ;  /* 0x0013c80001127983 */ /* 0x001f220000300a00 */
[----:B------:R-:W4:Y:S02]  /*22bb0*/  LDL.LU.64 R16, [R1+0x13c0] ;  /* 0x0013c00001107983 */ /* 0x000f240000300a00 */
[----:B----4-:R-:W-:Y:S01]  /*22bc0*/  HMMA.16816.F32.BF16 R12, R12, R6, R16 ;  /* 0x000000060c0c723c */ /* 0x010fe20000041810 */
[----:B------:R-:W4:Y:S01]  /*22bd0*/  LDL.LU.64 R18, [R1+0x13b8] ;  /* 0x0013b80001127983 */ /* 0x000f220000300a00 */
[----:B------:R-:W4:Y:S11]  /*22be0*/  LDL.LU.64 R16, [R1+0x13b0] ;  /* 0x0013b00001107983 */ /* 0x000f360000300a00 */
[----:B------:R-:W-:Y:S10]  /*22bf0*/  @!UPT UIADD3 URZ, URZ, URZ, URZ ;  /* 0x0000003f3f3ff290 */ /* 0x000ff4000fffe03f */
        /* <DEDUP_REMOVED lines=27> */
[----:B------:R-:W2:Y:S01]  /*22db0*/  LDL.LU.64 R18, [R1+0x1358] ;  /* 0x0013580001127983 */ /* 0x000ea20000300a00 */
[----:B------:R-:W2:Y:S11]  /*22dc0*/  LDL.LU.64 R16, [R1+0x1350] ;  /* 0x0013500001107983 */ /* 0x000eb60000300a00 */
[----:B------:R-:W-:Y:S10]  /*22dd0*/  @!UPT UIADD3 URZ, URZ, URZ, URZ ;  /* 0x0000003f3f3ff290 */ /* 0x000ff4000fffe03f */
[----:B------:R0:W-:Y:S01]  /*22de0*/  STL.64 [R1+0x20], R12 ;  /* 0x0000200c01007387 */ /* 0x0001e20000100a00 */
[----:B------:R-:W-:Y:S02]  /*22df0*/  STL.64 [R1+0x28], R14 ;  /* 0x0000280e01007387 */ /* 0x000fe40000100a00 */
[----:B0-----:R-:W-:Y:S02]  /*22e00*/  IMAD.MOV.U32 R12, RZ, RZ, R2 ;  /* 0x000000ffff0c7224 */ /* 0x001fe400078e0002 */
[----:B------:R-:W4:Y:S01]  /*22e10*/  LDL.LU R2, [R1+0x1348] ;  /* 0x0013480001027983 */ /* 0x000f220000300800 */
        /* <DEDUP_REMOVED lines=16> */
[----:B------:R-:W-:Y:S01]  /*22f20*/  STL.64 [R1], R24 ;  /* 0x0000001801007387 */ /* 0x000fe20000100a00 */
[----:B------:R0:W-:Y:S03]  /*22f30*/  STL.64 [R1+0x8], R26 ;  /* 0x0000081a01007387 */ /* 0x0001e60000100a00 */
[----:B0-----:R-:W2:Y:S01]  /*22f40*/  LDL.LU.64 R26, [R1+0x1320] ;  /* 0x00132000011a7983 */ /* 0x001ea20000300a00 */
[----:B------:R-:W2:Y:S01]  /*22f50*/  LDL.LU.64 R24, [R1+0x1318] ;  /* 0x0013180001187983 */ /* 0x000ea20000300a00 */
[----:B------:R-:W-:Y:S01]  /*22f60*/  MOV R13, R28 ;  /* 0x0000001c000d7202 */ /* 0x000fe20000000f00 */
[----:B------:R-:W-:Y:S01]  /*22f70*/  IMAD.MOV.U32 R14, RZ, RZ, R9 ;  /* 0x000000ffff0e7224 */ /* 0x000fe200078e0009 */
[----:B------:R-:W-:Y:S01]  /*22f80*/  MOV R15, R8 ;  /* 0x00000008000f7202 */ /* 0x000fe20000000f00 */
[----:B------:R-:W-:Y:S01]  /*22f90*/  IMAD.MOV.U32 R16, RZ, RZ, R5 ;  /* 0x000000ffff107224 */ /* 0x000fe200078e0005 */
[----:B--2---:R-:W-:Y:S01]  /*22fa0*/  HMMA.16816.F32.BF16 R20, R20, R6, R24 ;  /* 0x000000061414723c */ /* 0x004fe20000041818 */
[----:B------:R-:W2:Y:S01]  /*22fb0*/  LDL.LU.64 R26, [R1+0x1310] ;  /* 0x00131000011a7983 */ /* 0x000ea20000300a00 */
[----:B------:R-:W2:Y:S01]  /*22fc0*/  LDL.LU.64 R24, [R1+0x1308] ;  /* 0x0013080001187983 */ /* 0x000ea20000300a00 */
[----:B------:R-:W-:Y:S01]  /*22fd0*/  MOV R17, R4 ;  /* 0x0000000400117202 */ /* 0x000fe20000000f00 */
[----:B------:R-:W-:Y:S01]  /*22fe0*/  IMAD.MOV.U32 R18, RZ, RZ, R3 ;  /* 0x000000ffff127224 */ /* 0x000fe200078e0003 */
[----:B------:R-:W-:Y:S01]  /*22ff0*/  MOV R19, R0 ;  /* 0x0000000000137202 */ /* 0x000fe20000000f00 */
[----:B------:R-:W0:Y:S04]  /*23000*/  S2R R28, SR_TID.X ;  /* 0x00000000001c7919 */ /* 0x000e280000002100 */
[----:B------:R-:W1:Y:S01]  /*23010*/  S2R R9, SR_CTAID.X ;  /* 0x0000000000097919 */ /* 0x000e620000002500 */
[C---:B0-----:R-:W-:Y:S01]  /*23020*/  LOP3.LUT R0, R28.reuse, 0x3, RZ, 0xc0, !PT ;  /* 0x000000031c007812 */ /* 0x041fe200078ec0ff */
[----:B------:R-:W-:-:S04]  /*23030*/  LOP3.LUT R28, R28, 0x60, RZ, 0xc0, !PT ;  /* 0x000000601c1c7812 */ /* 0x000fc800078ec0ff */
[----:B------:R-:W-:-:S07]  /*23040*/  IMAD.SHL.U32 R0, R0, 0x2, RZ ;  /* 0x0000000200007824 */ /* 0x000fce00078e00ff */
[----:B------:R-:W-:Y:S01]  /*23050*/  STL [R1+0x12fc], R21 ;  /* 0x0012fc1501007387 */ /* 0x000fe20000100800 */
[----:B------:R0:W-:Y:S01]  /*23060*/  STL [R1+0x12f8], R23 ;  /* 0x0012f81701007387 */ /* 0x0001e20000100800 */
[----:B------:R-:W-:-:S04]  /*23070*/  LEA.HI R0, R28, R0, RZ, 0x1e ;  /* 0x000000001c007211 */ /* 0x000fc800078ff0ff */
[----:B------:R-:W-:-:S05]  /*23080*/  IADD3 R0, P1, R0, UR4, RZ ;  /* 0x0000000400007c10 */ /* 0x000fca000ff3e0ff */
[----:B------:R-:W-:Y:S01]  /*23090*/  IMAD.X R4, RZ, RZ, UR5, P1 ;  /* 0x00000005ff047e24 */ /* 0x000fe200088e06ff */
[----:B-1----:R-:W-:Y:S01]  /*230a0*/  SHF.L.U32 R9, R9, 0x7, RZ ;  /* 0x0000000709097819 */ /* 0x002fe200000006ff */
[----:B------:R-:W-:Y:S01]  /*230b0*/  STL [R1+0x12ec], R20 ;  /* 0x0012ec1401007387 */ /* 0x000fe20000100800 */
[----:B------:R-:W-:Y:S01]  /*230c0*/  STL [R1+0x12e8], R22 ;  /* 0x0012e81601007387 */ /* 0x000fe20000100800 */
[C---:B--2---:R-:W-:Y:S08]  /*230d0*/  HMMA.16816.F32.BF16 R12, R24.reuse, R10, R12 ;  /* 0x0000000a180c723c */ /* 0x044ff0000004180c */
[----:B------:R-:W-:Y:S01]  /*230e0*/  HMMA.16816.F32.BF16 R24, R24, R6, R16 ;  /* 0x000000061818723c */ /* 0x000fe20000041810 */
[----:B------:R-:W1:Y:S04]  /*230f0*/  S2R R17, SR_TID.X ;  /* 0x0000000000117919 */ /* 0x000e680000002100 */
[----:B------:R-:W2:Y:S02]  /*23100*/  S2R R19, SR_CTAID.X ;  /* 0x0000000000137919 */ /* 0x000ea40000002500 */
[----:B-1----:R-:W-:-:S02]  /*23110*/  LOP3.LUT R18, R17, 0x1c, RZ, 0xc0, !PT ;  /* 0x0000001c11127812 */ /* 0x002fc400078ec0ff */
[----:B--2---:R-:W-:-:S04]  /*23120*/  SHF.L.U32 R19, R19, 0x7, RZ ;  /* 0x0000000713137819 */ /* 0x004fc800000006ff */
[CC--:B0-----:R-:W-:Y:S02]  /*23130*/  LEA.HI R23, R18.reuse, R19.reuse, RZ, 0x1e ;  /* 0x0000001312177211 */ /* 0x0c1fe400078ff0ff */
[----:B------:R-:W-:Y:S02]  /*23140*/  LEA.HI R21, R18, R19, RZ, 0x1e ;  /* 0x0000001312157211 */ /* 0x000fe400078ff0ff */
[----:B------:R-:W-:Y:S02]  /*23150*/  IADD3 R23, R23, 0x78, RZ ;  /* 0x0000007817177810 */ /* 0x000fe40007ffe0ff */
[----:B------:R-:W-:Y:S02]  /*23160*/  IADD3 R21, R21, 0x70, RZ ;  /* 0x0000007015157810 */ /* 0x000fe40007ffe0ff */
[C---:B------:R-:W-:Y:S02]  /*23170*/  ISETP.GT.U32.AND P0, PT, R0.reuse, R23, PT ;  /* 0x000000170000720c */ /* 0x040fe40003f04070 */
[----:B------:R-:W-:-:S02]  /*23180*/  ISETP.GT.U32.AND P1, PT, R0, R21, PT ;  /* 0x000000150000720c */ /* 0x000fc40003f24070 */
[C---:B------:R-:W-:Y:S02]  /*23190*/  ISETP.GT.U32.AND.EX P0, PT, R4.reuse, RZ, PT, P0 ;  /* 0x000000ff0400720c */ /* 0x040fe40003f04100 */
[----:B------:R-:W-:Y:S02]  /*231a0*/  ISETP.GT.U32.AND.EX P1, PT, R4, RZ, PT, P1 ;  /* 0x000000ff0400720c */ /* 0x000fe40003f24110 */
[----:B----4-:R-:W-:Y:S02]  /*231b0*/  LOP3.LUT R16, R2, 0x1c, RZ, 0xc0, !PT ;  /* 0x0000001c02107812 */ /* 0x010fe400078ec0ff */
[----:B------:R-:W-:Y:S02]  /*231c0*/  SEL R3, RZ, 0x1, !P0 ;  /* 0x00000001ff037807 */ /* 0x000fe40004000000 */
[----:B------:R-:W-:Y:S01]  /*231d0*/  SEL R2, RZ, 0x1fffe, !P1 ;  /* 0x0001fffeff027807 */ /* 0x000fe20004800000 */
[----:B------:R0:W-:Y:S04]  /*231e0*/  STL [R1+0x12bc], R13 ;  /* 0x0012bc0d01007387 */ /* 0x0001e80000100800 */
[----:B------:R-:W-:Y:S01]  /*231f0*/  IMAD.IADD R8, R3, 0x1, R2 ;  /* 0x0000000103087824 */ /* 0x000fe200078e0202 */
[----:B------:R-:W-:-:S02]  /*23200*/  IADD3 R3, P2, R0, 0x20, RZ ;  /* 0x0000002000037810 */ /* 0x000fc40007f5e0ff */
[----:B------:R-:W-:Y:S02]  /*23210*/  IADD3 R2, P3, R0, 0x21, RZ ;  /* 0x0000002100027810 */ /* 0x000fe40007f7e0ff */
[----:B0-----:R-:W-:Y:S01]  /*23220*/  LEA.HI R13, R16, R9, RZ, 0x1e ;  /* 0x00000009100d7211 */ /* 0x001fe200078ff0ff */
[----:B------:R-:W-:-:S03]  /*23230*/  IMAD.X R5, RZ, RZ, R4, P2 ;  /* 0x000000ffff057224 */ /* 0x000fc600010e0604 */
[----:B------:R-:W-:Y:S02]  /*23240*/  IADD3 R13, R13, 0x68, RZ ;  /* 0x000000680d0d7810 */ /* 0x000fe40007ffe0ff */
[----:B------:R-:W-:Y:S02]  /*23250*/  IADD3.X R28, RZ, R4, RZ, P3, !PT ;  /* 0x00000004ff1c7210 */ /* 0x000fe40001ffe4ff */
[----:B------:R-:W-:Y:S02]  /*23260*/  LEA.HI R20, R16, 0x60, RZ, 0x1e ;  /* 0x0000006010147811 */ /* 0x000fe400078ff0ff */
[-C--:B------:R-:W-:Y:S02]  /*23270*/  ISETP.GT.U32.AND P0, PT, R2, R13.reuse, PT ;  /* 0x0000000d0200720c */ /* 0x080fe40003f04070 */
[----:B------:R-:W-:Y:S01]  /*23280*/  ISETP.GT.U32.AND P1, PT, R3, R13, PT ;  /* 0x0000000d0300720c */ /* 0x000fe20003f24070 */
[----:B------:R-:W-:Y:S01]  /*23290*/  STL [R1+0x12b8], R15 ;  /* 0x0012b80f01007387 */ /* 0x000fe20000100800 */
[----:B------:R0:W-:Y:S01]  /*232a0*/  STL [R1+0x1294], R12 ;  /* 0x0012940c01007387 */ /* 0x0001e20000100800 */
[----:B------:R-:W-:-:S02]  /*232b0*/  ISETP.GT.U32.AND.EX P0, PT, R28, RZ, PT, P0 ;  /* 0x000000ff1c00720c */ /* 0x000fc40003f04100 */
[----:B------:R-:W-:Y:S02]  /*232c0*/  ISETP.GT.U32.AND.EX P1, PT, R5, RZ, PT, P1 ;  /* 0x000000ff0500720c */ /* 0x000fe40003f24110 */
[----:B------:R-:W-:Y:S02]  /*232d0*/  SEL R16, RZ, 0x4, !P0 ;  /* 0x00000004ff107807 */ /* 0x000fe40004000000 */
[----:B0-----:R-:W-:Y:S01]  /*232e0*/  IADD3 R12, R9, R20, RZ ;  /* 0x00000014090c7210 */ /* 0x001fe20007ffe0ff */
[----:B------:R-:W-:-:S03]  /*232f0*/  SEL R9, RZ, 0x7fff8, !P1 ;  /* 0x0007fff8ff097807 */ /* 0x000fc60004800000 */
[-C--:B------:R-:W-:Y:S02]  /*23300*/  ISETP.GT.U32.AND P1, PT, R3, R12.reuse, PT ;  /* 0x0000000c0300720c */ /* 0x080fe40003f24070 */
[----:B------:R-:W-:Y:S02]  /*23310*/  ISETP.GT.U32.AND P0, PT, R2, R12, PT ;  /* 0x0000000c0200720c */ /* 0x000fe40003f04070 */
[----:B------:R-:W-:Y:S02]  /*23320*/  LOP3.LUT R8, R8, 0x3, RZ, 0xc0, !PT ;  /* 0x0000000308087812 */ /* 0x000fe400078ec0ff */
[----:B------:R-:W-:Y:S02]  /*23330*/  ISETP.GT.U32.AND.EX P1, PT, R5, RZ, PT, P1 ;  /* 0x000000ff0500720c */ /* 0x000fe40003f24110 */
[----:B------:R-:W-:Y:S02]  /*23340*/  ISETP.GT.U32.AND.EX P0, PT, R28, RZ, PT, P0 ;  /* 0x000000ff1c00720c */ /* 0x000fe40003f04100 */
[----:B------:R-:W-:-:S02]  /*23350*/  IADD3 R20, R8, R9, R16 ;  /* 0x0000000908147210 */ /* 0x000fc40007ffe010 */
[----:B------:R-:W-:Y:S02]  /*23360*/  SEL R8, RZ, 0x1fffe, !P1 ;  /* 0x0001fffeff087807 */ /* 0x000fe40004800000 */
[----:B------:R-:W-:Y:S02]  /*23370*/  SEL R9, RZ, 0x1, !P0 ;  /* 0x00000001ff097807 */ /* 0x000fe40004000000 */
[C---:B------:R-:W-:Y:S01]  /*23380*/  ISETP.GT.U32.AND P2, PT, R0.reuse, R13, PT ;  /* 0x0000000d0000720c */ /* 0x040fe20003f44070 */
[----:B------:R-:W-:Y:S01]  /*23390*/  ISETP.GT.U32.AND P1, PT, R0, R12, PT ;  /* 0x0000000c0000720c */ /* 0x000fe20003f24070 */
[----:B------:R-:W-:Y:S01]  /*233a0*/  STL [R1+0x1290], R14 ;  /* 0x0012900e01007387 */ /* 0x000fe20000100800 */
[----:B------:R-:W-:Y:S02]  /*233b0*/  STL [R1+0x12c4], R6 ;  /* 0x0012c40601007387 */ /* 0x000fe40000100800 */
[----:B------:R-:W-:Y:S01]  /*233c0*/  IMAD.IADD R8, R9, 0x1, R8 ;  /* 0x0000000109087824 */ /* 0x000fe200078e0208 */
[----:B------:R-:W-:-:S02]  /*233d0*/  ISETP.GT.U32.AND.EX P0, PT, R4, RZ, PT, P2 ;  /* 0x000000ff0400720c */ /* 0x000fc40003f04120 */
[----:B------:R-:W-:Y:S01]  /*233e0*/  ISETP.GT.U32.AND.EX P1, PT, R4, RZ, PT, P1 ;  /* 0x000000ff0400720c */ /* 0x000fe20003f24110 */
[----:B------:R-:W-:Y:S01]  /*233f0*/  STL [R1+0x12c0], R7 ;  /* 0x0012c00701007387 */ /* 0x000fe20000100800 */
[----:B------:R-:W-:Y:S02]  /*23400*/  STL [R1+0x12a0], R24 ;  /* 0x0012a01801007387 */ /* 0x000fe40000100800 */
[----:B------:R-:W-:Y:S02]  /*23410*/  STL [R1+0x129c], R25 ;  /* 0x00129c1901007387 */ /* 0x000fe40000100800 */
[----:B------:R-:W-:Y:S01]  /*23420*/  STL [R1+0x1298], R26 ;  /* 0x0012981a01007387 */ /* 0x000fe20000100800 */
[----:B------:R-:W-:Y:S02]  /*23430*/  LOP3.LUT R8, R8, 0x3, RZ, 0xc0, !PT ;  /* 0x0000000308087812 */ /* 0x000fe400078ec0ff */
[----:B------:R-:W-:Y:S02]  /*23440*/  SEL R16, RZ, 0x4, !P0 ;  /* 0x00000004ff107807 */ /* 0x000fe40004000000 */
[----:B------:R-:W-:Y:S01]  /*23450*/  SEL R9, RZ, 0x7fff8, !P1 ;  /* 0x0007fff8ff097807 */ /* 0x000fe20004800000 */
[----:B------:R-:W-:Y:S01]  /*23460*/  STL [R1+0x1304], R27 ;  /* 0x0013041b01007387 */ /* 0x000fe20000100800 */
[----:B------:R-:W-:Y:S02]  /*23470*/  STL [R1+0x12f0], R20 ;  /* 0x0012f01401007387 */ /* 0x000fe40000100800 */
[----:B------:R0:W-:Y:S02]  /*23480*/  STL [R1+0x12f4], R0 ;  /* 0x0012f40001007387 */ /* 0x0001e40000100800 */
[----:B------:R-:W-:Y:S01]  /*23490*/  STL [R1+0x12dc], R4 ;  /* 0x0012dc0401007387 */ /* 0x000fe20000100800 */
[----:B0-----:R-:W-:-:S05]  /*234a0*/  IADD3 R0, R8, R9, R16 ;  /* 0x0000000908007210 */ /* 0x001fca0007ffe010 */
[----:B------:R-:W-:Y:S01]  /*234b0*/  STL [R1+0x34], R0 ;  /* 0x0000340001007387 */ /* 0x000fe20000100800 */
[----:B------:R-:W2:Y:S02]  /*234c0*/  LDL.LU R24, [R1+0x160] ;  /* 0x0001600001187983 */ /* 0x000ea40000300800 */
[----:B------:R-:W2:Y:S02]  /*234d0*/  LDL.LU R25, [R1+0x164] ;  /* 0x0001640001197983 */ /* 0x000ea40000300800 */
[----:B------:R-:W2:Y:S01]  /*234e0*/  LDL.LU R26, [R1+0x168] ;  /* 0x00016800011a7983 */ /* 0x000ea20000300800 */
[----:B------:R-:W2:Y:S01]  /*234f0*/  LDL.LU R27, [R1+0x16c] ;  /* 0x00016c00011b7983 */ /* 0x000ea20000300800 */
[----:B------:R-:W-:Y:S02]  /*23500*/  LOP3.LUT R22, R17, 0x1c, RZ, 0xc0, !PT ;  /* 0x0000001c11167812 */ /* 0x000fe400078ec0ff */
[----:B------:R-:W0:Y:S02]  /*23510*/  S2R R17, SR_CTAID.X ;  /* 0x0000000000117919 */ /* 0x000e240000002500 */
[----:B------:R-:W-:-:S02]  /*23520*/  LEA.HI R22, R22, 0x58, RZ, 0x1e ;  /* 0x0000005816167811 */ /* 0x000fc400078ff0ff */
[----:B------:R-:W-:Y:S02]  /*23530*/  LEA.HI R18, R18, 0x50, RZ, 0x1e ;  /* 0x0000005012127811 */ /* 0x000fe400078ff0ff */
[----:B0-----:R-:W-:-:S05]  /*23540*/  SHF.L.U32 R17, R17, 0x7, RZ ;  /* 0x0000000711117819 */ /* 0x001fca00000006ff */
[----:B------:R-:W-:-:S05]  /*23550*/  IMAD.IADD R6, R17, 0x1, R22 ;  /* 0x0000000111067824 */ /* 0x000fca00078e0216 */
[-C--:B------:R-:W-:Y:S02]  /*23560*/  ISETP.GT.U32.AND P0, PT, R2, R6.reuse, PT ;  /* 0x000000060200720c */ /* 0x080fe40003f04070 */
[----:B------:R-:W-:Y:S01]  /*23570*/  ISETP.GT.U32.AND P1, PT, R3, R6, PT ;  /* 0x000000060300720c */ /* 0x000fe20003f24070 */
[----:B------:R-:W-:Y:S02]  /*23580*/  IADD3 R6, R19, R18, RZ ;  /* 0x0000001213067210 */ /* 0x000fe40007ffe0ff */
[----:B------:R0:W2:Y:S01]  /*23590*/  LDSM.16.MT88.4 R16, [R29+0xf080] ;  /* 0x00f080001d10783b */ /* 0x0000a20000004200 */
[----:B------:R-:W-:Y:S01]  /*235a0*/  BAR.SYNC.DEFER_BLOCKING 0x0 ;  /* 0x0000000000007b1d */ /* 0x000fe20000010000 */
[----:B------:R-:W-:Y:S02]  /*235b0*/  ISETP.GT.U32.AND.EX P1, PT, R5, RZ, PT, P1 ;  /* 0x000000ff0500720c */ /* 0x000fe40003f24110 */
[----:B------:R-:W-:Y:S02]  /*235c0*/  ISETP.GT.U32.AND.EX P0, PT, R28, RZ, PT, P0 ;  /* 0x000000ff1c00720c */ /* 0x000fe40003f04100 */
[----:B------:R-:W-:-:S02]  /*235d0*/  ISETP.GT.U32.AND P2, PT, R2, R6, PT ;  /* 0x000000060200720c */ /* 0x000fc40003f44070 */
[----:B------:R-:W-:Y:S01]  /*235e0*/  SEL R8, RZ, 0x1fffe, !P1 ;  /* 0x0001fffeff087807 */ /* 0x000fe20004800000 */
[----:B------:R-:W-:Y:S01]  /*235f0*/  ISETP.GT.U32.AND P1, PT, R3, R6, PT ;  /* 0x000000060300720c */ /* 0x000fe20003f24070 */
[----:B------:R-:W-:Y:S01]  /*23600*/  SEL R9, RZ, 0x1, !P0 ;  /* 0x00000001ff097807 */ /* 0x000fe20004000000 */
[----:B------:R-:W-:Y:S02]  /*23610*/  ISETP.GT.U32.AND.EX P0, PT, R28, RZ, PT, P2 ;  /* 0x000000ff1c00720c */ /* 0x000fe40003f04120 */
[----:B------:R-:W-:Y:S02]  /*23620*/  ISETP.GT.U32.AND.EX P1, PT, R5, RZ, PT, P1 ;  /* 0x000000ff0500720c */ /* 0x000fe40003f24110 */
[----:B------:R-:W-:Y:S01]  /*23630*/  IMAD.IADD R8, R9, 0x1, R8 ;  /* 0x0000000109087824 */ /* 0x000fe200078e0208 */
[----:B0-----:R-:W-:Y:S02]  /*23640*/  SEL R29, RZ, 0x4, !P0 ;  /* 0x00000004ff1d7807 */ /* 0x001fe40004000000 */
[----:B------:R-:W-:Y:S01]  /*23650*/  SEL R9, RZ, 0x7fff8, !P1 ;  /* 0x0007fff8ff097807 */ /* 0x000fe20004800000 */
[-C--:B------:R-:W-:Y:S01]  /*23660*/  ISETP.GT.U32.AND P1, PT, R2, R23.reuse, PT ;  /* 0x000000170200720c */ /* 0x080fe20003f24070 */
[----:B------:R-:W-:-:S02]  /*23670*/  ISETP.GT.U32.AND P0, PT, R3, R23, PT ;  /* 0x000000170300720c */ /* 0x000fc40003f04070 */
[----:B------:R-:W-:Y:S02]  /*23680*/  LOP3.LUT R8, R8, 0x3, RZ, 0xc0, !PT ;  /* 0x0000000308087812 */ /* 0x000fe400078ec0ff */
[----:B------:R-:W-:Y:S02]  /*23690*/  ISETP.GT.U32.AND.EX P1, PT, R28, RZ, PT, P1 ;  /* 0x000000ff1c00720c */ /* 0x000fe40003f24110 */
[----:B------:R-:W-:Y:S02]  /*236a0*/  ISETP.GT.U32.AND.EX P0, PT, R5, RZ, PT, P0 ;  /* 0x000000ff0500720c */ /* 0x000fe40003f04100 */
[----:B------:R-:W-:Y:S02]  /*236b0*/  IADD3 R22, R8, R9, R29 ;  /* 0x0000000908167210 */ /* 0x000fe40007ffe01d */
[----:B------:R-:W-:Y:S02]  /*236c0*/  ISETP.GT.U32.AND P2, PT, R2, R21, PT ;  /* 0x000000150200720c */ /* 0x000fe40003f44070 */
[----:B------:R-:W-:-:S02]  /*236d0*/  SEL R9, RZ, 0x1, !P1 ;  /* 0x00000001ff097807 */ /* 0x000fc40004800000 */
[----:B------:R-:W-:Y:S02]  /*236e0*/  SEL R8, RZ, 0x1fffe, !P0 ;  /* 0x0001fffeff087807 */ /* 0x000fe40004000000 */
[----:B------:R-:W-:Y:S02]  /*236f0*/  ISETP.GT.U32.AND P3, PT, R3, R21, PT ;  /* 0x000000150300720c */ /* 0x000fe40003f64070 */
[----:B------:R-:W-:Y:S02]  /*23700*/  ISETP.GT.U32.AND.EX P0, PT, R28, RZ, PT, P2 ;  /* 0x000000ff1c00720c */ /* 0x000fe40003f04120 */
[----:B------:R-:W-:Y:S02]  /*23710*/  IADD3 R8, R9, R8, RZ ;  /* 0x0000000809087210 */ /* 0x000fe40007ffe0ff */
[----:B------:R-:W-:Y:S02]  /*23720*/  ISETP.GT.U32.AND.EX P2, PT, R5, RZ, PT, P3 ;  /* 0x000000ff0500720c */ /* 0x000fe40003f44130 */
[----:B------:R-:W-:-:S02]  /*23730*/  SEL R29, RZ, 0x4, !P0 ;  /* 0x00000004ff1d7807 */ /* 0x000fc40004000000 */
[----:B------:R-:W-:Y:S02]  /*23740*/  LOP3.LUT R8, R8, 0x3, RZ, 0xc0, !PT ;  /* 0x0000000308087812 */ /* 0x000fe400078ec0ff */
[----:B------:R-:W-:Y:S01]  /*23750*/  SEL R9, RZ, 0x7fff8, !P2 ;  /* 0x0007fff8ff097807 */ /* 0x000fe20005000000 */
[----:B------:R-:W-:Y:S01]  /*23760*/  STL [R1+0x1300], R22 ;  /* 0x0013001601007387 */ /* 0x000fe20000100800 */
[----:B------:R-:W3:Y:S02]  /*23770*/  LDL.LU R12, [R1+0xd4] ;  /* 0x0000d400010c7983 */ /* 0x000ee40000300800 */
[----:B------:R-:W-:Y:S02]  /*23780*/  IADD3 R29, R8, R9, R29 ;  /* 0x00000009081d7210 */ /* 0x000fe40007ffe01d */
[----:B--2---:R-:W-:Y:S01]  /*23790*/  HMMA.16816.F32.BF16 R8, R16, R10, R24 ;  /* 0x0000000a1008723c */ /* 0x004fe20000041818 */
[----:B------:R-:W2:Y:S04]  /*237a0*/  LDL.LU R27, [R1+0x1304] ;  /* 0x00130400011b7983 */ /* 0x000ea80000300800 */
[----:B------:R-:W0:Y:S04]  /*237b0*/  S2R R13, SR_TID.X ;  /* 0x00000000000d7919 */ /* 0x000e280000002100 */
[----:B------:R-:W1:Y:S04]  /*237c0*/  S2R R23, SR_CTAID.X ;  /* 0x0000000000177919 */ /* 0x000e680000002500 */
[----:B------:R-:W4:Y:S01]  /*237d0*/  S2R R21, SR_TID.X ;  /* 0x0000000000157919 */ /* 0x000f220000002100 */
[----:B0-----:R-:W-:Y:S01]  /*237e0*/  LOP3.LUT R15, R13, 0x1c, RZ, 0xc0, !PT ;  /* 0x0000001c0d0f7812 */ /* 0x001fe200078ec0ff */
[----:B-1----:R-:W-:-:S08]  /*237f0*/  IMAD.SHL.U32 R23, R23, 0x80, RZ ;  /* 0x0000008017177824 */ /* 0x002fd000078e00ff */
[----:B------:R0:W-:Y:S01]  /*23800*/  STL [R1+0x12e4], R9 ;  /* 0x0012e40901007387 */ /* 0x0001e20000100800 */
[----:B----4-:R-:W-:Y:S02]  /*23810*/  LOP3.LUT R20, R21, 0x1c, RZ, 0xc0, !PT ;  /* 0x0000001c15147812 */ /* 0x010fe400078ec0ff */
[----:B------:R-:W-:Y:S01]  /*23820*/  LEA.HI R14, R15, 0x8, RZ, 0x1e ;  /* 0x000000080f0e7811 */ /* 0x000fe200078ff0ff */
[----:B------:R1:W-:Y:S01]  /*23830*/  STL [R1+0x12e0], R10 ;  /* 0x0012e00a01007387 */ /* 0x0003e20000100800 */
[----:B------:R4:W-:Y:S01]  /*23840*/  STL [R1+0x12d8], R11 ;  /* 0x0012d80b01007387 */ /* 0x0009e20000100800 */
[----:B------:R-:W-:Y:S02]  /*23850*/  STL [R1+0x12d4], R16 ;  /* 0x0012d41001007387 */ /* 0x000fe40000100800 */
[----:B------:R-:W-:Y:S01]  /*23860*/  STL [R1+0x12d0], R17 ;  /* 0x0012d01101007387 */ /* 0x000fe20000100800 */
[----:B0-----:R-:W-:Y:S02]  /*23870*/  LEA.HI R9, R20, R23, RZ, 0x1e ;  /* 0x0000001714097211 */ /* 0x001fe400078ff0ff */
[----:B-1----:R-:W-:-:S02]  /*23880*/  IADD3 R10, R23, R14, RZ ;  /* 0x0000000e170a7210 */ /* 0x002fc40007ffe0ff */
[----:B------:R-:W3:Y:S01]  /*23890*/  LDL.LU R14, [R1+0xdc] ;  /* 0x0000dc00010e7983 */ /* 0x000ee20000300800 */
[----:B------:R-:W-:Y:S02]  /*238a0*/  STL [R1+0x12cc], R18 ;  /* 0x0012cc1201007387 */ /* 0x000fe40000100800 */
[----:B------:R0:W-:Y:S02]  /*238b0*/  STL [R1+0x12c8], R19 ;  /* 0x0012c81301007387 */ /* 0x0001e40000100800 */
[----:B------:R-:W3:Y:S01]  /*238c0*/  LDL.LU R22, [R1+0x84] ;  /* 0x0000840001167983 */ /* 0x000ee20000300800 */
[----:B------:R-:W-:Y:S01]  /*238d0*/  ISETP.GT.U32.AND P0, PT, R2, R9, PT ;  /* 0x000000090200720c */ /* 0x000fe20003f04070 */
[----:B----4-:R-:W4:Y:S01]  /*238e0*/  LDL.LU R11, [R1+0xd0] ;  /* 0x0000d000010b7983 */ /* 0x010f220000300800 */
[----:B------:R-:W4:Y:S02]  /*238f0*/  LDL.LU R7, [R1+0xd8] ;  /* 0x0000d80001077983 */ /* 0x000f240000300800 */
[----:B------:R-:W-:Y:S01]  /*23900*/  ISETP.GT.U32.AND.EX P0, PT, R28, RZ, PT, P0 ;  /* 0x000000ff1c00720c */ /* 0x000fe20003f04100 */
[----:B--2---:R-:W-:-:S05]  /*23910*/  FMUL R0, R27, c[0x0][0x188] ;  /* 0x000062001b007a20 */ /* 0x004fca0000400000 */
[----:B------:R-:W-:Y:S01]  /*23920*/  FSEL R0, R0, -INF , !P1 ;  /* 0xff80000000007808 */ /* 0x000fe20004800000 */
[----:B---3--:R-:W-:-:S04]  /*23930*/  FMUL R27, R12, c[0x0][0x188] ;  /* 0x000062000c1b7a20 */ /* 0x008fc80000400000 */
[----:B------:R1:W-:Y:S01]  /*23940*/  STL [R1+0x120], R0 ;  /* 0x0001200001007387 */ /* 0x0003e20000100800 */
[----:B0-----:R-:W2:Y:S02]  /*23950*/  LDL.LU R19, [R1+0x9c] ;  /* 0x00009c0001137983 */ /* 0x001ea40000300800 */
[----:B------:R-:W3:Y:S02]  /*23960*/  LDL.LU R4, [R1+0x80] ;  /* 0x0000800001047983 */ /* 0x000ee40000300800 */
[----:B------:R-:W2:Y:S01]  /*23970*/  LDL.LU R18, [R1+0x88] ;  /* 0x0000880001127983 */ /* 0x000ea20000300800 */
[----:B------:R-:W2:Y:S01]  /*23980*/  LDL.LU R17, [R1+0x94] ;  /* 0x0000940001117983 */ /* 0x000ea20000300800 */
[----:B------:R-:W2:Y:S01]  /*23990*/  LDL.LU R16, [R1+0x1c] ;  /* 0x00001c0001107983 */ /* 0x000ea20000300800 */
[----:B------:R-:W-:Y:S02]  /*239a0*/  FSEL R12, R27, -INF , !P0 ;  /* 0xff8000001b0c7808 */ /* 0x000fe40004000000 */
[----:B------:R-:W2:Y:S01]  /*239b0*/  LDL.LU R27, [R1+0x8c] ;  /* 0x00008c00011b7983 */ /* 0x000ea20000300800 */
[----:B------:R-:W-:-:S02]  /*239c0*/  LEA.HI R15, R15, 0x10, RZ, 0x1e ;  /* 0x000000100f0f7811 */ /* 0x000fc400078ff0ff */
[----:B------:R-:W-:-:S03]  /*239d0*/  LOP3.LUT R13, R13, 0x1c, RZ, 0xc0, !PT ;  /* 0x0000001c0d0d7812 */ /* 0x000fc600078ec0ff */
[----:B------:R-:W-:Y:S01]  /*239e0*/  IMAD.IADD R26, R23, 0x1, R15 ;  /* 0x00000001171a7824 */ /* 0x000fe200078e020f */
[----:B------:R-:W-:Y:S02]  /*239f0*/  LEA.HI R15, R13, 0x18, RZ, 0x1e ;  /* 0x000000180d0f7811 */ /* 0x000fe400078ff0ff */
[----:B------:R-:W0:Y:S04]  /*23a00*/  S2R R13, SR_TID.X ;  /* 0x00000000000d7919 */ /* 0x000e280000002100 */
[----:B------:R-:W1:Y:S01]  /*23a10*/  S2R R6, SR_TID.X ;  /* 0x0000000000067919 */ /* 0x000e620000002100 */
[----:B------:R-:W-:Y:S02]  /*23a20*/  IADD3 R25, R23, R15, RZ ;  /* 0x0000000f17197210 */ /* 0x000fe40007ffe0ff */
[----:B------:R-:W-:-:S02]  /*23a30*/  ISETP.GT.U32.AND P5, PT, R2, R26, PT ;  /* 0x0000001a0200720c */ /* 0x000fc40003fa4070 */
[C---:B------:R-:W-:Y:S02]  /*23a40*/  ISETP.GT.U32.AND P2, PT, R2.reuse, R10, PT ;  /* 0x0000000a0200720c */ /* 0x040fe40003f44070 */
[----:B------:R-:W-:Y:S02]  /*23a50*/  LOP3.LUT R21, R21, 0x1c, RZ, 0xc0, !PT ;  /* 0x0000001c15157812 */ /* 0x000fe400078ec0ff */
[----:B------:R-:W-:Y:S02]  /*23a60*/  ISETP.GT.U32.AND P3, PT, R2, R25, PT ;  /* 0x000000190200720c */ /* 0x000fe40003f64070 */
[C---:B------:R-:W-:Y:S02]  /*23a70*/  ISETP.GT.U32.AND.EX P5, PT, R28.reuse, RZ, PT, P5 ;  /* 0x000000ff1c00720c */ /* 0x040fe40003fa4150 */
[----:B------:R-:W-:Y:S02]  /*23a80*/  ISETP.GT.U32.AND.EX P2, PT, R28, RZ, PT, P2 ;  /* 0x000000ff1c00720c */ /* 0x000fe40003f44120 */
[----:B------:R-:W-:-:S02]  /*23a90*/  LEA.HI R21, R21, 0x28, RZ, 0x1e ;  /* 0x0000002815157811 */ /* 0x000fc400078ff0ff */
[----:B------:R-:W-:Y:S01]  /*23aa0*/  ISETP.GT.U32.AND.EX P3, PT, R28, RZ, PT, P3 ;  /* 0x000000ff1c00720c */ /* 0x000fe20003f64130 */
[----:B------:R-:W-:Y:S02]  /*23ab0*/  FMUL R14, R14, c[0x0][0x188] ;  /* 0x000062000e0e7a20 */ /* 0x000fe40000400000 */
[----:B------:R-:W-:Y:S01]  /*23ac0*/  FMUL R22, R22, c[0x0][0x188] ;  /* 0x0000620016167a20 */ /* 0x000fe20000400000 */
[C---:B0-----:R-:W-:Y:S01]  /*23ad0*/  LOP3.LUT R15, R13.reuse, 0x1c, RZ, 0xc0, !PT ;  /* 0x0000001c0d0f7812 */ /* 0x041fe200078ec0ff */
[----:B------:R-:W-:Y:S01]  /*23ae0*/  LOP3.LUT R13, R13, 0x1c, RZ, 0xc0, !PT ;  /* 0x0000001c0d0d7812 */ /* 0x000fe200078ec0ff */
[----:B-1----:R-:W-:Y:S02]  /*23af0*/  LOP3.LUT R0, R6, 0x1c, RZ, 0xc0, !PT ;  /* 0x0000001c06007812 */ /* 0x002fe400078ec0ff */
[----:B------:R-:W-:Y:S02]  /*23b00*/  LEA.HI R15, R15, 0x20, RZ, 0x1e ;  /* 0x000000200f0f7811 */ /* 0x000fe400078ff0ff */
[----:B------:R-:W-:-:S02]  /*23b10*/  FSEL R22, R22, -INF , !P5 ;  /* 0xff80000016167808 */ /* 0x000fc40006800000 */
[C---:B------:R-:W-:Y:S01]  /*23b20*/  LEA.HI R6, R0.reuse, 0x38, RZ, 0x1e ;  /* 0x0000003800067811 */ /* 0x040fe200078ff0ff */
[----:B------:R-:W-:Y:S02]  /*23b30*/  LEA.HI R0, R0, 0x30, RZ, 0x1e ;  /* 0x0000003000007811 */ /* 0x000fe400078ff0ff */
[----:B------:R-:W-:Y:S01]  /*23b40*/  IMAD.IADD R24, R23, 0x1, R15 ;  /* 0x0000000117187824 */ /* 0x000fe200078e020f */
[C---:B------:R-:W-:Y:S01]  /*23b50*/  LEA.HI R15, R13.reuse, 0x48, RZ, 0x1e ;  /* 0x000000480d0f7811 */ /* 0x040fe200078ff0ff */
[----:B------:R-:W-:Y:S01]  /*23b60*/  LEA.HI R13, R13, 0x40, RZ, 0x1e ;  /* 0x000000400d0d7811 */ /* 0x000fe200078ff0ff */
[----:B------:R-:W-:Y:S01]  /*23b70*/  FSEL R14, R14, -INF , !P2 ;  /* 0xff8000000e0e7808 */ /* 0x000fe20005000000 */
[----:B------:R-:W-:Y:S01]  /*23b80*/  STL [R1+0xf4], R12 ;  /* 0x0000f40c01007387 */ /* 0x000fe20000100800 */
[C---:B------:R-:W-:Y:S02]  /*23b90*/  IADD3 R15, R23.reuse, R15, RZ ;  /* 0x0000000f170f7210 */ /* 0x040fe40007ffe0ff */
[C---:B------:R-:W-:Y:S01]  /*23ba0*/  IADD3 R6, R23.reuse, R6, RZ ;  /* 0x0000000617067210 */ /* 0x040fe20007ffe0ff */
[----:B------:R-:W-:-:S02]  /*23bb0*/  IMAD.IADD R13, R23, 0x1, R13 ;  /* 0x00000001170d7824 */ /* 0x000fc400078e020d */
[C---:B------:R-:W-:Y:S01]  /*23bc0*/  IMAD.IADD R0, R23.reuse, 0x1, R0 ;  /* 0x0000000117007824 */ /* 0x040fe200078e0200 */
[----:B------:R0:W-:Y:S01]  /*23bd0*/  STL [R1+0xfc], R22 ;  /* 0x0000fc1601007387 */ /* 0x0001e20000100800 */
[----:B------:R-:W-:-:S03]  /*23be0*/  IADD3 R23, R23, R21, RZ ;  /* 0x0000001517177210 */ /* 0x000fc60007ffe0ff */
[----:B0-----:R-:W3:Y:S01]  /*23bf0*/  LDL.LU R22, [R1+0x1300] ;  /* 0x0013000001167983 */ /* 0x001ee20000300800 */
[----:B------:R-:W3:Y:S02]  /*23c00*/  LDL.LU R21, [R1+0x12fc] ;  /* 0x0012fc0001157983 */ /* 0x000ee40000300800 */
[----:B------:R-:W-:Y:S02]  /*23c10*/  STL [R1+0xf8], R14 ;  /* 0x0000f80e01007387 */ /* 0x000fe40000100800 */
[----:B--2---:R-:W-:-:S05]  /*23c20*/  FMUL R27, R27, c[0x0][0x188] ;  /* 0x000062001b1b7a20 */ /* 0x004fca0000400000 */
[----:B------:R-:W-:-:S05]  /*23c30*/  FSEL R27, R27, -INF , !P3 ;  /* 0xff8000001b1b7808 */ /* 0x000fca0005800000 */
[----:B------:R0:W-:Y:S01]  /*23c40*/  STL [R1+0x104], R27 ;  /* 0x0001041b01007387 */ /* 0x0001e20000100800 */
[----:B------:R-:W-:-:S03]  /*23c50*/  ISETP.GT.U32.AND P3, PT, R2, R23, PT ;  /* 0x000000170200720c */ /* 0x000fc60003f64070 */
[----:B0-----:R-:W2:Y:S01]  /*23c60*/  LDL.LU R27, [R1+0x14] ;  /* 0x00001400011b7983 */ /* 0x001ea20000300800 */
[----:B------:R-:W2:Y:S01]  /*23c70*/  LDL.LU R23, [R1+0x12f8] ;  /* 0x0012f80001177983 */ /* 0x000ea20000300800 */
[C---:B------:R-:W-:Y:S02]  /*23c80*/  ISETP.GT.U32.AND P4, PT, R2.reuse, R24, PT ;  /* 0x000000180200720c */ /* 0x040fe40003f84070 */
[C---:B------:R-:W-:Y:S02]  /*23c90*/  ISETP.GT.U32.AND P1, PT, R2.reuse, R15, PT ;  /* 0x0000000f0200720c */ /* 0x040fe40003f24070 */
[C---:B------:R-:W-:Y:S02]  /*23ca0*/  ISETP.GT.U32.AND P0, PT, R2.reuse, R13, PT ;  /* 0x0000000d0200720c */ /* 0x040fe40003f04070 */
[C---:B------:R-:W-:Y:S02]  /*23cb0*/  ISETP.GT.U32.AND P2, PT, R2.reuse, R6, PT ;  /* 0x000000060200720c */ /* 0x040fe40003f44070 */
[----:B------:R-:W-:-:S02]  /*23cc0*/  ISETP.GT.U32.AND P5, PT, R2, R0, PT ;  /* 0x000000000200720c */ /* 0x000fc40003fa4070 */
[C---:B------:R-:W-:Y:S02]  /*23cd0*/  ISETP.GT.U32.AND.EX P4, PT, R28.reuse, RZ, PT, P4 ;  /* 0x000000ff1c00720c */ /* 0x040fe40003f84140 */
[C---:B------:R-:W-:Y:S02]  /*23ce0*/  ISETP.GT.U32.AND.EX P1, PT, R28.reuse, RZ, PT, P1 ;  /* 0x000000ff1c00720c */ /* 0x040fe40003f24110 */
[C---:B------:R-:W-:Y:S02]  /*23cf0*/  ISETP.GT.U32.AND.EX P0, PT, R28.reuse, RZ, PT, P0 ;  /* 0x000000ff1c00720c */ /* 0x040fe40003f04100 */
[C---:B------:R-:W-:Y:S02]  /*23d00*/  ISETP.GT.U32.AND.EX P2, PT, R28.reuse, RZ, PT, P2 ;  /* 0x000000ff1c00720c */ /* 0x040fe40003f44120 */
[C---:B------:R-:W-:Y:S02]  /*23d10*/  ISETP.GT.U32.AND.EX P5, PT, R28.reuse, RZ, PT, P5 ;  /* 0x000000ff1c00720c */ /* 0x040fe40003fa4150 */
[----:B------:R-:W-:Y:S01]  /*23d20*/  ISETP.GT.U32.AND.EX P3, PT, R28, RZ, PT, P3 ;  /* 0x000000ff1c00720c */ /* 0x000fe20003f64130 */
[----:B------:R-:W-:-:S02]  /*23d30*/  FMUL R28, R18, c[0x0][0x188] ;  /* 0x00006200121c7a20 */ /* 0x000fc40000400000 */
[----:B----4-:R-:W-:Y:S02]  /*23d40*/  FMUL R11, R11, c[0x0][0x188] ;  /* 0x000062000b0b7a20 */ /* 0x010fe40000400000 */
[----:B---3--:R-:W-:Y:S02]  /*23d50*/  FMUL R4, R4, c[0x0][0x188] ;  /* 0x0000620004047a20 */ /* 0x008fe40000400000 */
[----:B------:R-:W-:Y:S01]  /*23d60*/  FMUL R7, R7, c[0x0][0x188] ;  /* 0x0000620007077a20 */ /* 0x000fe20000400000 */
[----:B------:R-:W-:Y:S01]  /*23d70*/  LEA.HI R20, R20, 0x28, RZ, 0x1e ;  /* 0x0000002814147811 */ /* 0x000fe200078ff0ff */
[----:B--2---:R-:W-:Y:S02]  /*23d80*/  FMUL R2, R27, c[0x0][0x188] ;  /* 0x000062001b027a20 */ /* 0x004fe40000400000 */
[----:B------:R-:W-:-:S03]  /*23d90*/  FMUL R27, R19, c[0x0][0x188] ;  /* 0x00006200131b7a20 */ /* 0x000fc60000400000 */
[----:B------:R-:W-:Y:S01]  /*23da0*/  FSEL R18, R2, -INF , !P4 ;  /* 0xff80000002127808 */ /* 0x000fe20006000000 */
[----:B------:R-:W-:Y:S01]  /*23db0*/  FMUL R2, R17, c[0x0][0x188] ;  /* 0x0000620011027a20 */ /* 0x000fe20000400000 */
[----:B------:R-:W-:Y:S01]  /*23dc0*/  FSEL R17, R27, -INF , !P1 ;  /* 0xff8000001b117808 */ /* 0x000fe20004800000 */
[----:B------:R-:W-:Y:S02]  /*23dd0*/  FMUL R27, R23, c[0x0][0x188] ;  /* 0x00006200171b7a20 */ /* 0x000fe40000400000 */
[----:B------:R-:W-:Y:S01]  /*23de0*/  FMUL R23, R16, c[0x0][0x188] ;  /* 0x0000620010177a20 */ /* 0x000fe20000400000 */
[----:B------:R-:W-:Y:S02]  /*23df0*/  FSEL R16, R2, -INF , !P0 ;  /* 0xff80000002107808 */ /* 0x000fe40004000000 */
[----:B------:R-:W-:Y:S01]  /*23e00*/  ISETP.GT.U32.AND P4, PT, R3, R9, PT ;  /* 0x000000090300720c */ /* 0x000fe20003f84070 */
[----:B------:R-:W-:Y:S01]  /*23e10*/  FMUL R2, R21, c[0x0][0x188] ;  /* 0x0000620015027a20 */ /* 0x000fe20000400000 */
[----:B------:R-:W-:Y:S01]  /*23e20*/  STL [R1+0x100], R18 ;  /* 0x0001001201007387 */ /* 0x000fe20000100800 */
[----:B------:R0:W-:Y:S01]  /*23e30*/  STL [R1+0x11c], R17 ;  /* 0x00011c1101007387 */ /* 0x0001e20000100800 */
[----:B------:R-:W-:Y:S01]  /*23e40*/  ISETP.GT.U32.AND P0, PT, R3, R26, PT ;  /* 0x0000001a0300720c */ /* 0x000fe20003f04070 */
[----:B------:R1:W-:Y:S01]  /*23e50*/  STL [R1+0x118], R16 ;  /* 0x0001181001007387 */ /* 0x0003e20000100800 */
[----:B------:R-:W-:-:S02]  /*23e60*/  ISETP.GT.U32.AND.EX P4, PT, R5, RZ, PT, P4 ;  /* 0x000000ff0500720c */ /* 0x000fc40003f84140 */
[----:B------:R-:W-:Y:S02]  /*23e70*/  FSEL R2, R2, -INF , !P5 ;  /* 0xff80000002027808 */ /* 0x000fe40006800000 */
[----:B------:R-:W-:Y:S02]  /*23e80*/  ISETP.GT.U32.AND.EX P0, PT, R5, RZ, PT, P0 ;  /* 0x000000ff0500720c */ /* 0x000fe40003f04100 */
[----:B0-----:R-:W-:Y:S02]  /*23e90*/  FSEL R17, R27, -INF , !P2 ;  /* 0xff8000001b117808 */ /* 0x001fe40005000000 */
[----:B-1----:R-:W-:Y:S01]  /*23ea0*/  FSEL R16, R23, -INF , !P3 ;  /* 0xff80000017107808 */ /* 0x002fe20005800000 */
[----:B------:R-:W-:Y:S01]  /*23eb0*/  ISETP.GT.U32.AND P2, PT, R3, R25, PT ;  /* 0x000000190300720c */ /* 0x000fe20003f44070 */
[----:B------:R-:W-:Y:S01]  /*23ec0*/  FSEL R25, R11, -INF , !P4 ;  /* 0xff8000000b197808 */ /* 0x000fe20006000000 */
[----:B------:R-:W-:Y:S02]  /*23ed0*/  STL [R1+0x114], R17 ;  /* 0x0001141101007387 */ /* 0x000fe40000100800 */
[----:B------:R-:W-:Y:S02]  /*23ee0*/  STL [R1+0x10c], R16 ;  /* 0x00010c1001007387 */ /* 0x000fe40000100800 */
[----:B------:R0:W-:Y:S02]  /*23ef0*/  STL [R1+0x110], R2 ;  /* 0x0001100201007387 */ /* 0x0001e40000100800 */
[----:B------:R-:W2:Y:S01]  /*23f00*/  LDL.LU R21, [R1+0x34] ;  /* 0x0000340001157983 */ /* 0x000ea20000300800 */
[----:B------:R-:W-:Y:S01]  /*23f10*/  STL [R1+0xb0], R25 ;  /* 0x0000b01901007387 */ /* 0x000fe20000100800 */
[----:B------:R-:W-:Y:S01]  /*23f20*/  ISETP.GT.U32.AND P3, PT, R3, R24, PT ;  /* 0x000000180300720c */ /* 0x000fe20003f64070 */
[----:B------:R-:W3:Y:S02]  /*23f30*/  LDL.LU R11, [R1+0xe0] ;  /* 0x0000e000010b7983 */ /* 0x000ee40000300800 */
[----:B------:R-:W4:Y:S01]  /*23f40*/  LDL.LU R24, [R1+0xe4] ;  /* 0x0000e40001187983 */ /* 0x000f220000300800 */
[----:B0-----:R-:W-:-:S05]  /*23f50*/  FSEL R2, R4, -INF , !P0 ;  /* 0xff80000004027808 */ /* 0x001fca0004000000 */
[----:B------:R0:W-:Y:S01]  /*23f60*/  STL [R1+0xd8], R2 ;  /* 0x0000d80201007387 */ /* 0x0001e20000100800 */
[C---:B------:R-:W-:Y:S02]  /*23f70*/  ISETP.GT.U32.AND P1, PT, R3.reuse, R10, PT ;  /* 0x0000000a0300720c */ /* 0x040fe40003f24070 */
[----:B------:R-:W-:Y:S01]  /*23f80*/  ISETP.GT.U32.AND P5, PT, R3, R15, PT ;  /* 0x0000000f0300720c */ /* 0x000fe20003fa4070 */
[----:B------:R-:W3:Y:S01]  /*23f90*/  LDL.LU R16, [R1+0xe8] ;  /* 0x0000e80001107983 */ /* 0x000ee20000300800 */
[----:B------:R-:W3:Y:S04]  /*23fa0*/  LDL.LU R15, [R1+0xec] ;  /* 0x0000ec00010f7983 */ /* 0x000ee80000300800 */
[----:B0-----:R-:W0:Y:S01]  /*23fb0*/  S2R R2, SR_CTAID.X ;  /* 0x0000000000027919 */ /* 0x001e220000002500 */
[----:B------:R-:W-:Y:S01]  /*23fc0*/  ISETP.GT.U32.AND.EX P1, PT, R5, RZ, PT, P1 ;  /* 0x000000ff0500720c */ /* 0x000fe20003f24110 */
[----:B------:R-:W3:Y:S02]  /*23fd0*/  LDL.LU R4, [R1+0x90] ;  /* 0x0000900001047983 */ /* 0x000ee40000300800 */
[----:B------:R-:W3:Y:S01]  /*23fe0*/  LDL.LU R17, [R1+0xa0] ;  /* 0x0000a00001117983 */ /* 0x000ee20000300800 */
[----:B------:R-:W3:Y:S01]  /*23ff0*/  LDL.LU R18, [R1+0xa4] ;  /* 0x0000a40001127983 */ /* 0x000ee20000300800 */
[----:B------:R-:W-:Y:S01]  /*24000*/  FSEL R26, R7, -INF , !P1 ;  /* 0xff800000071a7808 */ /* 0x000fe20004800000 */
[----:B------:R-:W-:-:S02]  /*24010*/  ISETP.GT.U32.AND P1, PT, R3, R6, PT ;  /* 0x000000060300720c */ /* 0x000fc40003f24070 */
[----:B------:R-:W3:Y:S01]  /*24020*/  LDL.LU R19, [R1+0xa8] ;  /* 0x0000a80001137983 */ /* 0x000ee20000300800 */
[----:B------:R-:W3:Y:S01]  /*24030*/  LDL.LU R6, [R1+0xac] ;  /* 0x0000ac0001067983 */ /* 0x000ee20000300800 */
[C---:B------:R-:W-:Y:S01]  /*24040*/  ISETP.GT.U32.AND P4, PT, R3.reuse, R13, PT ;  /* 0x0000000d0300720c */ /* 0x040fe20003f84070 */
[----:B------:R-:W3:Y:S02]  /*24050*/  LDL.LU R7, [R1+0x40] ;  /* 0x0000400001077983 */ /* 0x000ee40000300800 */
[----:B------:R-:W3:Y:S01]  /*24060*/  LDL.LU R13, [R1+0x44] ;  /* 0x00004400010d7983 */ /* 0x000ee20000300800 */
[----:B------:R-:W3:Y:S01]  /*24070*/  LDL.LU R27, [R1+0x10] ;  /* 0x00001000011b7983 */ /* 0x000ee20000300800 */
[----:B------:R-:W3:Y:S01]  /*24080*/  LDL.LU R23, [R1+0x18] ;  /* 0x0000180001177983 */ /* 0x000ee20000300800 */
[----:B------:R-:W-:Y:S02]  /*24090*/  ISETP.GT.U32.AND P0, PT, R3, R0, PT ;  /* 0x000000000300720c */ /* 0x000fe40003f04070 */
[----:B------:R-:W3:Y:S01]  /*240a0*/  LDL.LU R0, [R1+0x12f4] ;  /* 0x0012f40001007983 */ /* 0x000ee20000300800 */
[----:B0-----:R-:W-:-:S05]  /*240b0*/  IMAD.SHL.U32 R2, R2, 0x80, RZ ;  /* 0x0000008002027824 */ /* 0x001fca00078e00ff */
[----:B------:R-:W-:Y:S02]  /*240c0*/  IADD3 R2, R2, R20, RZ ;  /* 0x0000001402027210 */ /* 0x000fe40007ffe0ff */
[----:B------:R-:W3:Y:S01]  /*240d0*/  LDL.LU R20, [R1+0x12f0] ;  /* 0x0012f00001147983 */ /* 0x000ee20000300800 */
[----:B------:R-:W-:-:S04]  /*240e0*/  ISETP.GT.U32.AND.EX P2, PT, R5, RZ, PT, P2 ;  /* 0x000000ff0500720c */ /* 0x000fc80003f44120 */
[----:B------:R-:W-:Y:S01]  /*240f0*/  FSEL R28, R28, -INF , !P2 ;  /* 0xff8000001c1c7808 */ /* 0x000fe20005000000 */
[----:B------:R-:W-:Y:S01]  /*24100*/  ISETP.GT.U32.AND P2, PT, R3, R2, PT ;  /* 0x000000020300720c */ /* 0x000fe20003f44070 */
[----:B------:R-:W-:Y:S01]  /*24110*/  LOP3.LUT R3, R29, 0xf, RZ, 0xc0, !PT ;  /* 0x0000000f1d037812 */ /* 0x000fe200078ec0ff */
[----:B------:R-:W-:Y:S02]  /*24120*/  STL [R1+0xbc], R26 ;  /* 0x0000bc1a01007387 */ /* 0x000fe40000100800 */
[----:B------:R0:W-:Y:S01]  /*24130*/  STL [R1+0xf0], R28 ;  /* 0x0000f01c01007387 */ /* 0x0001e20000100800 */
[C---:B------:R-:W-:Y:S02]  /*24140*/  ISETP.GT.U32.AND.EX P3, PT, R5.reuse, RZ, PT, P3 ;  /* 0x000000ff0500720c */ /* 0x040fe40003f64130 */
[C---:B------:R-:W-:Y:S02]  /*24150*/  ISETP.GT.U32.AND.EX P5, PT, R5.reuse, RZ, PT, P5 ;  /* 0x000000ff0500720c */ /* 0x040fe40003fa4150 */
[----:B------:R-:W-:-:S02]  /*24160*/  ISETP.GT.U32.AND.EX P4, PT, R5, RZ, PT, P4 ;  /* 0x000000ff0500720c */ /* 0x000fc40003f84140 */
[C---:B------:R-:W-:Y:S02]  /*24170*/  ISETP.GT.U32.AND.EX P1, PT, R5.reuse, RZ, PT, P1 ;  /* 0x000000ff0500720c */ /* 0x040fe40003f24110 */
[C---:B------:R-:W-:Y:S02]  /*24180*/  ISETP.GT.U32.AND.EX P0, PT, R5.reuse, RZ, PT, P0 ;  /* 0x000000ff0500720c */ /* 0x040fe40003f04100 */
[----:B------:R-:W-:Y:S01]  /*24190*/  ISETP.GT.U32.AND.EX P2, PT, R5, RZ, PT, P2 ;  /* 0x000000ff0500720c */ /* 0x000fe20003f44120 */
[----:B0-----:R-:W4:Y:S01]  /*241a0*/  LDL.LU R28, [R1+0x4c] ;  /* 0x00004c00011c7983 */ /* 0x001f220000300800 */
[----:B------:R-:W4:Y:S02]  /*241b0*/  LDL.LU R29, [R1+0x48] ;  /* 0x00004800011d7983 */ /* 0x000f240000300800 */
[----:B--2---:R-:W-:-:S05]  /*241c0*/  IMAD.SHL.U32 R2, R21, 0x100, RZ ;  /* 0x0000010015027824 */ /* 0x004fca00078e00ff */
[----:B------:R-:W-:-:S05]  /*241d0*/  LOP3.LUT R2, R2, 0xf00, RZ, 0xe2, !PT ;  /* 0x00000f0002027812 */ /* 0x000fca00078ee2ff */
[----:B------:R-:W-:Y:S01]  /*241e0*/  IMAD R21, R22, 0x1000, R2 ;  /* 0x0000100016157824 */ /* 0x000fe200078e0202 */
[----:B---3--:R-:W-:Y:S02]  /*241f0*/  LEA R5, R20, R3, 0x4 ;  /* 0x0000000314057211 */ /* 0x008fe400078e20ff */
[----:B------:R-:W2:Y:S01]  /*24200*/  LDL.LU R20, [R1+0x12ec] ;  /* 0x0012ec0001147983 */ /* 0x000ea20000300800 */
[----:B------:R-:W3:Y:S02]  /*24210*/  LDL.LU R3, [R1+0x98] ;  /* 0x0000980001037983 */ /* 0x000ee40000300800 */
[----:B------:R-:W2:Y:S02]  /*24220*/  LDL.LU R22, [R1+0x12e8] ;  /* 0x0012e80001167983 */ /* 0x000ea40000300800 */
[----:B------:R-:W-:Y:S02]  /*24230*/  FMUL R27, R27, c[0x0][0x188] ;  /* 0x000062001b1b7a20 */ /* 0x000fe40000400000 */
[----:B------:R-:W-:-:S03]  /*24240*/  FMUL R4, R4, c[0x0][0x188] ;  /* 0x0000620004047a20 */ /* 0x000fc60000400000 */
[----:B------:R-:W-:Y:S02]  /*24250*/  FSEL R27, R27, -INF , !P3 ;  /* 0xff8000001b1b7808 */ /* 0x000fe40005800000 */
[----:B------:R-:W-:-:S03]  /*24260*/  FSEL R4, R4, -INF , !P4 ;  /* 0xff80000004047808 */ /* 0x000fc60006000000 */
[----:B------:R0:W-:Y:S01]  /*24270*/  STL [R1+0xb4], R27 ;  /* 0x0000b41b01007387 */ /* 0x0001e20000100800 */
[C---:B------:R-:W-:Y:S02]  /*24280*/  ISETP.GT.U32.AND P3, PT, R0.reuse, R9, PT ;  /* 0x000000090000720c */ /* 0x040fe40003f64070 */
[----:B------:R-:W-:Y:S01]  /*24290*/  ISETP.GT.U32.AND P4, PT, R0, R10, PT ;  /* 0x0000000a0000720c */ /* 0x000fe20003f84070 */
[----:B---3--:R-:W-:Y:S02]  /*242a0*/  FMUL R2, R3, c[0x0][0x188] ;  /* 0x0000620003027a20 */ /* 0x008fe40000400000 */
[----:B--2---:R-:W-:-:S03]  /*242b0*/  FMUL R3, R20, c[0x0][0x188] ;  /* 0x0000620014037a20 */ /* 0x004fc60000400000 */
[----:B------:R-:W-:Y:S01]  /*242c0*/  MOV R20, R2 ;  /* 0x0000000200147202 */ /* 0x000fe20000000f00 */
[----:B------:R-:W-:-:S04]  /*242d0*/  FMUL R2, R22, c[0x0][0x188] ;  /* 0x0000620016027a20 */ /* 0x000fc80000400000 */
[----:B------:R-:W-:Y:S01]  /*242e0*/  IMAD.MOV.U32 R22, RZ, RZ, R20 ;  /* 0x000000ffff167224 */ /* 0x000fe200078e0014 */
[----:B------:R-:W-:-:S04]  /*242f0*/  FSEL R2, R2, -INF , !P1 ;  /* 0xff80000002027808 */ /* 0x000fc80004800000 */
[----:B0-----:R-:W-:Y:S01]  /*24300*/  FSEL R27, R22, -INF , !P5 ;  /* 0xff800000161b7808 */ /* 0x001fe20006800000 */
[----:B------:R-:W-:-:S04]  /*24310*/  ISETP.GE.U32.AND P5, PT, R0, R9, PT ;  /* 0x000000090000720c */ /* 0x000fc80003fa6070 */
[----:B------:R0:W-:Y:S01]  /*24320*/  STL [R1+0x108], R27 ;  /* 0x0001081b01007387 */ /* 0x0001e20000100800 */
[----:B------:R-:W2:Y:S02]  /*24330*/  LDL.LU R9, [R1+0x12e4] ;  /* 0x0012e40001097983 */ /* 0x000ea40000300800 */
[----:B------:R-:W-:Y:S02]  /*24340*/  STL [R1+0xec], R4 ;  /* 0x0000ec0401007387 */ /* 0x000fe40000100800 */
[----:B------:R-:W3:Y:S01]  /*24350*/  LDL.LU R10, [R1+0x12e0] ;  /* 0x0012e000010a7983 */ /* 0x000ee20000300800 */
[----:B------:R1:W-:Y:S04]  /*24360*/  STL [R1+0xe4], R2 ;  /* 0x0000e40201007387 */ /* 0x0003e80000100800 */
[----:B0-----:R-:W0:Y:S04]  /*24370*/  S2R R27, SR_TID.X ;  /* 0x00000000001b7919 */ /* 0x001e280000002100 */
[----:B-1----:R-:W1:Y:S01]  /*24380*/  S2R R2, SR_CTAID.X ;  /* 0x0000000000027919 */ /* 0x002e620000002500 */
[----:B0-----:R-:W-:-:S04]  /*24390*/  LOP3.LUT R4, R27, 0x1c, RZ, 0xc0, !PT ;  /* 0x0000001c1b047812 */ /* 0x001fc800078ec0ff */
[----:B------:R-:W-:Y:S02]  /*243a0*/  LEA.HI R4, R4, 0x8, RZ, 0x1e ;  /* 0x0000000804047811 */ /* 0x000fe400078ff0ff */
[----:B-1----:R-:W-:-:S05]  /*243b0*/  SHF.L.U32 R2, R2, 0x7, RZ ;  /* 0x0000000702027819 */ /* 0x002fca00000006ff */
[----:B------:R-:W-:Y:S02]  /*243c0*/  IMAD.IADD R2, R2, 0x1, R4 ;  /* 0x0000000102027824 */ /* 0x000fe400078e0204 */
[----:B------:R-:W2:Y:S04]  /*243d0*/  LDL.LU R4, [R1+0x12dc] ;  /* 0x0012dc0001047983 */ /* 0x000ea80000300800 */
[----:B------:R-:W0:Y:S04]  /*243e0*/  S2R R20, SR_TID.X ;  /* 0x0000000000147919 */ /* 0x000e280000002100 */
[----:B------:R-:W1:Y:S01]  /*243f0*/  S2R R22, SR_CTAID.X ;  /* 0x0000000000167919 */ /* 0x000e620000002500 */
[----:B------:R-:W-:Y:S01]  /*24400*/  FMUL R23, R23, c[0x0][0x188] ;  /* 0x0000620017177a20 */ /* 0x000fe20000400000 */
[----:B------:R-:W-:-:S02]  /*24410*/  ISETP.GE.U32.AND P1, PT, R0, R2, PT ;  /* 0x000000020000720c */ /* 0x000fc40003f26070 */
[----:B------:R-:W-:Y:S02]  /*24420*/  FSEL R3, R3, -INF , !P0 ;  /* 0xff80000003037808 */ /* 0x000fe40004000000 */
[----:B------:R-:W-:Y:S02]  /*24430*/  FSEL R2, R23, -INF , !P2 ;  /* 0xff80000017027808 */ /* 0x000fe40005000000 */
[----:B0-----:R-:W-:Y:S02]  /*24440*/  LOP3.LUT R20, R20, 0x1c, RZ, 0xc0, !PT ;  /* 0x0000001c14147812 */ /* 0x001fe400078ec0ff */
[----:B-1----:R-:W-:Y:S02]  /*24450*/  SHF.L.U32 R22, R22, 0x7, RZ ;  /* 0x0000000716167819 */ /* 0x002fe400000006ff */
[----:B------:R-:W-:-:S05]  /*24460*/  LEA.HI R20, R20, 0x10, RZ, 0x1e ;  /* 0x0000001014147811 */ /* 0x000fca00078ff0ff */
[----:B------:R-:W-:-:S05]  /*24470*/  IMAD.IADD R20, R22, 0x1, R20 ;  /* 0x0000000116147824 */ /* 0x000fca00078e0214 */
[CC--:B------:R-:W-:Y:S02]  /*24480*/  ISETP.GT.U32.AND P2, PT, R0.reuse, R20.reuse, PT ;  /* 0x000000140000720c */ /* 0x0c0fe40003f44070 */
[----:B------:R-:W-:Y:S02]  /*24490*/  ISETP.GE.U32.AND P0, PT, R0, R20, PT ;  /* 0x000000140000720c */ /* 0x000fe40003f06070 */
[----:B------:R-:W0:Y:S01]  /*244a0*/  S2R R20, SR_TID.X ;  /* 0x0000000000147919 */ /* 0x000e220000002100 */
[----:B------:R-:W-:-:S03]  /*244b0*/  LOP3.LUT R27, R27, 0x1c, RZ, 0xc0, !PT ;  /* 0x0000001c1b1b7812 */ /* 0x000fc600078ec0ff */
[----:B------:R1:W-:Y:S01]  /*244c0*/  STL [R1+0xd0], R2 ;  /* 0x0000d00201007387 */ /* 0x0003e20000100800 */
[----:B------:R-:W-:-:S04]  /*244d0*/  LEA.HI R27, R27, 0x18, RZ, 0x1e ;  /* 0x000000181b1b7811 */ /* 0x000fc800078ff0ff */
[----:B-1----:R-:W-:Y:S02]  /*244e0*/  IADD3 R2, R22, R27, RZ ;  /* 0x0000001b16027210 */ /* 0x002fe40007ffe0ff */
[----:B0-----:R-:W-:Y:S02]  /*244f0*/  LOP3.LUT R22, R20, 0x1c, RZ, 0xc0, !PT ;  /* 0x0000001c14167812 */ /* 0x001fe400078ec0ff */
[----:B------:R-:W0:Y:S01]  /*24500*/  S2R R20, SR_CTAID.X ;  /* 0x0000000000147919 */ /* 0x000e220000002500 */
[----:B------:R-:W-:Y:S02]  /*24510*/  FMUL R11, R11, c[0x0][0x188] ;  /* 0x000062000b0b7a20 */ /* 0x000fe40000400000 */
[----:B----4-:R-:W-:Y:S02]  /*24520*/  FMUL R24, R24, c[0x0][0x188] ;  /* 0x0000620018187a20 */ /* 0x010fe40000400000 */
[----:B------:R-:W-:Y:S01]  /*24530*/  FMUL R16, R16, c[0x0][0x188] ;  /* 0x0000620010107a20 */ /* 0x000fe20000400000 */
[----:B------:R1:W-:Y:S01]  /*24540*/  STL [R1+0xdc], R3 ;  /* 0x0000dc0301007387 */ /* 0x0003e20000100800 */
[----:B------:R-:W-:Y:S01]  /*24550*/  LEA.HI R22, R22, 0x20, RZ, 0x1e ;  /* 0x0000002016167811 */ /* 0x000fe200078ff0ff */
[----:B------:R-:W-:-:S02]  /*24560*/  FMUL R15, R15, c[0x0][0x188] ;  /* 0x000062000f0f7a20 */ /* 0x000fc40000400000 */
[----:B0-----:R-:W-:Y:S01]  /*24570*/  IMAD.SHL.U32 R20, R20, 0x80, RZ ;  /* 0x0000008014147824 */ /* 0x001fe200078e00ff */
[----:B-1----:R-:W0:Y:S01]  /*24580*/  S2R R3, SR_CTAID.X ;  /* 0x0000000000037919 */ /* 0x002e220000002500 */
[C---:B--2---:R-:W-:Y:S02]  /*24590*/  ISETP.GT.U32.AND.EX P3, PT, R4.reuse, RZ, PT, P3 ;  /* 0x000000ff0400720c */ /* 0x044fe40003f64130 */
[----:B------:R-:W-:Y:S02]  /*245a0*/  ISETP.GE.U32.AND.EX P5, PT, R4, RZ, PT, P5 ;  /* 0x000000ff0400720c */ /* 0x000fe40003fa6150 */
[----:B------:R-:W-:Y:S02]  /*245b0*/  FSEL R27, R11, -INF , !P3 ;  /* 0xff8000000b1b7808 */ /* 0x000fe40005800000 */
[----:B------:R-:W-:Y:S01]  /*245c0*/  FSEL R24, R24, -INF , !P5 ;  /* 0xff80000018187808 */ /* 0x000fe20006800000 */
[----:B------:R-:W2:Y:S01]  /*245d0*/  LDL.LU R11, [R1+0x12d8] ;  /* 0x0012d800010b7983 */ /* 0x000ea20000300800 */
[C---:B------:R-:W-:Y:S01]  /*245e0*/  ISETP.GT.U32.AND.EX P4, PT, R4.reuse, RZ, PT, P4 ;  /* 0x000000ff0400720c */ /* 0x040fe20003f84140 */
[----:B------:R-:W-:Y:S01]  /*245f0*/  STL [R1+0x64], R27 ;  /* 0x0000641b01007387 */ /* 0x000fe20000100800 */
[----:B------:R-:W-:-:S02]  /*24600*/  ISETP.GE.U32.AND.EX P1, PT, R4, RZ, PT, P1 ;  /* 0x000000ff0400720c */ /* 0x000fc40003f26110 */
[CC--:B------:R-:W-:Y:S02]  /*24610*/  ISETP.GT.U32.AND P3, PT, R0.reuse, R2.reuse, PT ;  /* 0x000000020000720c */ /* 0x0c0fe40003f64070 */
[----:B------:R-:W-:Y:S01]  /*24620*/  ISETP.GE.U32.AND P5, PT, R0, R2, PT ;  /* 0x000000020000720c */ /* 0x000fe20003fa6070 */
[----:B------:R-:W-:Y:S01]  /*24630*/  STL [R1+0x60], R24 ;  /* 0x0000601801007387 */ /* 0x000fe20000100800 */
[----:B------:R-:W-:Y:S01]  /*24640*/  IADD3 R2, R20, R22, RZ ;  /* 0x0000001614027210 */ /* 0x000fe20007ffe0ff */
[----:B------:R1:W-:Y:S02]  /*24650*/  STL.64 [R1+0x12b0], R26 ;  /* 0x0012b01a01007387 */ /* 0x0003e40000100a00 */
[----:B------:R-:W-:Y:S01]  /*24660*/  STL.64 [R1+0x12a8], R24 ;  /* 0x0012a81801007387 */ /* 0x000fe20000100a00 */
[----:B------:R-:W-:Y:S02]  /*24670*/  FSEL R22, R16, -INF , !P4 ;  /* 0xff80000010167808 */ /* 0x000fe40006000000 */
[----:B------:R-:W-:Y:S01]  /*24680*/  FSEL R23, R15, -INF , !P1 ;  /* 0xff8000000f177808 */ /* 0x000fe20004800000 */
[----:B------:R-:W4:Y:S01]  /*24690*/  LDL.LU R16, [R1+0x12d4] ;  /* 0x0012d40001107983 */ /* 0x000f220000300800 */
[----:B------:R-:W2:Y:S03]  /*246a0*/  LDL.LU R15, [R1+0x4] ;  /* 0x00000400010f7983 */ /* 0x000ea60000300800 */
[----:B------:R-:W1:Y:S01]  /*246b0*/  S2R R20, SR_TID.X ;  /* 0x0000000000147919 */ /* 0x000e620000002100 */
[----:B0-----:R-:W-:-:S02]  /*246c0*/  IMAD.SHL.U32 R3, R3, 0x80, RZ ;  /* 0x0000008003037824 */ /* 0x001fc400078e00ff */
[----:B------:R-:W-:Y:S01]  /*246d0*/  FMUL R17, R17, c[0x0][0x188] ;  /* 0x0000620011117a20 */ /* 0x000fe20000400000 */
[----:B------:R-:W-:Y:S02]  /*246e0*/  ISETP.GT.U32.AND.EX P2, PT, R4, RZ, PT, P2 ;  /* 0x000000ff0400720c */ /* 0x000fe40003f44120 */
[CC--:B------:R-:W-:Y:S01]  /*246f0*/  ISETP.GT.U32.AND P4, PT, R0.reuse, R2.reuse, PT ;  /* 0x000000020000720c */ /* 0x0c0fe20003f84070 */
[----:B------:R-:W-:Y:S01]  /*24700*/  STL [R1+0x6c], R22 ;  /* 0x00006c1601007387 */ /* 0x000fe20000100800 */
[----:B------:R-:W-:Y:S02]  /*24710*/  ISETP.GE.U32.AND P1, PT, R0, R2, PT ;  /* 0x000000020000720c */ /* 0x000fe40003f26070 */
[----:B------:R-:W3:Y:S02]  /*24720*/  LDL.LU R2, [R1+0xc] ;  /* 0x00000c0001027983 */ /* 0x000ee40000300800 */
[----:B------:R-:W-:Y:S01]  /*24730*/  STL [R1+0x68], R23 ;  /* 0x0000681701007387 */ /* 0x000fe20000100800 */
[----:B-1----:R-:W-:-:S04]  /*24740*/  LOP3.LUT R20, R20, 0x1c, RZ, 0xc0, !PT ;  /* 0x0000001c14147812 */ /* 0x002fc800078ec0ff */
[----:B------:R-:W-:-:S04]  /*24750*/  LEA.HI R27, R20, 0x28, RZ, 0x1e ;  /* 0x00000028141b7811 */ /* 0x000fc800078ff0ff */
[----:B------:R-:W-:Y:S01]  /*24760*/  IADD3 R26, R3, R27, RZ ;  /* 0x0000001b031a7210 */ /* 0x000fe20007ffe0ff */
[----:B------:R-:W-:Y:S02]  /*24770*/  FSEL R3, R17, -INF , !P2 ;  /* 0xff80000011037808 */ /* 0x000fe40005000000 */
[----:B------:R-:W4:Y:S03]  /*24780*/  LDL.LU R17, [R1+0x12d0] ;  /* 0x0012d00001117983 */ /* 0x000f260000300800 */
[----:B------:R0:W-:Y:S01]  /*24790*/  STL [R1+0x80], R3 ;  /* 0x0000800301007387 */ /* 0x0001e20000100800 */
[----:B------:R-:W1:Y:S04]  /*247a0*/  S2R R27, SR_CTAID.X ;  /* 0x00000000001b7919 */ /* 0x000e680000002500 */
[----:B0-----:R-:W0:Y:S01]  /*247b0*/  S2R R3, SR_TID.X ;  /* 0x0000000000037919 */ /* 0x001e220000002100 */
[----:B------:R-:W-:Y:S01]  /*247c0*/  FMUL R18, R18, c[0x0][0x188] ;  /* 0x0000620012127a20 */ /* 0x000fe20000400000 */
[----:B------:R-:W-:Y:S01]  /*247d0*/  ISETP.GE.U32.AND.EX P0, PT, R4, RZ, PT, P0 ;  /* 0x000000ff0400720c */ /* 0x000fe20003f06100 */
[----:B------:R-:W-:-:S02]  /*247e0*/  FMUL R19, R19, c[0x0][0x188] ;  /* 0x0000620013137a20 */ /* 0x000fc40000400000 */
[----:B------:R-:W-:Y:S01]  /*247f0*/  FMUL R6, R6, c[0x0][0x188] ;  /* 0x0000620006067a20 */ /* 0x000fe20000400000 */
[----:B------:R-:W-:Y:S02]  /*24800*/  FSEL R24, R18, -INF , !P0 ;  /* 0xff80000012187808 */ /* 0x000fe40004000000 */
[C---:B------:R-:W-:Y:S02]  /*24810*/  ISETP.GT.U32.AND.EX P3, PT, R4.reuse, RZ, PT, P3 ;  /* 0x000000ff0400720c */ /* 0x040fe40003f64130 */
[----:B------:R-:W-:Y:S01]  /*24820*/  ISETP.GE.U32.AND.EX P5, PT, R4, RZ, PT, P5 ;  /* 0x000000ff0400720c */ /* 0x000fe20003fa6150 */
[----:B------:R-:W4:Y:S01]  /*24830*/  LDL.LU R18, [R1+0x12cc] ;  /* 0x0012cc0001127983 */ /* 0x000f220000300800 */
[----:B------:R0:W-:Y:S02]  /*24840*/  STL [R1+0x84], R24 ;  /* 0x0000841801007387 */ /* 0x0001e40000100800 */
[----:B------:R-:W-:Y:S01]  /*24850*/  FSEL R6, R6, -INF , !P5 ;  /* 0xff80000006067808 */ /* 0x000fe20006800000 */
[----:B-1----:R-:W-:Y:S01]  /*24860*/  IMAD.SHL.U32 R27, R27, 0x80, RZ ;  /* 0x000000801b1b7824 */ /* 0x002fe200078e00ff */
[----:B0-----:R-:W-:-:S02]  /*24870*/  FSEL R24, R19, -INF , !P3 ;  /* 0xff80000013187808 */ /* 0x001fc40005800000 */
[----:B------:R-:W4:Y:S01]  /*24880*/  LDL.LU R19, [R1+0x12c8] ;  /* 0x0012c80001137983 */ /* 0x000f220000300800 */
[----:B------:R-:W-:-:S04]  /*24890*/  LOP3.LUT R3, R3, 0x1c, RZ, 0xc0, !PT ;  /* 0x0000001c03037812 */ /* 0x000fc800078ec0ff */
[----:B------:R-:W-:Y:S01]  /*248a0*/  LEA.HI R3, R3, 0x38, RZ, 0x1e ;  /* 0x0000003803037811 */ /* 0x000fe200078ff0ff */
[----:B------:R-:W-:Y:S01]  /*248b0*/  STL [R1+0x88], R24 ;  /* 0x0000881801007387 */ /* 0x000fe20000100800 */
[----:B------:R0:W-:Y:S03]  /*248c0*/  STL [R1+0x8c], R6 ;  /* 0x00008c0601007387 */ /* 0x0001e60000100800 */
[----:B------:R-:W-:Y:S02]  /*248d0*/  IMAD.IADD R25, R27, 0x1, R3 ;  /* 0x000000011b197824 */ /* 0x000fe400078e0203 */
[----:B------:R-:W1:Y:S04]  /*248e0*/  S2R R3, SR_TID.X ;  /* 0x0000000000037919 */ /* 0x000e680000002100 */
[----:B0-----:R-:W0:Y:S04]  /*248f0*/  S2R R6, SR_CTAID.X ;  /* 0x0000000000067919 */ /* 0x001e280000002500 */
[----:B------:R-:W0:Y:S01]  /*24900*/  S2R R24, SR_CTAID.X ;  /* 0x0000000000187919 */ /* 0x000e220000002500 */
[----:B------:R-:W-:-:S02]  /*24910*/  ISETP.GT.U32.AND P2, PT, R0, R26, PT ;  /* 0x0000001a0000720c */ /* 0x000fc40003f44070 */
[----:B------:R-:W-:Y:S01]  /*24920*/  ISETP.GE.U32.AND P0, PT, R0, R26, PT ;  /* 0x0000001a0000720c */ /* 0x000fe20003f06070 */
[----:B------:R-:W-:Y:S01]  /*24930*/  FMUL R7, R7, c[0x0][0x188] ;  /* 0x0000620007077a20 */ /* 0x000fe20000400000 */
[C---:B------:R-:W-:Y:S01]  /*24940*/  ISETP.GT.U32.AND.EX P4, PT, R4.reuse, RZ, PT, P4 ;  /* 0x000000ff0400720c */ /* 0x040fe20003f84140 */
[----:B------:R-:W-:Y:S01]  /*24950*/  FMUL R13, R13, c[0x0][0x188] ;  /* 0x000062000d0d7a20 */ /* 0x000fe20000400000 */
[----:B------:R-:W-:Y:S02]  /*24960*/  ISETP.GE.U32.AND.EX P1, PT, R4, RZ, PT, P1 ;  /* 0x000000ff0400720c */ /* 0x000fe40003f26110 */
[----:B-1----:R-:W-:Y:S02]  /*24970*/  LOP3.LUT R26, R3, 0x1c, RZ, 0xc0, !PT ;  /* 0x0000001c031a7812 */ /* 0x002fe400078ec0ff */
[----:B0-----:R-:W-:-:S04]  /*24980*/  SHF.L.U32 R6, R6, 0x7, RZ ;  /* 0x0000000706067819 */ /* 0x001fc800000006ff */
[----:B------:R-:W-:Y:S01]  /*24990*/  LEA.HI R26, R26, R6, RZ, 0x1e ;  /* 0x000000061a1a7211 */ /* 0x000fe200078ff0ff */
[----:B------:R-:W-:Y:S01]  /*249a0*/  IMAD.SHL.U32 R24, R24, 0x80, RZ ;  /* 0x0000008018187824 */ /* 0x000fe200078e00ff */
[----:B------:R-:W-:Y:S02]  /*249b0*/  LOP3.LUT R3, R3, 0x1c, RZ, 0xc0, !PT ;  /* 0x0000001c03037812 */ /* 0x000fe400078ec0ff */
[----:B------:R-:W-:Y:S02]  /*249c0*/  FSEL R7, R7, -INF , !P4 ;  /* 0xff80000007077808 */ /* 0x000fe40006000000 */
[----:B------:R-:W-:Y:S01]  /*249d0*/  IADD3 R26, R26, 0x78, RZ ;  /* 0x000000781a1a7810 */ /* 0x000fe20007ffe0ff */
[----:B------:R-:W-:Y:S01]  /*249e0*/  FMUL R29, R29, c[0x0][0x188] ;  /* 0x000062001d1d7a20 */ /* 0x000fe20000400000 */
[----:B------:R-:W4:Y:S02]  /*249f0*/  LDL.LU R6, [R1+0x12c4] ;  /* 0x0012c40001067983 */ /* 0x000f240000300800 */
[----:B------:R-:W-:Y:S01]  /*24a00*/  ISETP.GE.U32.AND P4, PT, R0, R26, PT ;  /* 0x0000001a0000720c */ /* 0x000fe20003f86070 */
[CC--:B------:R-:W-:Y:S01]  /*24a10*/  LEA.HI R26, R3.reuse, R24.reuse, RZ, 0x1e ;  /* 0x00000018031a7211 */ /* 0x0c0fe200078ff0ff */
[----:B------:R-:W-:Y:S01]  /*24a20*/  LEA.HI R3, R3, R24, RZ, 0x1e ;  /* 0x0000001803037211 */ /* 0x000fe200078ff0ff */
[----:B------:R-:W-:Y:S01]  /*24a30*/  FSEL R24, R13, -INF , !P1 ;  /* 0xff8000000d187808 */ /* 0x000fe20004800000 */
[----:B------:R-:W-:Y:S01]  /*24a40*/  ISETP.GT.U32.AND.EX P2, PT, R4, RZ, PT, P2 ;  /* 0x000000ff0400720c */ /* 0x000fe20003f44120 */
[----:B------:R0:W-:Y:S01]  /*24a50*/  STL [R1+0x90], R7 ;  /* 0x0000900701007387 */ /* 0x0001e20000100800 */
[----:B------:R-:W-:-:S03]  /*24a60*/  IADD3 R3, R3, 0x68, RZ ;  /* 0x0000006803037810 */ /* 0x000fc60007ffe0ff */
[----:B0-----:R-:W4:Y:S01]  /*24a70*/  LDL.LU R7, [R1+0x12c0] ;  /* 0x0012c00001077983 */ /* 0x001f220000300800 */
[----:B------:R-:W4:Y:S02]  /*24a80*/  LDL.LU R13, [R1+0x12bc] ;  /* 0x0012bc00010d7983 */ /* 0x000f240000300800 */
[----:B------:R0:W-:Y:S02]  /*24a90*/  STL [R1+0x94], R24 ;  /* 0x0000941801007387 */ /* 0x0001e40000100800 */
[----:B0-----:R-:W-:Y:S01]  /*24aa0*/  FSEL R24, R29, -INF , !P2 ;  /* 0xff8000001d187808 */ /* 0x001fe20005000000 */
[----:B------:R-:W-:Y:S01]  /*24ab0*/  ISETP.GE.U32.AND P2, PT, R0, R3, PT ;  /* 0x000000030000720c */ /* 0x000fe20003f46070 */
[----:B------:R-:W0:Y:S01]  /*24ac0*/  S2R R29, SR_CTAID.X ;  /* 0x00000000001d7919 */ /* 0x000e220000002500 */
[----:B------:R-:W-:Y:S01]  /*24ad0*/  FMUL R28, R28, c[0x0][0x188] ;  /* 0x000062001c1c7a20 */ /* 0x000fe20000400000 */
[----:B------:R-:W-:Y:S02]  /*24ae0*/  ISETP.GE.U32.AND.EX P0, PT, R4, RZ, PT, P0 ;  /* 0x000000ff0400720c */ /* 0x000fe40003f06100 */
[----:B------:R1:W-:Y:S02]  /*24af0*/  STL [R1+0x9c], R24 ;  /* 0x00009c1801007387 */ /* 0x0003e40000100800 */
[----:B-1----:R-:W-:-:S05]  /*24b00*/  FSEL R24, R28, -INF , !P0 ;  /* 0xff8000001c187808 */ /* 0x002fca0004000000 */
[----:B------:R1:W-:Y:S01]  /*24b10*/  STL [R1+0x98], R24 ;  /* 0x0000981801007387 */ /* 0x0003e20000100800 */
[----:B0-----:R-:W-:Y:S01]  /*24b20*/  SHF.L.U32 R29, R29, 0x7, RZ ;  /* 0x000000071d1d7819 */ /* 0x001fe200000006ff */
[----:B--2---:R-:W-:Y:S02]  /*24b30*/  FMUL R3, R15, c[0x0][0x188] ;  /* 0x000062000f037a20 */ /* 0x004fe40000400000 */
[----:B------:R-:W0:Y:S02]  /*24b40*/  S2R R15, SR_TID.X ;  /* 0x00000000000f7919 */ /* 0x000e240000002100 */
[----:B0-----:R-:W-:-:S04]  /*24b50*/  LOP3.LUT R15, R15, 0x1c, RZ, 0xc0, !PT ;  /* 0x0000001c0f0f7812 */ /* 0x001fc800078ec0ff */
[----:B------:R-:W-:-:S05]  /*24b60*/  LEA.HI R15, R15, 0x60, RZ, 0x1e ;  /* 0x000000600f0f7811 */ /* 0x000fca00078ff0ff */
[----:B------:R-:W-:Y:S02]  /*24b70*/  IMAD.IADD R29, R29, 0x1, R15 ;  /* 0x000000011d1d7824 */ /* 0x000fe400078e020f */
[----:B------:R-:W2:Y:S04]  /*24b80*/  LDL.LU R15, [R1+0x12b8] ;  /* 0x0012b800010f7983 */ /* 0x000ea80000300800 */
[----:B------:R-:W0:Y:S04]  /*24b90*/  S2R R20, SR_TID.X ;  /* 0x0000000000147919 */ /* 0x000e280000002100 */
[----:B-1----:R-:W1:Y:S01]  /*24ba0*/  S2R R24, SR_TID.X ;  /* 0x0000000000187919 */ /* 0x002e620000002100 */
[----:B------:R-:W-:-:S02]  /*24bb0*/  ISETP.GE.U32.AND P0, PT, R0, R29, PT ;  /* 0x0000001d0000720c */ /* 0x000fc40003f06070 */
[----:B0-----:R-:W-:-:S04]  /*24bc0*/  LOP3.LUT R20, R20, 0x1c, RZ, 0xc0, !PT ;  /* 0x0000001c14147812 */ /* 0x001fc800078ec0ff */
[----:B------:R-:W-:-:S04]  /*24bd0*/  LEA.HI R20, R20, 0x30, RZ, 0x1e ;  /* 0x0000003014147811 */ /* 0x000fc800078ff0ff */
[----:B------:R-:W-:-:S04]  /*24be0*/  IADD3 R20, R27, R20, RZ ;  /* 0x000000141b147210 */ /* 0x000fc80007ffe0ff */
[----:B------:R-:W-:Y:S02]  /*24bf0*/  ISETP.GE.U32.AND P3, PT, R0, R20, PT ;  /* 0x000000140000720c */ /* 0x000fe40003f66070 */
[----:B-1----:R-:W-:Y:S02]  /*24c00*/  LOP3.LUT R24, R24, 0x1c, RZ, 0xc0, !PT ;  /* 0x0000001c18187812 */ /* 0x002fe400078ec0ff */
[----:B------:R-:W-:-:S04]  /*24c10*/  ISETP.GE.U32.AND.EX P3, PT, R4, RZ, PT, P3 ;  /* 0x000000ff0400720c */ /* 0x000fc80003f66130 */
[----:B------:R-:W-:Y:S01]  /*24c20*/  FSEL R29, R3, -INF , !P3 ;  /* 0xff800000031d7808 */ /* 0x000fe20005800000 */
[----:B------:R-:W-:-:S04]  /*24c30*/  LEA.HI R3, R24, 0x50, RZ, 0x1e ;  /* 0x0000005018037811 */ /* 0x000fc800078ff0ff */
[----:B------:R-:W-:Y:S02]  /*24c40*/  IADD3 R3, R27, R3, RZ ;  /* 0x000000031b037210 */ /* 0x000fe40007ffe0ff */
[----:B------:R-:W0:Y:S04]  /*24c50*/  S2R R27, SR_TID.X ;  /* 0x00000000001b7919 */ /* 0x000e280000002100 */
[----:B------:R-:W1:Y:S01]  /*24c60*/  S2R R28, SR_CTAID.X ;  /* 0x00000000001c7919 */ /* 0x000e620000002500 */
[----:B------:R-:W-:Y:S01]  /*24c70*/  ISETP.GE.U32.AND P5, PT, R0, R25, PT ;  /* 0x000000190000720c */ /* 0x000fe20003fa6070 */
[----:B---3--:R-:W-:-:S03]  /*24c80*/  FMUL R2, R2, c[0x0][0x188] ;  /* 0x0000620002027a20 */ /* 0x008fc60000400000 */
[----:B------:R-:W-:Y:S02]  /*24c90*/  ISETP.GE.U32.AND.EX P5, PT, R4, RZ, PT, P5 ;  /* 0x000000ff0400720c */ /* 0x000fe40003fa6150 */
[----:B------:R-:W-:Y:S01]  /*24ca0*/  IADD3 R26, R26, 0x70, RZ ;  /* 0x000000701a1a7810 */ /* 0x000fe20007ffe0ff */
[----:B------:R3:W-:Y:S01]  /*24cb0*/  STL [R1+0xa0], R29 ;  /* 0x0000a01d01007387 */ /* 0x0007e20000100800 */
[----:B------:R-:W-:Y:S01]  /*24cc0*/  FSEL R2, R2, -INF , !P5 ;  /* 0xff80000002027808 */ /* 0x000fe20006800000 */
[C---:B------:R-:W-:Y:S01]  /*24cd0*/  ISETP.GE.U32.AND P5, PT, R0.reuse, R3, PT ;  /* 0x000000030000720c */ /* 0x040fe20003fa6070 */
[----:B------:R-:W-:Y:S01]  /*24ce0*/  ISETP.GE.U32.AND P1, PT, R0, R26, PT ;  /* 0x0000001a0000720c */ /* 0x000fe20003f26070 */
[----:B---3--:R-:W3:Y:S01]  /*24cf0*/  LDL.LU R29, [R1+0xcc] ;  /* 0x0000cc00011d7983 */ /* 0x008ee20000300800 */
[----:B------:R-:W3:Y:S02]  /*24d00*/  LDL.LU R24, [R1+0xc4] ;  /* 0x0000c40001187983 */ /* 0x000ee40000300800 */
[----:B------:R1:W-:Y:S01]  /*24d10*/  STL [R1+0xac], R2 ;  /* 0x0000ac0201007387 */ /* 0x0003e20000100800 */
[----:B0-----:R-:W-:-:S02]  /*24d20*/  LOP3.LUT R3, R27, 0x1c, RZ, 0xc0, !PT ;  /* 0x0000001c1b037812 */ /* 0x001fc400078ec0ff */
[----:B-1----:R-:W-:Y:S01]  /*24d30*/  SHF.L.U32 R28, R28, 0x7, RZ ;  /* 0x000000071c1c7819 */ /* 0x002fe200000006ff */
[----:B------:R-:W0:Y:S01]  /*24d40*/  S2R R26, SR_TID.X ;  /* 0x00000000001a7919 */ /* 0x000e220000002100 */
[----:B------:R-:W-:Y:S01]  /*24d50*/  LEA.HI R2, R3, 0x48, RZ, 0x1e ;  /* 0x0000004803027811 */ /* 0x000fe200078ff0ff */
[----:B----4-:R-:W-:-:S04]  /*24d60*/  FMUL R3, R13, c[0x0][0x188] ;  /* 0x000062000d037a20 */ /* 0x010fc80000400000 */
[----:B------:R-:W-:Y:S02]  /*24d70*/  IMAD.IADD R13, R28, 0x1, R2 ;  /* 0x000000011c0d7824 */ /* 0x000fe400078e0202 */
[----:B------:R-:W-:Y:S02]  /*24d80*/  FMUL R2, R11, c[0x0][0x188] ;  /* 0x000062000b027a20 */ /* 0x000fe40000400000 */
[----:B------:R-:W1:Y:S01]  /*24d90*/  S2R R11, SR_CTAID.X ;  /* 0x00000000000b7919 */ /* 0x000e620000002500 */
[----:B0-----:R-:W-:Y:S02]  /*24da0*/  LOP3.LUT R26, R26, 0x1c, RZ, 0xc0, !PT ;  /* 0x0000001c1a1a7812 */ /* 0x001fe400078ec0ff */
[----:B------:R-:W-:Y:S02]  /*24db0*/  LOP3.LUT R27, R27, 0x1c, RZ, 0xc0, !PT ;  /* 0x0000001c1b1b7812 */ /* 0x000fe400078ec0ff */
[----:B------:R-:W-:Y:S02]  /*24dc0*/  LEA.HI R26, R26, 0x58, RZ, 0x1e ;  /* 0x000000581a1a7811 */ /* 0x000fe400078ff0ff */
[----:B------:R-:W-:-:S02]  /*24dd0*/  LEA.HI R27, R27, 0x40, RZ, 0x1e ;  /* 0x000000401b1b7811 */ /* 0x000fc400078ff0ff */
[----:B------:R-:W-:Y:S01]  /*24de0*/  ISETP.GE.U32.AND.EX P4, PT, R4, RZ, PT, P4 ;  /* 0x000000ff0400720c */ /* 0x000fe20003f86140 */
[----:B------:R-:W-:Y:S01]  /*24df0*/  IMAD.IADD R26, R28, 0x1, R26 ;  /* 0x000000011c1a7824 */ /* 0x000fe200078e021a */
[----:B------:R-:W-:Y:S02]  /*24e00*/  ISETP.GE.U32.AND.EX P1, PT, R4, RZ, PT, P1 ;  /* 0x000000ff0400720c */ /* 0x000fe40003f26110 */
[----:B-1----:R-:W-:-:S05]  /*24e10*/  SHF.L.U32 R11, R11, 0x7, RZ ;  /* 0x000000070b0b7819 */ /* 0x002fca00000006ff */
[----:B------:R-:W-:Y:S01]  /*24e20*/  IMAD.IADD R28, R11, 0x1, R27 ;  /* 0x000000010b1c7824 */ /* 0x000fe200078e021b */
[----:B------:R-:W-:-:S04]  /*24e30*/  ISETP.GE.U32.AND.EX P2, PT, R4, RZ, PT, P2 ;  /* 0x000000ff0400720c */ /* 0x000fc80003f46120 */
[----:B------:R-:W-:Y:S02]  /*24e40*/  FSEL R2, R2, -INF , !P2 ;  /* 0xff80000002027808 */ /* 0x000fe40005000000 */
[CC--:B------:R-:W-:Y:S01]  /*24e50*/  ISETP.GE.U32.AND P3, PT, R0.reuse, R26.reuse, PT ;  /* 0x0000001a0000720c */ /* 0x0c0fe20003f66070 */
[----:B------:R-:W-:Y:S02]  /*24e60*/  ISETP.GT.U32.AND P2, PT, R0, R26, PT ;  /* 0x0000001a0000720c */ /* 0x000fe40003f44070 */
[----:B--2---:R-:W-:-:S05]  /*24e70*/  FMUL R15, R15, c[0x0][0x188] ;  /* 0x000062000f0f7a20 */ /* 0x004fca0000400000 */
[----:B------:R-:W-:Y:S02]  /*24e80*/  FSEL R27, R15, -INF , !P4 ;  /* 0xff8000000f1b7808 */ /* 0x000fe40006000000 */
[----:B------:R-:W2:Y:S03]  /*24e90*/  LDL.LU R15, [R1+0x74] ;  /* 0x00007400010f7983 */ /* 0x000ea60000300800 */
[----:B------:R0:W-:Y:S02]  /*24ea0*/  STL [R1+0xe8], R27 ;  /* 0x0000e81b01007387 */ /* 0x0001e40000100800 */
[----:B0-----:R-:W-:Y:S02]  /*24eb0*/  FSEL R27, R3, -INF , !P1 ;  /* 0xff800000031b7808 */ /* 0x001fe40004800000 */
[----:B------:R-:W4:Y:S03]  /*24ec0*/  LDL.LU R3, [R1+0x7c] ;  /* 0x00007c0001037983 */ /* 0x000f260000300800 */
[----:B------:R0:W-:Y:S02]  /*24ed0*/  STL [R1+0xe0], R27 ;  /* 0x0000e01b01007387 */ /* 0x0001e40000100800 */
[----:B0-----:R-:W0:Y:S01]  /*24ee0*/  S2R R27, SR_TID.X ;  /* 0x00000000001b7919 */ /* 0x001e220000002100 */
[----:B------:R0:W-:Y:S02]  /*24ef0*/  STL [R1+0xd4], R2 ;  /* 0x0000d40201007387 */ /* 0x0001e40000100800 */
[----:B------:R-:W4:Y:S01]  /*24f00*/  LDL.LU R26, [R1+0x78] ;  /* 0x00007800011a7983 */ /* 0x000f220000300800 */
[----:B0-----:R-:W-:-:S02]  /*24f10*/  LOP3.LUT R2, R27, 0x1c, RZ, 0xc0, !PT ;  /* 0x0000001c1b027812 */ /* 0x001fc400078ec0ff */
[----:B------:R-:W4:Y:S01]  /*24f20*/  LDL.LU R27, [R1+0x70] ;  /* 0x00007000011b7983 */ /* 0x000f220000300800 */
[----:B------:R-:W-:Y:S01]  /*24f30*/  FMUL R9, R9, c[0x0][0x188] ;  /* 0x0000620009097a20 */ /* 0x000fe20000400000 */
[----:B------:R-:W-:Y:S02]  /*24f40*/  LEA.HI R2, R2, 0x50, RZ, 0x1e ;  /* 0x0000005002027811 */ /* 0x000fe400078ff0ff */
[C---:B------:R-:W-:Y:S02]  /*24f50*/  ISETP.GE.U32.AND.EX P0, PT, R4.reuse, RZ, PT, P0 ;  /* 0x000000ff0400720c */ /* 0x040fe40003f06100 */
[----:B------:R-:W-:Y:S02]  /*24f60*/  ISETP.GE.U32.AND.EX P3, PT, R4, RZ, PT, P3 ;  /* 0x000000ff0400720c */ /* 0x000fe40003f66130 */
[----:B------:R-:W-:Y:S02]  /*24f70*/  IADD3 R11, R11, R2, RZ ;  /* 0x000000020b0b7210 */ /* 0x000fe40007ffe0ff */
[----:B------:R-:W-:-:S02]  /*24f80*/  FSEL R9, R9, -INF , !P0 ;  /* 0xff80000009097808 */ /* 0x000fc40004000000 */
[----:B------:R-:W-:Y:S02]  /*24f90*/  ISETP.GE.U32.AND.EX P5, PT, R4, RZ, PT, P5 ;  /* 0x000000ff0400720c */ /* 0x000fe40003fa6150 */
[C---:B------:R-:W-:Y:S02]  /*24fa0*/  ISETP.GE.U32.AND P4, PT, R0.reuse, R13, PT ;  /* 0x0000000d0000720c */ /* 0x040fe40003f86070 */
[----:B------:R-:W-:Y:S01]  /*24fb0*/  ISETP.GE.U32.AND P1, PT, R0, R28, PT ;  /* 0x0000001c0000720c */ /* 0x000fe20003f26070 */
[----:B------:R3:W-:Y:S01]  /*24fc0*/  STL [R1+0xb8], R9 ;  /* 0x0000b80901007387 */ /* 0x0007e20000100800 */
[C---:B------:R-:W-:Y:S02]  /*24fd0*/  ISETP.GE.U32.AND.EX P4, PT, R4.reuse, RZ, PT, P4 ;  /* 0x000000ff0400720c */ /* 0x040fe40003f86140 */
[----:B------:R-:W-:Y:S01]  /*24fe0*/  ISETP.GE.U32.AND.EX P1, PT, R4, RZ, PT, P1 ;  /* 0x000000ff0400720c */ /* 0x000fe20003f26110 */
[----:B---3--:R-:W-:-:S05]  /*24ff0*/  FMUL R9, R29, c[0x0][0x188] ;  /* 0x000062001d097a20 */ /* 0x008fca0000400000 */
[----:B------:R-:W-:Y:S02]  /*25000*/  FSEL R9, R9, -INF , !P4 ;  /* 0xff80000009097808 */ /* 0x000fe40006000000 */
[----:B------:R-:W-:Y:S02]  /*25010*/  ISETP.GT.U32.AND.EX P2, PT, R4, RZ, PT, P2 ;  /* 0x000000ff0400720c */ /* 0x000fe40003f44120 */
[C---:B------:R-:W-:Y:S01]  /*25020*/  ISETP.GT.U32.AND P0, PT, R0.reuse, R11, PT ;  /* 0x0000000b0000720c */ /* 0x040fe20003f04070 */
[----:B------:R-:W-:-:S03]  /*25030*/  ISETP.GT.U32.AND P4, PT, R0, R25, PT ;  /* 0x000000190000720c */ /* 0x000fc60003f84070 */
[C---:B------:R-:W-:Y:S02]  /*25040*/  ISETP.GT.U32.AND.EX P0, PT, R4.reuse, RZ, PT, P0 ;  /* 0x000000ff0400720c */ /* 0x040fe40003f04100 */
[----:B------:R-:W-:Y:S01]  /*25050*/  ISETP.GT.U32.AND.EX P4, PT, R4, RZ, PT, P4 ;  /* 0x000000ff0400720c */ /* 0x000fe20003f84140 */
[----:B--2---:R-:W-:-:S05]  /*25060*/  FMUL R2, R15, c[0x0][0x188] ;  /* 0x000062000f027a20 */ /* 0x004fca0000400000 */
[----:B------:R-:W-:Y:S01]  /*25070*/  FSEL R2, R2, -INF , !P5 ;  /* 0xff80000002027808 */ /* 0x000fe20006800000 */
[----:B----4-:R-:W-:-:S05]  /*25080*/  FMUL R3, R3, c[0x0][0x188] ;  /* 0x0000620003037a20 */ /* 0x010fca0000400000 */
[----:B------:R-:W-:-:S05]  /*25090*/  FSEL R3, R3, -INF , !P3 ;  /* 0xff80000003037808 */ /* 0x000fca0005800000 */
[----:B------:R0:W-:Y:S01]  /*250a0*/  STL [R1+0xa8], R3 ;  /* 0x0000a80301007387 */ /* 0x0001e20000100800 */
[----:B------:R1:W-:Y:S02]  /*250b0*/  STL [R1+0xa4], R2 ;  /* 0x0000a40201007387 */ /* 0x0003e40000100800 */
[----:B------:R-:W2:Y:S02]  /*250c0*/  LDL.LU R29, [R1+0xc8] ;  /* 0x0000c800011d7983 */ /* 0x000ea40000300800 */
[----:B0-----:R-:W-:Y:S01]  /*250d0*/  FMUL R3, R24, c[0x0][0x188] ;  /* 0x0000620018037a20 */ /* 0x001fe20000400000 */
[----:B-1----:R-:W-:Y:S02]  /*250e0*/  LOP3.LUT R2, R5, 0xff, RZ, 0xc0, !PT ;  /* 0x000000ff05027812 */ /* 0x002fe400078ec0ff */
[----:B------:R-:W3:Y:S02]  /*250f0*/  LDL.LU R5, [R1+0xc0] ;  /* 0x0000c00001057983 */ /* 0x000ee40000300800 */
[----:B------:R-:W-:Y:S01]  /*25100*/  FSEL R3, R3, -INF , !P1 ;  /* 0xff80000003037808 */ /* 0x000fe20004800000 */
[----:B------:R-:W-:Y:S01]  /*25110*/  STL [R1+0x7c], R9 ;  /* 0x00007c0901007387 */ /* 0x000fe20000100800 */
[----:B------:R-:W-:-:S02]  /*25120*/  ISETP.GT.U32.AND P1, PT, R0, R20, PT ;  /* 0x000000140000720c */ /* 0x000fc40003f24070 */
[----:B------:R-:W4:Y:S01]  /*25130*/  LDL.LU R20, [R1] ;  /* 0x0000000001147983 */ /* 0x000f220000300800 */
[----:B------:R0:W-:Y:S02]  /*25140*/  STL [R1+0x74], R3 ;  /* 0x0000740301007387 */ /* 0x0001e40000100800 */
[----:B------:R-:W4:Y:S02]  /*25150*/  LDL.LU R15, [R1+0x8] ;  /* 0x00000800010f7983 */ /* 0x000f240000300800 */
[----:B------:R-:W4:Y:S01]  /*25160*/  LDL.LU R11, [R1+0x20] ;  /* 0x00002000010b7983 */ /* 0x000f220000300800 */
[C---:B------:R-:W-:Y:S02]  /*25170*/  ISETP.GT.U32.AND P3, PT, R0.reuse, R13, PT ;  /* 0x0000000d0000720c */ /* 0x040fe40003f64070 */
[----:B------:R-:W-:Y:S01]  /*25180*/  ISETP.GT.U32.AND P5, PT, R0, R28, PT ;  /* 0x0000001c0000720c */ /* 0x000fe20003fa4070 */
[----:B------:R-:W4:Y:S01]  /*25190*/  LDL.LU R13, [R1+0x24] ;  /* 0x00002400010d7983 */ /* 0x000f220000300800 */
[----:B------:R-:W4:Y:S02]  /*251a0*/  LDL.LU R24, [R1+0x150] ;  /* 0x0001500001187983 */ /* 0x000f240000300800 */
[----:B0-----:R-:W-:-:S05]  /*251b0*/  FMUL R3, R26, c[0x0][0x188] ;  /* 0x000062001a037a20 */ /* 0x001fca0000400000 */
[----:B------:R-:W-:Y:S02]  /*251c0*/  FSEL R3, R3, -INF , !P2 ;  /* 0xff80000003037808 */ /* 0x000fe40005000000 */
[C---:B------:R-:W-:Y:S02]  /*251d0*/  ISETP.GT.U32.AND.EX P3, PT, R4.reuse, RZ, PT, P3 ;  /* 0x000000ff0400720c */ /* 0x040fe40003f64130 */
[C---:B------:R-:W-:Y:S02]  /*251e0*/  ISETP.GT.U32.AND.EX P5, PT, R4.reuse, RZ, PT, P5 ;  /* 0x000000ff0400720c */ /* 0x040fe40003fa4150 */
[----:B------:R-:W-:Y:S01]  /*251f0*/  ISETP.GT.U32.AND.EX P1, PT, R4, RZ, PT, P1 ;  /* 0x000000ff0400720c */ /* 0x000fe20003f24110 */
[----:B------:R0:W-:Y:S01]  /*25200*/  STL [R1+0x5c], R3 ;  /* 0x00005c0301007387 */ /* 0x0001e20000100800 */
[----:B------:R-:W4:Y:S02]  /*25210*/  LDL.LU R25, [R1+0x154] ;  /* 0x0001540001197983 */ /* 0x000f240000300800 */
[----:B------:R-:W-:-:S02]  /*25220*/  FMUL R4, R27, c[0x0][0x188] ;  /* 0x000062001b047a20 */ /* 0x000fc40000400000 */
[----:B------:R-:W4:Y:S01]  /*25230*/  LDL.LU R26, [R1+0x158] ;  /* 0x00015800011a7983 */ /* 0x000f220000300800 */
[----:B------:R-:W4:Y:S01]  /*25240*/  LDL.LU R27, [R1+0x15c] ;  /* 0x00015c00011b7983 */ /* 0x000f220000300800 */
[----:B------:R-:W-:Y:S02]  /*25250*/  IMAD.IADD R0, R21, 0x1, R2 ;  /* 0x0000000115007824 */ /* 0x000fe400078e0202 */
[----:B------:R-:W4:Y:S03]  /*25260*/  LDL.LU R28, [R1+0x28] ;  /* 0x00002800011c7983 */ /* 0x000f260000300800 */
[----:B------:R-:W-:Y:S02]  /*25270*/  LOP3.LUT R0, R0, 0xffff, RZ, 0xc0, !PT ;  /* 0x0000ffff00007812 */ /* 0x000fe400078ec0ff */
[----:B------:R-:W-:Y:S02]  /*25280*/  FSEL R4, R4, -INF , !P0 ;  /* 0xff80000004047808 */ /* 0x000fe40004000000 */
[----:B------:R-:W-:-:S02]  /*25290*/  SHF.R.U32.HI R2, RZ, 0xf, R0 ;  /* 0x0000000fff027819 */ /* 0x000fc40000011600 */
[--C-:B0-----:R-:W-:Y:S02]  /*252a0*/  SHF.R.U32.HI R3, RZ, 0xe, R0.reuse ;  /* 0x0000000eff037819 */ /* 0x101fe40000011600 */
[----:B------:R-:W-:Y:S02]  /*252b0*/  LOP3.LUT P2, RZ, R2, 0x1, RZ, 0xc0, !PT ;  /* 0x0000000102ff7812 */ /* 0x000fe4000784c0ff */
[----:B------:R-:W-:Y:S01]  /*252c0*/  LOP3.LUT P0, RZ, R3, 0x1, RZ, 0xc0, !PT ;  /* 0x0000000103ff7812 */ /* 0x000fe2000780c0ff */
[--C-:B------:R-:W-:Y:S02]  /*252d0*/  SHF.R.U32.HI R3, RZ, 0xd, R0.reuse ;  /* 0x0000000dff037819 */ /* 0x100fe40000011600 */
[----:B--2---:R-:W-:Y:S02]  /*252e0*/  FMUL R2, R29, c[0x0][0x188] ;  /* 0x000062001d027a20 */ /* 0x004fe40000400000 */
[----:B------:R-:W2:Y:S01]  /*252f0*/  LDL.LU R29, [R1+0x2c] ;  /* 0x00002c00011d7983 */ /* 0x000ea20000300800 */
[----:B------:R3:W-:Y:S02]  /*25300*/  STL [R1+0x58], R4 ;  /* 0x0000580401007387 */ /* 0x0007e40000100800 */
[----:B---3--:R-:W-:Y:S01]  /*25310*/  FMUL R4, R5, c[0x0][0x188] ;  /* 0x0000620005047a20 */ /* 0x008fe20000400000 */
[----:B------:R-:W-:Y:S01]  /*25320*/  FSEL R5, R2, -INF , !P3 ;  /* 0xff80000002057808 */ /* 0x000fe20005800000 */
[----:B------:R-:W-:Y:S01]  /*25330*/  SHF.R.U32.HI R2, RZ, 0xc, R0 ;  /* 0x0000000cff027819 */ /* 0x000fe20000011600 */
[----:B------:R-:W-:Y:S01]  /*25340*/  LOP3.LUT P3, RZ, R3, 0x1, RZ, 0xc0, !PT ;  /* 0x0000000103ff7812 */ /* 0x000fe2000786c0ff */
[----:B----4-:R-:W-:Y:S01]  /*25350*/  FMUL R3, R20, c[0x0][0x188] ;  /* 0x0000620014037a20 */ /* 0x010fe20000400000 */
[----:B------:R-:W-:Y:S01]  /*25360*/  FSEL R20, R4, -INF , !P5 ;  /* 0xff80000004147808 */ /* 0x000fe20006800000 */
[----:B------:R-:W-:-:S02]  /*25370*/  LOP3.LUT P5, RZ, R2, 0x1, RZ, 0xc0, !PT ;  /* 0x0000000102ff7812 */ /* 0x000fc400078ac0ff */
[----:B------:R-:W-:Y:S02]  /*25380*/  FMUL R4, R15, c[0x0][0x188] ;  /* 0x000062000f047a20 */ /* 0x000fe40000400000 */
[----:B------:R-:W-:Y:S01]  /*25390*/  FMUL R2, R11, c[0x0][0x188] ;  /* 0x000062000b027a20 */ /* 0x000fe20000400000 */
[----:B------:R-:W-:Y:S01]  /*253a0*/  STL [R1+0x54], R5 ;  /* 0x0000540501007387 */ /* 0x000fe20000100800 */
[----:B------:R-:W-:Y:S02]  /*253b0*/  STL [R1+0x50], R20 ;  /* 0x0000501401007387 */ /* 0x000fe40000100800 */
[----:B------:R0:W-:Y:S01]  /*253c0*/  STL [R1+0x128c], R20 ;  /* 0x00128c1401007387 */ /* 0x0001e20000100800 */
[----:B------:R-:W-:Y:S02]  /*253d0*/  FSEL R9, R3, -INF , !P1 ;  /* 0xff80000003097808 */ /* 0x000fe40004800000 */
[----:B------:R-:W-:-:S03]  /*253e0*/  FSEL R2, R2, -INF , !P2 ;  /* 0xff80000002027808 */ /* 0x000fc60005000000 */
[----:B------:R-:W-:Y:S01]  /*253f0*/  STL [R1+0x4c], R9 ;  /* 0x00004c0901007387 */ /* 0x000fe20000100800 */
[----:B0-----:R-:W-:-:S05]  /*25400*/  FSEL R20, R4, -INF , !P4 ;  /* 0xff80000004147808 */ /* 0x001fca0006000000 */
[----:B------:R-:W-:Y:S01]  /*25410*/  STL [R1+0x44], R20 ;  /* 0x0000441401007387 */ /* 0x000fe20000100800 */
[----:B------:R0:W-:Y:S01]  /*25420*/  STL [R1+0x48], R2 ;  /* 0x0000480201007387 */ /* 0x0001e20000100800 */
[----:B------:R-:W-:Y:S02]  /*25430*/  HMMA.16816.F32.BF16 R16, R16, R6, R24 ;  /* 0x000000061010723c */ /* 0x000fe40000041818 */
[----:B------:R-:W3:Y:S01]  /*25440*/  LDL.LU.64 R26, [R1+0x12b0] ;  /* 0x0012b000011a7983 */ /* 0x000ee20000300a00 */
[----:B------:R-:W3:Y:S01]  /*25450*/  LDL.LU.64 R24, [R1+0x12a8] ;  /* 0x0012a80001187983 */ /* 0x000ee20000300a00 */
[----:B------:R-:W-:-:S04]  /*25460*/  SHF.R.U32.HI R5, RZ, 0xb, R0 ;  /* 0x0000000bff057819 */ /* 0x000fc80000011600 */
[----:B------:R-:W-:Y:S01]  /*25470*/  LOP3.LUT P1, RZ, R5, 0x1, RZ, 0xc0, !PT ;  /* 0x0000000105ff7812 */ /* 0x000fe2000782c0ff */
[--C-:B------:R-:W-:Y:S01]  /*25480*/  SHF.R.U32.HI R5, RZ, 0x9, R0.reuse ;  /* 0x00000009ff057819 */ /* 0x100fe20000011600 */
[--C-:B------:R-:W-:Y:S01]  /*25490*/  SHF.R.U32.HI R3, RZ, 0xa, R0.reuse ;  /* 0x0000000aff037819 */ /* 0x100fe20000011600 */
[----:B0-----:R-:W-:Y:S01]  /*254a0*/  FMUL R2, R13, c[0x0][0x188] ;  /* 0x000062000d027a20 */ /* 0x001fe20000400000 */
[--C-:B------:R-:W-:Y:S02]  /*254b0*/  SHF.R.U32.HI R4, RZ, 0x8, R0.reuse ;  /* 0x00000008ff047819 */ /* 0x100fe40000011600 */
[----:B------:R-:W-:Y:S01]  /*254c0*/  LOP3.LUT P2, RZ, R5, 0x1, RZ, 0xc0, !PT ;  /* 0x0000000105ff7812 */ /* 0x000fe2000784c0ff */
[----:B------:R-:W-:Y:S01]  /*254d0*/  FMUL R5, R28, c[0x0][0x188] ;  /* 0x000062001c057a20 */ /* 0x000fe20000400000 */
[----:B------:R-:W-:Y:S01]  /*254e0*/  LOP3.LUT P4, RZ, R3, 0x1, RZ, 0xc0, !PT ;  /* 0x0000000103ff7812 */ /* 0x000fe2000788c0ff */
[----:B------:R-:W-:Y:S01]  /*254f0*/  SHF.R.U32.HI R3, RZ, 0x7, R0 ;  /* 0x00000007ff037819 */ /* 0x000fe20000011600 */
[----:B------:R-:W-:Y:S01]  /*25500*/  FSEL R28, R2, -INF , !P0 ;  /* 0xff800000021c7808 */ /* 0x000fe20004000000 */
[----:B------:R-:W-:Y:S01]  /*25510*/  LOP3.LUT P0, RZ, R4, 0x1, RZ, 0xc0, !PT ;  /* 0x0000000104ff7812 */ /* 0x000fe2000780c0ff */
[----:B------:R-:W-:Y:S01]  /*25520*/  FSEL R4, R5, -INF , !P3 ;  /* 0xff80000005047808 */ /* 0x000fe20005800000 */
[----:B------:R-:W-:Y:S01]  /*25530*/  LOP3.LUT P3, RZ, R3, 0x1, RZ, 0xc0, !PT ;  /* 0x0000000103ff7812 */ /* 0x000fe2000786c0ff */
[----:B------:R-:W-:Y:S01]  /*25540*/  FMNMX R3, R22, R23, !PT ;  /* 0x0000001716037209 */ /* 0x000fe20007800000 */
[----:B------:R-:W-:Y:S01]  /*25550*/  STL [R1+0x40], R28 ;  /* 0x0000401c01007387 */ /* 0x000fe20000100800 */
[----:B------:R-:W-:Y:S02]  /*25560*/  STL [R1+0x1260], R28 ;  /* 0x0012601c01007387 */ /* 0x000fe40000100800 */
[----:B------:R-:W-:Y:S02]  /*25570*/  STL [R1+0x3c], R4 ;  /* 0x00003c0401007387 */ /* 0x000fe40000100800 */
[----:B--2---:R-:W-:Y:S01]  /*25580*/  FMUL R2, R29, c[0x0][0x188] ;  /* 0x000062001d027a20 */ /* 0x004fe20000400000 */
[----:B---3--:R-:W-:-:S04]  /*25590*/  FMNMX R5, R27, R24, !PT ;  /* 0x000000181b057209 */ /* 0x008fc80007800000 */
[----:B------:R-:W-:Y:S01]  /*255a0*/  FSEL R27, R2, -INF , !P5 ;  /* 0xff800000021b7808 */ /* 0x000fe20006800000 */
[----:B------:R-:W2:Y:S01]  /*255b0*/  LDL.LU R24, [R1+0x12a0] ;  /* 0x0012a00001187983 */ /* 0x000ea20000300800 */
[----:B------:R-:W-:Y:S02]  /*255c0*/  FMNMX R3, R26, R3, !PT ;  /* 0x000000031a037209 */ /* 0x000fe40007800000 */
[----:B------:R-:W-:Y:S02]  /*255d0*/  FMNMX R2, R25, R5, !PT ;  /* 0x0000000519027209 */ /* 0x000fe40007800000 */
[----:B------:R-:W3:Y:S01]  /*255e0*/  LDL.LU R25, [R1+0x129c] ;  /* 0x00129c0001197983 */ /* 0x000ee20000300800 */
[----:B------:R-:W4:Y:S02]  /*255f0*/  LDL.LU R26, [R1+0x1298] ;  /* 0x00129800011a7983 */ /* 0x000f240000300800 */
[----:B------:R-:W-:Y:S02]  /*25600*/  STL [R1+0x38], R27 ;  /* 0x0000381b01007387 */ /* 0x000fe40000100800 */
[----:B------:R-:W-:Y:S01]  /*25610*/  STL [R1+0x1264], R27 ;  /* 0x0012641b01007387 */ /* 0x000fe20000100800 */
[----:B------:R-:W-:-:S02]  /*25620*/  FMNMX R2, R12, R2, !PT ;  /* 0x000000020c027209 */ /* 0x000fc40007800000 */
[----:B------:R-:W-:Y:S01]  /*25630*/  FMNMX R3, R14, R3, !PT ;  /* 0x000000030e037209 */ /* 0x000fe20007800000 */
[----:B------:R-:W2:Y:S01]  /*25640*/  LDL.LU R12, [R1+0x1294] ;  /* 0x00129400010c7983 */ /* 0x000ea20000300800 */
[----:B------:R-:W2:Y:S02]  /*25650*/  LDL.LU R14, [R1+0x1290] ;  /* 0x00129000010e7983 */ /* 0x000ea40000300800 */
[----:B------:R-:W-:Y:S02]  /*25660*/  FMUL R7, R8, c[0x0][0x188] ;  /* 0x0000620008077a20 */ /* 0x000fe40000400000 */
[----:B------:R-:W-:Y:S01]  /*25670*/  FMUL R10, R10, c[0x0][0x188] ;  /* 0x000062000a0a7a20 */ /* 0x000fe20000400000 */
[--C-:B------:R-:W-:Y:S02]  /*25680*/  SHF.R.U32.HI R8, RZ, 0x5, R0.reuse ;  /* 0x00000005ff087819 */ /* 0x100fe40000011600 */
[----:B------:R-:W-:Y:S02]  /*25690*/  FSEL R9, R7, -INF , !P1 ;  /* 0xff80000007097808 */ /* 0x000fe40004800000 */
[--C-:B------:R-:W-:Y:S01]  /*256a0*/  SHF.R.U32.HI R6, RZ, 0x4, R0.reuse ;  /* 0x00000004ff067819 */ /* 0x100fe20000011600 */
[----:B------:R-:W-:Y:S01]  /*256b0*/  LOP3.LUT P1, RZ, R8, 0x1, RZ, 0xc0, !PT ;  /* 0x0000000108ff7812 */ /* 0x000fe2000782c0ff */
[----:B------:R-:W-:Y:S01]  /*256c0*/  FSEL R7, R10, -INF , !P4 ;  /* 0xff8000000a077808 */ /* 0x000fe20006000000 */
[----:B------:R-:W-:Y:S01]  /*256d0*/  FMUL R8, R16, c[0x0][0x188] ;  /* 0x0000620010087a20 */ /* 0x000fe20000400000 */
[----:B------:R0:W-:Y:S01]  /*256e0*/  STL [R1+0x34], R9 ;  /* 0x0000340901007387 */ /* 0x0001e20000100800 */
[----:B------:R-:W-:Y:S01]  /*256f0*/  LOP3.LUT P4, RZ, R6, 0x1, RZ, 0xc0, !PT ;  /* 0x0000000106ff7812 */ /* 0x000fe2000788c0ff */
[----:B------:R-:W-:-:S02]  /*25700*/  SHF.R.U32.HI R6, RZ, 0x2, R0 ;  /* 0x00000002ff067819 */ /* 0x000fc40000011600 */
[----:B------:R-:W-:Y:S01]  /*25710*/  FMUL R10, R18, c[0x0][0x188] ;  /* 0x00006200120a7a20 */ /* 0x000fe20000400000 */
[----:B------:R-:W-:Y:S01]  /*25720*/  FSEL R8, R8, -INF , !P2 ;  /* 0xff80000008087808 */ /* 0x000fe20005000000 */
[----:B0-----:R-:W-:Y:S01]  /*25730*/  FMUL R9, R17, c[0x0][0x188] ;  /* 0x0000620011097a20 */ /* 0x001fe20000400000 */
[----:B------:R0:W-:Y:S04]  /*25740*/  STL [R1+0x30], R7 ;  /* 0x0000300701007387 */ /* 0x0001e80000100800 */
[----:B------:R-:W-:Y:S01]  /*25750*/  FSEL R23, R9, -INF , !P0 ;  /* 0xff80000009177808 */ /* 0x000fe20004000000 */
[----:B------:R-:W-:Y:S01]  /*25760*/  LOP3.LUT P0, RZ, R6, 0x1, RZ, 0xc0, !PT ;  /* 0x0000000106ff7812 */ /* 0x000fe2000780c0ff */
[----:B------:R-:W-:Y:S01]  /*25770*/  FSEL R6, R10, -INF , !P3 ;  /* 0xff8000000a067808 */ /* 0x000fe20005800000 */
[----:B------:R2:W-:Y:S01]  /*25780*/  STL [R1+0x2c], R8 ;  /* 0x00002c0801007387 */ /* 0x0005e20000100800 */
[----:B------:R-:W3:Y:S02]  /*25790*/  LDL R15, [R1+0x8c] ;  /* 0x00008c00010f7983 */ /* 0x000ee40000100800 */
[----:B------:R-:W3:Y:S01]  /*257a0*/  LDL R13, [R1+0x88] ;  /* 0x00008800010d7983 */ /* 0x000ee20000100800 */
[----:B------:R1:W-:Y:S01]  /*257b0*/  STL [R1+0x20], R6 ;  /* 0x0000200601007387 */ /* 0x0003e20000100800 */
[----:B------:R-:W-:Y:S02]  /*257c0*/  STL [R1+0x28], R23 ;  /* 0x0000281701007387 */ /* 0x000fe40000100800 */
[----:B------:R-:W-:Y:S01]  /*257d0*/  STL [R1+0x1268], R23 ;  /* 0x0012681701007387 */ /* 0x000fe20000100800 */
[----:B0-----:R-:W-:-:S04]  /*257e0*/  SHF.R.U32.HI R7, RZ, 0x3, R0 ;  /* 0x00000003ff077819 */ /* 0x001fc80000011600 */
[----:B------:R-:W-:Y:S01]  /*257f0*/  LOP3.LUT P2, RZ, R7, 0x1, RZ, 0xc0, !PT ;  /* 0x0000000107ff7812 */ /* 0x000fe2000784c0ff */
[----:B----4-:R-:W-:Y:S02]  /*25800*/  FMUL R11, R26, c[0x0][0x188] ;  /* 0x000062001a0b7a20 */ /* 0x010fe40000400000 */
[----:B------:R-:W4:Y:S01]  /*25810*/  LDL R26, [R1+0x84] ;  /* 0x00008400011a7983 */ /* 0x000f220000100800 */
[----:B--2---:R-:W-:-:S03]  /*25820*/  FMUL R8, R14, c[0x0][0x188] ;  /* 0x000062000e087a20 */ /* 0x004fc60000400000 */
[----:B------:R-:W4:Y:S01]  /*25830*/  LDL R14, [R1+0x80] ;  /* 0x00008000010e7983 */ /* 0x000f220000100800 */
[----:B------:R-:W-:Y:S02]  /*25840*/  FMUL R7, R12, c[0x0][0x188] ;  /* 0x000062000c077a20 */ /* 0x000fe40000400000 */
[----:B---3--:R-:W-:Y:S02]  /*25850*/  FMUL R10, R25, c[0x0][0x188] ;  /* 0x00006200190a7a20 */ /* 0x008fe40000400000 */
[----:B------:R-:W2:Y:S01]  /*25860*/  LDL R12, [R1+0x90] ;  /* 0x00009000010c7983 */ /* 0x000ea20000100800 */
[----:B------:R-:W2:Y:S01]  /*25870*/  LDL R25, [R1+0x94] ;  /* 0x0000940001197983 */ /* 0x000ea20000100800 */
[----:B------:R-:W-:-:S03]  /*25880*/  SHF.R.U32.HI R4, RZ, 0x6, R0 ;  /* 0x00000006ff047819 */ /* 0x000fc60000011600 */
[----:B------:R-:W0:Y:S01]  /*25890*/  SHFL.BFLY PT, R5, R2, 0x2, 0x1f ;  /* 0x0c401f0002057f89 */ /* 0x000e2200000e0000 */
[----:B------:R-:W-:-:S03]  /*258a0*/  LOP3.LUT P5, RZ, R4, 0x1, RZ, 0xc0, !PT ;  /* 0x0000000104ff7812 */ /* 0x000fc600078ac0ff */
[----:B------:R-:W3:Y:S01]  /*258b0*/  SHFL.BFLY PT, R4, R3, 0x2, 0x1f ;  /* 0x0c401f0003047f89 */ /* 0x000ee200000e0000 */
[----:B------:R-:W-:Y:S01]  /*258c0*/  SHF.R.U32.HI R0, RZ, 0x1, R0 ;  /* 0x00000001ff007819 */ /* 0x000fe20000011600 */
[----:B-1----:R-:W-:Y:S02]  /*258d0*/  FMUL R6, R19, c[0x0][0x188] ;  /* 0x0000620013067a20 */ /* 0x002fe40000400000 */
[----:B------:R-:W-:Y:S01]  /*258e0*/  FMUL R9, R24, c[0x0][0x188] ;  /* 0x0000620018097a20 */ /* 0x000fe20000400000 */
[----:B------:R-:W2:Y:S01]  /*258f0*/  LDL R19, [R1+0x9c] ;  /* 0x00009c0001137983 */ /* 0x000ea20000100800 */
[----:B------:R-:W-:-:S03]  /*25900*/  LOP3.LUT P3, RZ, R0, 0x1, RZ, 0xc0, !PT ;  /* 0x0000000100ff7812 */ /* 0x000fc6000786c0ff */
[----:B------:R-:W2:Y:S01]  /*25910*/  LDL R24, [R1+0x98] ;  /* 0x0000980001187983 */ /* 0x000ea20000100800 */
[----:B------:R-:W-:Y:S02]  /*25920*/  FSEL R17, R8, -INF , !P4 ;  /* 0xff80000008117808 */ /* 0x000fe40006000000 */
[----:B------:R-:W-:Y:S02]  /*25930*/  FSEL R22, R6, -INF , !P5 ;  /* 0xff80000006167808 */ /* 0x000fe40006800000 */
[----:B0-----:R-:W-:Y:S02]  /*25940*/  FMNMX R2, R2, R5, !PT ;  /* 0x0000000502027209 */ /* 0x001fe40007800000 */
[----:B---3--:R-:W-:-:S03]  /*25950*/  FMNMX R0, R3, R4, !PT ;  /* 0x0000000403007209 */ /* 0x008fc60007800000 */
[----:B------:R-:W-:Y:S04]  /*25960*/  STL [R1+0x126c], R2 ;  /* 0x00126c0201007387 */ /* 0x000fe80000100800 */
[----:B------:R0:W-:Y:S01]  /*25970*/  STL [R1+0x1270], R0 ;  /* 0x0012700001007387 */ /* 0x0001e20000100800 */
[----:B------:R-:W3:Y:S02]  /*25980*/  LDL R18, [R1+0xa0] ;  /* 0x0000a00001127983 */ /* 0x000ee40000100800 */
[----:B------:R-:W3:Y:S01]  /*25990*/  LDL R16, [R1+0x4c] ;  /* 0x00004c0001107983 */ /* 0x000ee20000100800 */
[----:B------:R-:W-:Y:S02]  /*259a0*/  FSEL R23, R9, -INF , !P2 ;  /* 0xff80000009177808 */ /* 0x000fe40005000000 */
[----:B0-----:R-:W-:-:S02]  /*259b0*/  FSEL R0, R7, -INF , !P1 ;  /* 0xff80000007007808 */ /* 0x001fc40004800000 */
[----:B------:R-:W-:-:S03]  /*259c0*/  FSEL R21, R10, -INF , !P0 ;  /* 0xff8000000a157808 */ /* 0x000fc60004000000 */
[----:B------:R-:W-:Y:S01]  /*259d0*/  STL [R1+0x8], R0 ;  /* 0x0000080001007387 */ /* 0x000fe20000100800 */
[----:B------:R-:W3:Y:S02]  /*259e0*/  LDL R28, [R1+0xac] ;  /* 0x0000ac00011c7983 */ /* 0x000ee40000100800 */
[----:B------:R-:W3:Y:S02]  /*259f0*/  LDL R29, [R1+0xd8] ;  /* 0x0000d800011d7983 */ /* 0x000ee40000100800 */
[----:B------:R-:W-:Y:S01]  /*25a00*/  STL [R1+0x1274], R17 ;  /* 0x0012741101007387 */ /* 0x000fe20000100800 */
[----:B------:R-:W-:Y:S01]  /*25a10*/  STL [R1+0x18], R22 ;  /* 0x0000181601007387 */ /* 0x000fe20000100800 */
[----:B------:R-:W-:Y:S01]  /*25a20*/  STL [R1+0x1278], R22 ;  /* 0x0012781601007387 */ /* 0x000fe20000100800 */
[----:B------:R-:W-:Y:S01]  /*25a30*/  FSEL R27, R11, -INF , !P3 ;  /* 0xff8000000b1b7808 */ /* 0x000fe20005800000 */
[----:B------:R-:W-:Y:S01]  /*25a40*/  STL [R1+0x14], R23 ;  /* 0x0000141701007387 */ /* 0x000fe20000100800 */
[----:B------:R-:W-:Y:S01]  /*25a50*/  STL [R1+0x127c], R23 ;  /* 0x00127c1701007387 */ /* 0x000fe20000100800 */
[----:B------:R-:W-:-:S02]  /*25a60*/  FMNMX R7, R13, R15, !PT ;  /* 0x0000000f0d077209 */ /* 0x000fc40007800000 */
[----:B------:R-:W3:Y:S02]  /*25a70*/  LDL R15, [R1+0xf0] ;  /* 0x0000f000010f7983 */ /* 0x000ee40000100800 */
[----:B------:R-:W3:Y:S01]  /*25a80*/  LDL R13, [R1+0xd0] ;  /* 0x0000d000010d7983 */ /* 0x000ee20000100800 */
[----:B----4-:R-:W-:Y:S02]  /*25a90*/  FMNMX R8, R14, R26, !PT ;  /* 0x0000001a0e087209 */ /* 0x010fe40007800000 */
[----:B------:R-:W4:Y:S01]  /*25aa0*/  LDL R14, [R1+0xb4] ;  /* 0x0000b400010e7983 */ /* 0x000f220000100800 */
[----:B------:R-:W-:Y:S02]  /*25ab0*/  STL [R1+0x10], R21 ;  /* 0x0000101501007387 */ /* 0x000fe40000100800 */
[----:B------:R-:W-:Y:S02]  /*25ac0*/  STL [R1+0x1280], R21 ;  /* 0x0012801501007387 */ /* 0x000fe40000100800 */
[----:B------:R-:W-:Y:S01]  /*25ad0*/  STL [R1+0xc], R27 ;  /* 0x00000c1b01007387 */ /* 0x000fe20000100800 */
[----:B------:R0:W-:Y:S01]  /*25ae0*/  STL [R1+0x1284], R27 ;  /* 0x0012841b01007387 */ /* 0x0001e20000100800 */
[----:B------:R-:W4:Y:S01]  /*25af0*/  LDL R11, [R1+0xe4] ;  /* 0x0000e400010b7983 */ /* 0x000f220000100800 */
[----:B--2---:R-:W-:-:S02]  /*25b00*/  FMNMX R6, R12, R25, !PT ;  /* 0x000000190c067209 */ /* 0x004fc40007800000 */
[----:B------:R-:W2:Y:S01]  /*25b10*/  LDL R12, [R1+0xdc] ;  /* 0x0000dc00010c7983 */ /* 0x000ea20000100800 */
[----:B------:R-:W-:Y:S02]  /*25b20*/  FMNMX R4, R19, R24, !PT ;  /* 0x0000001813047209 */ /* 0x000fe40007800000 */
[----:B---3--:R-:W-:Y:S02]  /*25b30*/  FMNMX R3, R16, R18, !PT ;  /* 0x0000001210037209 */ /* 0x008fe40007800000 */
[----:B------:R-:W-:Y:S02]  /*25b40*/  FMNMX R5, R20, R28, !PT ;  /* 0x0000001c14057209 */ /* 0x000fe40007800000 */
[----:B------:R-:W-:Y:S01]  /*25b50*/  FMNMX R13, R13, R4, !PT ;  /* 0x000000040d0d7209 */ /* 0x000fe20007800000 */
[----:B----4-:R1:W-:Y:S01]  /*25b60*/  STL [R1+0x1288], R11 ;  /* 0x0012880b01007387 */ /* 0x0103e20000100800 */
[----:B------:R-:W3:Y:S02]  /*25b70*/  LDL R10, [R1+0xec] ;  /* 0x0000ec00010a7983 */ /* 0x000ee40000100800 */
[----:B------:R-:W4:Y:S02]  /*25b80*/  LDL R9, [R1+0x108] ;  /* 0x0001080001097983 */ /* 0x000f240000100800 */
[----:B0-----:R-:W3:Y:S01]  /*25b90*/  LDL R27, [R1+0xa4] ;  /* 0x0000a400011b7983 */ /* 0x001ee20000100800 */
[----:B------:R-:W3:Y:S04]  /*25ba0*/  LDL R21, [R1+0xa8] ;  /* 0x0000a80001157983 */ /* 0x000ee80000100800 */
[----:B------:R-:W3:Y:S04]  /*25bb0*/  LDL R23, [R1+0xb8] ;  /* 0x0000b80001177983 */ /* 0x000ee80000100800 */
[----:B------:R-:W3:Y:S04]  /*25bc0*/  LDL R22, [R1+0x3c] ;  /* 0x00003c0001167983 */ /* 0x000ee80000100800 */
[----:B------:R-:W3:Y:S04]  /*25bd0*/  LDL R17, [R1+0xd4] ;  /* 0x0000d40001117983 */ /* 0x000ee80000100800 */
[----:B-1----:R-:W3:Y:S04]  /*25be0*/  LDL R11, [R1+0x7c] ;  /* 0x00007c00010b7983 */ /* 0x002ee80000100800 */
[----:B------:R-:W3:Y:S04]  /*25bf0*/  LDL R0, [R1+0xe0] ;  /* 0x0000e00001007983 */ /* 0x000ee80000100800 */
[----:B------:R-:W3:Y:S01]  /*25c00*/  LDL R2, [R1+0x20] ;  /* 0x0000200001027983 */ /* 0x000ee20000100800 */
[----:B------:R-:W3:Y:S02]  /*25c10*/  LDL.LU R20, [R1+0x128c] ;  /* 0x00128c0001147983 */ /* 0x000ee40000300800 */
[----:B------:R-:W3:Y:S01]  /*25c20*/  LDL R4, [R1+0x74] ;  /* 0x0000740001047983 */ /* 0x000ee20000100800 */
[----:B--2---:R-:W-:-:S02]  /*25c30*/  FMNMX R12, R12, R3, !PT ;  /* 0x000000030c0c7209 */ /* 0x004fc40007800000 */
[----:B------:R-:W-:Y:S01]  /*25c40*/  FMNMX R16, R29, R8, !PT ;  /* 0x000000081d107209 */ /* 0x000fe20007800000 */
[----:B------:R-:W2:Y:S01]  /*25c50*/  LDL R3, [R1+0x54] ;  /* 0x0000540001037983 */ /* 0x000ea20000100800 */
[----:B------:R-:W-:Y:S02]  /*25c60*/  FMNMX R15, R15, R7, !PT ;  /* 0x000000070f0f7209 */ /* 0x000fe40007800000 */
[----:B------:R-:W-:Y:S01]  /*25c70*/  FMNMX R14, R14, R6, !PT ;  /* 0x000000060e0e7209 */ /* 0x000fe20007800000 */
[----:B------:R-:W4:Y:S04]  /*25c80*/  LDL R8, [R1+0x48] ;  /* 0x0000480001087983 */ /* 0x000f280000100800 */
[----:B------:R-:W4:Y:S04]  /*25c90*/  LDL R28, [R1+0xfc] ;  /* 0x0000fc00011c7983 */ /* 0x000f280000100800 */
[----:B------:R-:W4:Y:S04]  /*25ca0*/  LDL R26, [R1+0x100] ;  /* 0x00010000011a7983 */ /* 0x000f280000100800 */
[----:B------:R-:W4:Y:S04]  /*25cb0*/  LDL R25, [R1+0x10c] ;  /* 0x00010c0001197983 */ /* 0x000f280000100800 */
[----:B------:R-:W4:Y:S04]  /*25cc0*/  LDL R24, [R1+0x110] ;  /* 0x0001100001187983 */ /* 0x000f280000100800 */
[----:B------:R-:W4:Y:S04]  /*25cd0*/  LDL R19, [R1+0x114] ;  /* 0x0001140001137983 */ /* 0x000f280000100800 */
[----:B------:R-:W4:Y:S04]  /*25ce0*/  LDL R18, [R1+0x118] ;  /* 0x0001180001127983 */ /* 0x000f280000100800 */
[----:B------:R-:W4:Y:S01]  /*25cf0*/  LDL R29, [R1+0x11c] ;  /* 0x00011c00011d7983 */ /* 0x000f220000100800 */
[----:B------:R-:W4:Y:S03]  /*25d00*/  LDL R7, [R1+0x5c] ;  /* 0x00005c0001077983 */ /* 0x000f260000100800 */
[----:B------:R-:W4:Y:S01]  /*25d10*/  LDL R6, [R1+0x2c] ;  /* 0x00002c0001067983 */ /* 0x000f220000100800 */
[----:B---3--:R-:W-:-:S03]  /*25d20*/  FMNMX R4, R20, R4, !PT ;  /* 0x0000000414047209 */ /* 0x008fc60007800000 */
[----:B------:R-:W3:Y:S01]  /*25d30*/  LDL R20, [R1+0x120] ;  /* 0x0001200001147983 */ /* 0x000ee20000100800 */
[----:B--2---:R-:W-:Y:S02]  /*25d40*/  FMNMX R3, R3, R11, !PT ;  /* 0x0000000b03037209 */ /* 0x004fe40007800000 */
[----:B------:R-:W2:Y:S01]  /*25d50*/  LDL.LU R11, [R1+0x1288] ;  /* 0x00128800010b7983 */ /* 0x000ea20000300800 */
[----:B------:R-:W-:Y:S02]  /*25d60*/  FMNMX R10, R10, R4, !PT ;  /* 0x000000040a0a7209 */ /* 0x000fe40007800000 */
[----:B------:R-:W3:Y:S01]  /*25d70*/  LDL R4, [R1+0x58] ;  /* 0x0000580001047983 */ /* 0x000ee20000100800 */
[----:B----4-:R-:W-:Y:S02]  /*25d80*/  FMNMX R9, R9, R3, !PT ;  /* 0x0000000309097209 */ /* 0x010fe40007800000 */
[----:B------:R-:W4:Y:S01]  /*25d90*/  LDL R3, [R1+0x34] ;  /* 0x0000340001037983 */ /* 0x000f220000100800 */
[----:B--2---:R-:W-:-:S02]  /*25da0*/  FMNMX R11, R11, R5, !PT ;  /* 0x000000050b0b7209 */ /* 0x004fc40007800000 */
[----:B------:R-:W2:Y:S01]  /*25db0*/  LDL R5, [R1+0x30] ;  /* 0x0000300001057983 */ /* 0x000ea20000100800 */
[----:B---3--:R-:W-:Y:S02]  /*25dc0*/  FMNMX R4, R4, R27, !PT ;  /* 0x0000001b04047209 */ /* 0x008fe40007800000 */
[----:B------:R-:W-:Y:S02]  /*25dd0*/  FMNMX R7, R7, R21, !PT ;  /* 0x0000001507077209 */ /* 0x000fe40007800000 */
[----:B----4-:R-:W-:Y:S01]  /*25de0*/  FMNMX R3, R3, R23, !PT ;  /* 0x0000001703037209 */ /* 0x010fe20007800000 */
[----:B------:R-:W3:Y:S01]  /*25df0*/  LDL.LU R27, [R1+0x1284] ;  /* 0x00128400011b7983 */ /* 0x000ee20000300800 */
[----:B------:R-:W4:Y:S02]  /*25e00*/  LDL.LU R21, [R1+0x1280] ;  /* 0x0012800001157983 */ /* 0x000f240000300800 */
[----:B------:R-:W3:Y:S01]  /*25e10*/  LDL.LU R23, [R1+0x127c] ;  /* 0x00127c0001177983 */ /* 0x000ee20000300800 */
[----:B------:R-:W-:-:S02]  /*25e20*/  FMNMX R8, R8, R4, !PT ;  /* 0x0000000408087209 */ /* 0x000fc40007800000 */
[----:B------:R-:W-:Y:S01]  /*25e30*/  FMNMX R7, R22, R7, !PT ;  /* 0x0000000716077209 */ /* 0x000fe20007800000 */
[----:B------:R-:W3:Y:S01]  /*25e40*/  LDL R4, [R1+0x8] ;  /* 0x0000080001047983 */ /* 0x000ee20000100800 */
[----:B------:R-:W4:Y:S01]  /*25e50*/  LDL.LU R22, [R1+0x1278] ;  /* 0x0012780001167983 */ /* 0x000f220000300800 */
[----:B------:R-:W-:Y:S02]  /*25e60*/  FMNMX R6, R6, R3, !PT ;  /* 0x0000000306067209 */ /* 0x000fe40007800000 */
[----:B------:R-:W4:Y:S01]  /*25e70*/  LDL R3, [R1+0xe8] ;  /* 0x0000e80001037983 */ /* 0x000f220000100800 */
[----:B--2---:R-:W-:-:S03]  /*25e80*/  FMNMX R5, R5, R17, !PT ;  /* 0x0000001105057209 */ /* 0x004fc60007800000 */
[----:B------:R-:W4:Y:S01]  /*25e90*/  LDL.LU R17, [R1+0x1274] ;  /* 0x0012740001117983 */ /* 0x000f220000300800 */
[----:B---3--:R-:W-:-:S03]  /*25ea0*/  FMNMX R4, R4, R0, !PT ;  /* 0x0000000004047209 */ /* 0x008fc60007800000 */
[----:B------:R-:W2:Y:S01]  /*25eb0*/  LDL.LU R0, [R1+0x1270] ;  /* 0x0012700001007983 */ /* 0x000ea20000300800 */
[----:B------:R-:W-:Y:S02]  /*25ec0*/  FMNMX R5, R2, R5, !PT ;  /* 0x0000000502057209 */ /* 0x000fe40007800000 */
[----:B------:R-:W-:Y:S02]  /*25ed0*/  FMNMX R4, R23, R4, !PT ;  /* 0x0000000417047209 */ /* 0x000fe40007800000 */
[----:B----4-:R-:W-:Y:S01]  /*25ee0*/  FMNMX R3, R17, R3, !PT ;  /* 0x0000000311037209 */ /* 0x010fe20007800000 */
[----:B------:R0:W-:Y:S04]  /*25ef0*/  STL [R1+0x125c], R17 ;  /* 0x00125c1101007387 */ /* 0x0001e80000100800 */
[----:B0-----:R-:W3:Y:S01]  /*25f00*/  LDL R17, [R1+0x104] ;  /* 0x0001040001117983 */ /* 0x001ee20000100800 */
[----:B------:R-:W4:Y:S02]  /*25f10*/  LDL.LU R2, [R1+0x126c] ;  /* 0x00126c0001027983 */ /* 0x000f240000300800 */
[----:B------:R-:W2:Y:S01]  /*25f20*/  LDL.LU R23, [R1+0x1268] ;  /* 0x0012680001177983 */ /* 0x000ea20000300800 */
[----:B------:R-:W-:-:S02]  /*25f30*/  FMNMX R3, R27, R3, !PT ;  /* 0x000000031b037209 */ /* 0x000fc40007800000 */
[----:B------:R-:W2:Y:S01]  /*25f40*/  LDL.LU R27, [R1+0x1264] ;  /* 0x00126400011b7983 */ /* 0x000ea20000300800 */
[----:B------:R-:W-:Y:S02]  /*25f50*/  FMNMX R4, R21, R4, !PT ;  /* 0x0000000415047209 */ /* 0x000fe40007800000 */
[----:B------:R-:W-:Y:S02]  /*25f60*/  FMNMX R3, R20, R3, !PT ;  /* 0x0000000314037209 */ /* 0x000fe40007800000 */
[----:B------:R-:W-:Y:S02]  /*25f70*/  FMNMX R16, R28, R16, !PT ;  /* 0x000000101c107209 */ /* 0x000fe40007800000 */
[----:B------:R-:W2:Y:S01]  /*25f80*/  LDL.LU R28, [R1+0x1260] ;  /* 0x00126000011c7983 */ /* 0x000ea20000300800 */
[----:B------:R-:W-:Y:S02]  /*25f90*/  FMNMX R14, R26, R14, !PT ;  /* 0x0000000e1a0e7209 */ /* 0x000fe40007800000 */
[----:B------:R-:W-:-:S03]  /*25fa0*/  FMNMX R13, R25, R13, !PT ;  /* 0x0000000d190d7209 */ /* 0x000fc60007800000 */
[----:B------:R-:W0:Y:S02]  /*25fb0*/  SHFL.BFLY PT, R25, R14, 0x2, 0x1f ;  /* 0x0c401f000e197f89 */ /* 0x000e2400000e0000 */
[----:B0-----:R-:W-:Y:S02]  /*25fc0*/  FMNMX R14, R14, R25, !PT ;  /* 0x000000190e0e7209 */ /* 0x001fe40007800000 */
[----:B---3--:R-:W-:Y:S02]  /*25fd0*/  FMNMX R15, R17, R15, !PT ;  /* 0x0000000f110f7209 */ /* 0x008fe40007800000 */
[----:B------:R-:W0:Y:S04]  /*25fe0*/  SHFL.BFLY PT, R17, R4, 0x2, 0x1f ;  /* 0x0c401f0004117f89 */ /* 0x000e2800000e0000 */
[----:B0-----:R-:W-:Y:S02]  /*25ff0*/  STL [R1], R17 ;  /* 0x0000001101007387 */ /* 0x001fe40000100800 */
[----:B------:R-:W0:Y:S01]  /*26000*/  SHFL.BFLY PT, R17, R3, 0x2, 0x1f ;  /* 0x0c401f0003117f89 */ /* 0x000e2200000e0000 */
[----:B--2---:R-:W-:Y:S01]  /*26010*/  FMNMX R7, R27, R7, !PT ;  /* 0x000000071b077209 */ /* 0x004fe20007800000 */
[----:B------:R-:W1:Y:S04]  /*26020*/  SHFL.BFLY PT, R26, R15, 0x2, 0x1f ;  /* 0x0c401f000f1a7f89 */ /* 0x000e6800000e0000 */
[----:B------:R-:W2:Y:S04]  /*26030*/  SHFL.BFLY PT, R27, R16, 0x2, 0x1f ;  /* 0x0c401f00101b7f89 */ /* 0x000ea800000e0000 */
[----:B0-----:R-:W-:Y:S02]  /*26040*/  STL [R1+0x4], R17 ;  /* 0x0000041101007387 */ /* 0x001fe40000100800 */
[----:B----4-:R-:W0:Y:S01]  /*26050*/  SHFL.BFLY PT, R17, R2, 0x1, 0x1f ;  /* 0x0c201f0002117f89 */ /* 0x010e2200000e0000 */
[----:B-1----:R-:W-:-:S02]  /*26060*/  FMNMX R15, R15, R26, !PT ;  /* 0x0000001a0f0f7209 */ /* 0x002fc40007800000 */
[----:B--2---:R-:W-:Y:S01]  /*26070*/  FMNMX R16, R16, R27, !PT ;  /* 0x0000001b10107209 */ /* 0x004fe20007800000 */
[----:B0-----:R-:W-:Y:S01]  /*26080*/  STL [R1+0x1c], R17 ;  /* 0x00001c1101007387 */ /* 0x001fe20000100800 */
[----:B------:R-:W2:Y:S02]  /*26090*/  LDL.LU R27, [R1+0x1c] ;  /* 0x00001c00011b7983 */ /* 0x000ea40000300800 */
[----:B------:R-:W3:Y:S02]  /*260a0*/  LDL.LU R26, [R1+0x4] ;  /* 0x00000400011a7983 */ /* 0x000ee40000300800 */
[----:B------:R-:W4:Y:S01]  /*260b0*/  LDL.LU R25, [R1] ;  /* 0x0000000001197983 */ /* 0x000f220000300800 */
[----:B------:R-:W-:Y:S02]  /*260c0*/  FMNMX R8, R28, R8, !PT ;  /* 0x000000081c087209 */ /* 0x000fe40007800000 */
[----:B------:R-:W-:Y:S02]  /*260d0*/  FMNMX R9, R29, R9, !PT ;  /* 0x000000091d097209 */ /* 0x000fe40007800000 */
[----:B------:R-:W-:-:S02]  /*260e0*/  FMNMX R11, R19, R11, !PT ;  /* 0x0000000b130b7209 */ /* 0x000fc40007800000 */
[----:B------:R-:W0:Y:S04]  /*260f0*/  SHFL.BFLY PT, R19, R8, 0x2, 0x1f ;  /* 0x0c401f0008137f89 */ /* 0x000e2800000e0000 */
[----:B------:R-:W1:Y:S01]  /*26100*/  SHFL.BFLY PT, R20, R9, 0x2, 0x1f ;  /* 0x0c401f0009147f89 */ /* 0x000e6200000e0000 */
[----:B------:R-:W-:Y:S02]  /*26110*/  FMNMX R12, R24, R12, !PT ;  /* 0x0000000c180c7209 */ /* 0x000fe40007800000 */
[----:B------:R-:W-:Y:S02]  /*26120*/  FMNMX R10, R18, R10, !PT ;  /* 0x0000000a120a7209 */ /* 0x000fe40007800000 */
[----:B------:R-:W-:Y:S02]  /*26130*/  FMNMX R6, R23, R6, !PT ;  /* 0x0000000617067209 */ /* 0x000fe40007800000 */
[----:B------:R-:W-:Y:S01]  /*26140*/  FMNMX R5, R22, R5, !PT ;  /* 0x0000000516057209 */ /* 0x000fe20007800000 */
[----:B------:R-:W1:Y:S04]  /*26150*/  SHFL.BFLY PT, R24, R13, 0x2, 0x1f ;  /* 0x0c401f000d187f89 */ /* 0x000e6800000e0000 */
[----:B------:R-:W1:Y:S04]  /*26160*/  SHFL.BFLY PT, R23, R12, 0x2, 0x1f ;  /* 0x0c401f000c177f89 */ /* 0x000e6800000e0000 */
[----:B------:R-:W1:Y:S04]  /*26170*/  SHFL.BFLY PT, R22, R11, 0x2, 0x1f ;  /* 0x0c401f000b167f89 */ /* 0x000e6800000e0000 */
[----:B------:R-:W1:Y:S04]  /*26180*/  SHFL.BFLY PT, R21, R10, 0x2, 0x1f ;  /* 0x0c401f000a157f89 */ /* 0x000e6800000e0000 */
[----:B------:R-:W1:Y:S04]  /*26190*/  SHFL.BFLY PT, R18, R7, 0x2, 0x1f ;  /* 0x0c401f0007127f89 */ /* 0x000e6800000e0000 */
[----:B------:R-:W1:Y:S04]  /*261a0*/  SHFL.BFLY PT, R28, R6, 0x2, 0x1f ;  /* 0x0c401f00061c7f89 */ /* 0x000e6800000e0000 */
[----:B------:R-:W1:Y:S04]  /*261b0*/  SHFL.BFLY PT, R29, R5, 0x2, 0x1f ;  /* 0x0c401f00051d7f89 */ /* 0x000e6800000e0000 */
[----:B------:R-:W1:Y:S01]  /*261c0*/  SHFL.BFLY PT, R17, R0, 0x1, 0x1f ;  /* 0x0c201f0000117f89 */ /* 0x000e6200000e0000 */
[----:B0-----:R-:W-:-:S02]  /*261d0*/  FMNMX R8, R8, R19, !PT ;  /* 0x0000001308087209 */ /* 0x001fc40007800000 */
[----:B-1----:R-:W-:Y:S01]  /*261e0*/  FMNMX R9, R9, R20, !PT ;  /* 0x0000001409097209 */ /* 0x002fe20007800000 */
[----:B------:R-:W0:Y:S04]  /*261f0*/  SHFL.BFLY PT, R19, R16, 0x1, 0x1f ;  /* 0x0c201f0010137f89 */ /* 0x000e2800000e0000 */
[----:B------:R-:W1:Y:S01]  /*26200*/  SHFL.BFLY PT, R20, R15, 0x1, 0x1f ;  /* 0x0c201f000f147f89 */ /* 0x000e6200000e0000 */
[----:B------:R-:W-:Y:S02]  /*26210*/  FMNMX R13, R13, R24, !PT ;  /* 0x000000180d0d7209 */ /* 0x000fe40007800000 */
[----:B------:R-:W-:Y:S02]  /*26220*/  FMNMX R12, R12, R23, !PT ;  /* 0x000000170c0c7209 */ /* 0x000fe40007800000 */
[----:B------:R-:W-:-:S02]  /*26230*/  FMNMX R11, R11, R22, !PT ;  /* 0x000000160b0b7209 */ /* 0x000fc40007800000 */
[----:B------:R-:W-:Y:S02]  /*26240*/  FMNMX R10, R10, R21, !PT ;  /* 0x000000150a0a7209 */ /* 0x000fe40007800000 */
[----:B------:R-:W-:Y:S02]  /*26250*/  FMNMX R7, R7, R18, !PT ;  /* 0x0000001207077209 */ /* 0x000fe40007800000 */
[----:B------:R-:W-:Y:S02]  /*26260*/  FMNMX R6, R6, R28, !PT ;  /* 0x0000001c06067209 */ /* 0x000fe40007800000 */
[----:B------:R-:W-:Y:S02]  /*26270*/  FMNMX R5, R5, R29, !PT ;  /* 0x0000001d05057209 */ /* 0x000fe40007800000 */
[----:B------:R-:W-:Y:S02]  /*26280*/  FMNMX R0, R0, R17, !PT ;  /* 0x0000001100007209 */ /* 0x000fe40007800000 */
[----:B------:R0:W5:Y:S04]  /*26290*/  LDL.LU R17, [R1+0x125c] ;  /* 0x00125c0001117983 */ /* 0x0001680000300800 */
[----:B------:R0:W2:Y:S04]  /*262a0*/  SHFL.BFLY PT, R18, R14, 0x1, 0x1f ;  /* 0x0c201f000e127f89 */ /* 0x0000a800000e0000 */
[----:B------:R0:W2:Y:S04]  /*262b0*/  SHFL.BFLY PT, R21, R11, 0x1, 0x1f ;  /* 0x0c201f000b157f89 */ /* 0x0000a800000e0000 */
[----:B------:R0:W2:Y:S04]  /*262c0*/  SHFL.BFLY PT, R22, R10, 0x1, 0x1f ;  /* 0x0c201f000a167f89 */ /* 0x0000a800000e0000 */
[----:B------:R1:W2:Y:S04]  /*262d0*/  SHFL.BFLY PT, R23, R9, 0x1, 0x1f ;  /* 0x0c201f0009177f89 */ /* 0x0002a800000e0000 */
[----:B------:R2:W2:Y:S01]  /*262e0*/  SHFL.BFLY PT, R24, R8, 0x1, 0x1f ;  /* 0x0c201f0008187f89 */ /* 0x0004a200000e0000 */
[----:B------:R-:W-:Y:S03]  /*262f0*/  BSSY B0, `(.L_x_1) ;  /* 0x000001d000007945 */ /* 0x000fe60003800000 */
[----:B0-----:R0:W-:Y:S01]  /*26300*/  STL [R1+0x4], R19 ;  /* 0x0000041301007387 */ /* 0x0011e20000100800 */
[----:B-1----:R0:W-:Y:S02]  /*26310*/  STL [R1], R20 ;  /* 0x0000001401007387 */ /* 0x0021e40000100800 */
[----:B------:R0:W1:Y:S02]  /*26320*/  SHFL.BFLY PT, R19, R13, 0x1, 0x1f ;  /* 0x0c201f000d137f89 */ /* 0x00006400000e0000 */
[----:B------:R0:W0:Y:S01]  /*26330*/  SHFL.BFLY PT, R20, R12, 0x1, 0x1f ;  /* 0x0c201f000c147f89 */ /* 0x00002200000e0000 */
[----:B---3--:R-:W-:-:S02]  /*26340*/  FMNMX R3, R3, R26, !PT ;  /* 0x0000001a03037209 */ /* 0x008fc40007800000 */
[----:B----4-:R-:W-:Y:S02]  /*26350*/  FMNMX R4, R4, R25, !PT ;  /* 0x0000001904047209 */ /* 0x010fe40007800000 */
[----:B--2---:R-:W-:Y:S01]  /*26360*/  FMNMX R2, R2, R27, !PT ;  /* 0x0000001b02027209 */ /* 0x004fe20007800000 */
[----:B------:R2:W3:Y:S04]  /*26370*/  SHFL.BFLY PT, R25, R7, 0x1, 0x1f ;  /* 0x0c201f0007197f89 */ /* 0x0004e800000e0000 */
[----:B------:R2:W4:Y:S04]  /*26380*/  SHFL.BFLY PT, R26, R6, 0x1, 0x1f ;  /* 0x0c201f00061a7f89 */ /* 0x00052800000e0000 */
[----:B------:R2:W0:Y:S04]  /*26390*/  SHFL.BFLY PT, R27, R5, 0x1, 0x1f ;  /* 0x0c201f00051b7f89 */ /* 0x00042800000e0000 */
[----:B------:R2:W0:Y:S04]  /*263a0*/  SHFL.BFLY PT, R28, R4, 0x1, 0x1f ;  /* 0x0c201f00041c7f89 */ /* 0x00042800000e0000 */
[----:B------:R2:W0:Y:S01]  /*263b0*/  SHFL.BFLY PT, R29, R3, 0x1, 0x1f ;  /* 0x0c201f00031d7f89 */ /* 0x00042200000e0000 */
[----:B------:R-:W-:Y:S05]  /*263c0*/  @P6 BRA `(.L_x_2) ;  /* 0x000000f000006947 */ /* 0x000fea0003800000 */
[----:B-1----:R1:W-:Y:S04]  /*263d0*/  STL [R1+0x1260], R4 ;  /* 0x0012600401007387 */ /* 0x0023e80000100800 */
[----:B------:R2:W-:Y:S04]  /*263e0*/  STL [R1+0x125c], R3 ;  /* 0x00125c0301007387 */ /* 0x0005e80000100800 */
[----:B-12---:R-:W1:Y:S04]  /*263f0*/  S2R R4, SR_TID.X ;  /* 0x0000000000047919 */ /* 0x006e680000002100 */
[----:B------:R-:W2:Y:S01]  /*26400*/  S2R R3, SR_TID.X ;  /* 0x0000000000037919 */ /* 0x000ea20000002100 */
[----:B-1----:R-:W-:-:S02]  /*26410*/  LOP3.LUT R4, R4, 0x1c, RZ, 0xc0, !PT ;  /* 0x0000001c04047812 */ /* 0x002fc400078ec0ff */
[----:B--2---:R-:W-:Y:S02]  /*26420*/  LOP3.LUT R3, R3, 0x7f, RZ, 0xc0, !PT ;  /* 0x0000007f03037812 */ /* 0x004fe400078ec0ff */
[----:B------:R-:W-:Y:S02]  /*26430*/  SHF.L.U32 R4, R4, 0x2, RZ ;  /* 0x0000000204047819 */ /* 0x000fe400000006ff */
[----:B------:R-:W-:-:S04]  /*26440*/  SHF.R.U32.HI R3, RZ, 0x3, R3 ;  /* 0x00000003ff037819 */ /* 0x000fc80000011603 */
[----:B------:R-:W-:-:S05]  /*26450*/  LOP3.LUT R3, R3, 0xc, RZ, 0xc0, !PT ;  /* 0x0000000c03037812 */ /* 0x000fca00078ec0ff */
[----:B------:R-:W-:Y:S02]  /*26460*/  IMAD.IADD R3, R4, 0x1, R3 ;  /* 0x0000000104037824 */ /* 0x000fe400078e0203 */
[----:B------:R1:W5:Y:S04]  /*26470*/  LDL.LU R4, [R1+0x1260] ;  /* 0x0012600001047983 */ /* 0x0003680000300800 */
[----:B------:R2:W-:Y:S04]  /*26480*/  STS [R3+0x10000], R2 ;  /* 0x0100000203007388 */ /* 0x0005e80000000800 */
[----:B--2---:R1:W5:Y:S04]  /*26490*/  LDL.LU R3, [R1+0x125c] ;  /* 0x00125c0001037983 */ /* 0x0043680000300800 */
[----:B------:R-:W2:Y:S04]  /*264a0*/  LDL R2, [R1+0x9a0] ;  /* 0x0009a00001027983 */ /* 0x000ea80000100800 */
[----:B--2---:R1:W-:Y:S02]  /*264b0*/  STS [R2+0x10000], R0 ;  /* 0x0100000002007388 */ /* 0x0043e40000000800 */
.L_x_2:
[----:B-1----:R-:W-:Y:S05]  /*264c0*/  BSYNC B0 ;  /* 0x0000000000007941 */ /* 0x002fea0003800000 */
.L_x_1:
[----:B--2---:R-:W2:Y:S04]  /*264d0*/  LDL.LU R0, [R1+0x4] ;  /* 0x0000040001007983 */ /* 0x004ea80000300800 */
[----:B----4-:R-:W4:Y:S01]  /*264e0*/  LDL.LU R2, [R1] ;  /* 0x0000000001027983 */ /* 0x010f220000300800 */
[----:B------:R-:W-:Y:S01]  /*264f0*/  BSSY B0, `(.L_x_3) ;  /* 0x000008c000007945 */ /* 0x000fe20003800000 */
[----:B------:R-:W-:Y:S01]  /*26500*/  BSSY B1, `(.L_x_4) ;  /* 0x0000082000017945 */ /* 0x000fe20003800000 */
[----:B------:R-:W-:-:S02]  /*26510*/  FMNMX R14, R14, R18, !PT ;  /* 0x000000120e0e7209 */ /* 0x000fc40007800000 */
[----:B0-----:R-:W-:Y:S02]  /*26520*/  FMNMX R13, R13, R19, !PT ;  /* 0x000000130d0d7209 */ /* 0x001fe40007800000 */
[----:B------:R-:W-:Y:S02]  /*26530*/  FMNMX R12, R12, R20, !PT ;  /* 0x000000140c0c7209 */ /* 0x000fe40007800000 */
[----:B------:R-:W-:Y:S02]  /*26540*/  FMNMX R11, R11, R21, !PT ;  /* 0x000000150b0b7209 */ /* 0x000fe40007800000 */
[----:B------:R-:W-:Y:S02]  /*26550*/  FMNMX R10, R10, R22, !PT ;  /* 0x000000160a0a7209 */ /* 0x000fe40007800000 */
[----:B------:R-:W-:Y:S02]  /*26560*/  FMNMX R9, R9, R23, !PT ;  /* 0x0000001709097209 */ /* 0x000fe40007800000 */
[----:B------:R-:W-:-:S02]  /*26570*/  FMNMX R8, R8, R24, !PT ;  /* 0x0000001808087209 */ /* 0x000fc40007800000 */
[----:B---3--:R-:W-:Y:S02]  /*26580*/  FMNMX R7, R7, R25, !PT ;  /* 0x0000001907077209 */ /* 0x008fe40007800000 */
[----:B------:R-:W-:Y:S02]  /*26590*/  FMNMX R6, R6, R26, !PT ;  /* 0x0000001a06067209 */ /* 0x000fe40007800000 */
[----:B------:R-:W-:Y:S02]  /*265a0*/  FMNMX R5, R5, R27, !PT ;  /* 0x0000001b05057209 */ /* 0x000fe40007800000 */
[----:B-----5:R-:W-:Y:S02]  /*265b0*/  FMNMX R4, R4, R28, !PT ;  /* 0x0000001c04047209 */ /* 0x020fe40007800000 */
[----:B------:R-:W-:Y:S02]  /*265c0*/  FMNMX R3, R3, R29, !PT ;  /* 0x0000001d03037209 */ /* 0x000fe40007800000 */
[----:B--2---:R-:W-:-:S02]  /*265d0*/  FMNMX R0, R16, R0, !PT ;  /* 0x0000000010007209 */ /* 0x004fc40007800000 */
[----:B----4-:R-:W-:Y:S01]  /*265e0*/  FMNMX R2, R15, R2, !PT ;  /* 0x000000020f027209 */ /* 0x010fe20007800000 */
[----:B------:R-:W-:Y:S05]  /*265f0*/  @P6 BRA `(.L_x_5) ;  /* 0x0000005000006947 */ /* 0x000fea0003800000 */
[----:B------:R-:W2:Y:S04]  /*26600*/  LDL R16, [R1+0x99c] ;  /* 0x00099c0001107983 */ /* 0x000ea80000100800 */
[----:B--2---:R0:W-:Y:S01]  /*26610*/  STS [R16+0x10000], R0 ;  /* 0x0100000010007388 */ /* 0x0041e20000000800 */
[----:B------:R-:W-:Y:S05]  /*26620*/  @P6 BRA `(.L_x_6) ;  /* 0x000000c000006947 */ /* 0x000fea0003800000 */
[----:B0-----:R-:W2:Y:S04]  /*26630*/  LDL R16, [R1+0x998] ;  /* 0x0009980001107983 */ /* 0x001ea80000100800 */
[----:B--2---:R0:W-:Y:S02]  /*26640*/  STS [R16+0x10000], R2 ;  /* 0x0100000210007388 */ /* 0x0041e40000000800 */
.L_x_5:
[----:B------:R-:W-:Y:S05]  /*26650*/  @P6 BRA `(.L_x_7) ;  /* 0x0000013000006947 */ /* 0x000fea0003800000 */
[----:B------:R-:W1:Y:S02]  /*26660*/  S2R R0, SR_TID.X ;  /* 0x0000000000007919 */ /* 0x000e640000002100 */
[----:B01----:R-:W-:-:S02]  /*26670*/  LOP3.LUT R2, R0, 0x1c, RZ, 0xc0, !PT ;  /* 0x0000001c00027812 */ /* 0x003fc400078ec0ff */
[----:B------:R-:W-:Y:S02]  /*26680*/  LOP3.LUT R0, R0, 0x7f, RZ, 0xc0, !PT ;  /* 0x0000007f00007812 */ /* 0x000fe400078ec0ff */
[----:B------:R-:W-:Y:S02]  /*26690*/  LEA.HI R2, R2, 0x20, RZ, 0x1e ;  /* 0x0000002002027811 */ /* 0x000fe400078ff0ff */
[----:B------:R-:W-:Y:S02]  /*266a0*/  SHF.R.U32.HI R0, RZ, 0x3, R0 ;  /* 0x00000003ff007819 */ /* 0x000fe40000011600 */
[----:B------:R-:W-:Y:S02]  /*266b0*/  SHF.L.U32 R2, R2, 0x4, RZ ;  /* 0x0000000402027819 */ /* 0x000fe400000006ff */
[----:B------:R-:W-:-:S05]  /*266c0*/  LOP3.LUT R0, R0, 0xc, RZ, 0xc0, !PT ;  /* 0x0000000c00007812 */ /* 0x000fca00078ec0ff */
[----:B------:R-:W-:-:S05]  /*266d0*/  IMAD.IADD R0, R0, 0x1, R2 ;  /* 0x0000000100007824 */ /* 0x000fca00078e0202 */
[----:B------:R0:W-:Y:S02]  /*266e0*/  STS [R0+0x10000], R14 ;  /* 0x0100000e00007388 */ /* 0x0001e40000000800 */
.L_x_6:
[----:B------:R-:W-:Y:S05]  /*266f0*/  @P6 BRA `(.L_x_8) ;  /* 0x0000013000006947 */ /* 0x000fea0003800000 */
[----:B0-----:R-:W0:Y:S02]  /*26700*/  S2R R0, SR_TID.X ;  /* 0x0000000000007919 */ /* 0x001e240000002100 */
[C---:B0-----:R-:W-:Y:S02]  /*26710*/  LOP3.LUT R2, R0.reuse, 0x1c, RZ, 0xc0, !PT ;  /* 0x0000001c00027812 */ /* 0x041fe400078ec0ff */
[----:B------:R-:W-:Y:S02]  /*26720*/  LOP3.LUT R0, R0, 0x7f, RZ, 0xc0, !PT ;  /* 0x0000007f00007812 */ /* 0x000fe400078ec0ff */
[----:B------:R-:W-:Y:S02]  /*26730*/  LEA.HI R2, R2, 0x28, RZ, 0x1e ;  /* 0x0000002802027811 */ /* 0x000fe400078ff0ff */
[----:B------:R-:W-:Y:S02]  /*26740*/  SHF.R.U32.HI R0, RZ, 0x3, R0 ;  /* 0x00000003ff007819 */ /* 0x000fe40000011600 */
[----:B------:R-:W-:-:S02]  /*26750*/  SHF.L.U32 R2, R2, 0x4, RZ ;  /* 0x0000000402027819 */ /* 0x000fc400000006ff */
[----:B------:R-:W-:-:S05]  /*26760*/  LOP3.LUT R0, R0, 0xc, RZ, 0xc0, !PT ;  /* 0x0000000c00007812 */ /* 0x000fca00078ec0ff */
[----:B------:R-:W-:-:S05]  /*26770*/  IMAD.IADD R0, R0, 0x1, R2 ;  /* 0x0000000100007824 */ /* 0x000fca00078e0202 */
[----:B------:R0:W-:Y:S02]  /*26780*/  STS [R0+0x10000], R13 ;  /* 0x0100000d00007388 */ /* 0x0001e40000000800 */
.L_x_7:
        /* <DEDUP_REMOVED lines=10> */
.L_x_8:
        /* <DEDUP_REMOVED lines=10> */
.L_x_9:
        /* <DEDUP_REMOVED lines=10> */
.L_x_10:
        /* <DEDUP_REMOVED lines=10> */
.L_x_11:
        /* <DEDUP_REMOVED lines=10> */
.L_x_12:
        /* <DEDUP_REMOVED lines=10> */
.L_x_13:
        /* <DEDUP_REMOVED lines=10> */
.L_x_14:
[----:B------:R-:W-:Y:S05]  /*26bf0*/  @P6 BRA `(.L_x_16) ;  /* 0x0000012000006947 */ /* 0x000fea0003800000 */
[----:B0-----:R-:W0:Y:S02]  /*26c00*/  S2R R0, SR_TID.X ;  /* 0x0000000000007919 */ /* 0x001e240000002100 */
[C---:B0-----:R-:W-:Y:S02]  /*26c10*/  LOP3.LUT R2, R0.reuse, 0x1c, RZ, 0xc0, !PT ;  /* 0x0000001c00027812 */ /* 0x041fe400078ec0ff */
[----:B------:R-:W-:Y:S02]  /*26c20*/  LOP3.LUT R0, R0, 0x7f, RZ, 0xc0, !PT ;  /* 0x0000007f00007812 */ /* 0x000fe400078ec0ff */
[----:B------:R-:W-:Y:S02]  /*26c30*/  SHF.L.U32 R2, R2, 0x2, RZ ;  /* 0x0000000202027819 */ /* 0x000fe400000006ff */
[----:B------:R-:W-:-:S04]  /*26c40*/  SHF.R.U32.HI R0, RZ, 0x3, R0 ;  /* 0x00000003ff007819 */ /* 0x000fc80000011600 */
[----:B------:R-:W-:-:S05]  /*26c50*/  LOP3.LUT R0, R0, 0xc, RZ, 0xc0, !PT ;  /* 0x0000000c00007812 */ /* 0x000fca00078ec0ff */
[----:B------:R-:W-:-:S05]  /*26c60*/  IMAD.IADD R0, R2, 0x1, R0 ;  /* 0x0000000102007824 */ /* 0x000fca00078e0200 */
[----:B------:R0:W-:Y:S02]  /*26c70*/  STS [R0+0x10680], R5 ;  /* 0x0106800500007388 */ /* 0x0001e40000000800 */
.L_x_15:
[----:B------:R-:W-:Y:S01]  /*26c80*/  @P6 BREAK B1 ;  /* 0x0000000000016942 */ /* 0x000fe20003800000 */
        /* <DEDUP_REMOVED lines=9> */
.L_x_16:
[----:B------:R-:W-:Y:S05]  /*26d20*/  BSYNC B1 ;  /* 0x0000000000017941 */ /* 0x000fea0003800000 */
.L_x_4:
[----:B0-----:R-:W0:Y:S02]  /*26d30*/  S2R R0, SR_TID.X ;  /* 0x0000000000007919 */ /* 0x001e240000002100 */
[C---:B0-----:R-:W-:Y:S02]  /*26d40*/  LOP3.LUT R2, R0.reuse, 0x1c, RZ, 0xc0, !PT ;  /* 0x0000001c00027812 */ /* 0x041fe400078ec0ff */
[----:B------:R-:W-:Y:S02]  /*26d50*/  LOP3.LUT R0, R0, 0x7f, RZ, 0xc0, !PT ;  /* 0x0000007f00007812 */ /* 0x000fe400078ec0ff */
[----:B------:R-:W-:Y:S02]  /*26d60*/  SHF.L.U32 R2, R2, 0x2, RZ ;  /* 0x0000000202027819 */ /* 0x000fe400000006ff */
[----:B------:R-:W-:-:S04]  /*26d70*/  SHF.R.U32.HI R0, RZ, 0x3, R0 ;  /* 0x00000003ff007819 */ /* 0x000fc80000011600 */
[----:B------:R-:W-:-:S05]  /*26d80*/  LOP3.LUT R0, R0, 0xc, RZ, 0xc0, !PT ;  /* 0x0000000c00007812 */ /* 0x000fca00078ec0ff */
[----:B------:R-:W-:-:S05]  /*26d90*/  IMAD.IADD R0, R2, 0x1, R0 ;  /* 0x0000000102007824 */ /* 0x000fca00078e0200 */
[----:B------:R0:W-:Y:S02]  /*26da0*/  @!P6 STS [R0+0x10780], R3 ;  /* 0x010780030000e388 */ /* 0x0001e40000000800 */
.L_x_17:
[----:B------:R-:W-:Y:S05]  /*26db0*/  BSYNC B0 ;  /* 0x0000000000007941 */ /* 0x000fea0003800000 */
.L_x_3:
[----:B------:R-:W-:Y:S01]  /*26dc0*/  WARPSYNC 0xffffffff ;  /* 0xffffffff00007948 */ /* 0x000fe20003800000 */
[----:B------:R-:W2:Y:S04]  /*26dd0*/  LDL R18, [R1+0x190] ;  /* 0x0001900001127983 */ /* 0x000ea80000100800 */
[----:B0-----:R-:W0:Y:S04]  /*26de0*/  S2R R0, SR_TID.X ;  /* 0x0000000000007919 */ /* 0x001e280000002100 */
[----:B------:R-:W3:Y:S04]  /*26df0*/  LDL.LU R20, [R1+0x64] ;  /* 0x0000640001147983 */ /* 0x000ee80000300800 */
[----:B------:R-:W3:Y:S04]  /*26e00*/  LDL.LU R11, [R1+0x60] ;  /* 0x00006000010b7983 */ /* 0x000ee80000300800 */
[----:B------:R-:W3:Y:S04]  /*26e10*/  LDL.LU R16, [R1+0xb0] ;  /* 0x0000b00001107983 */ /* 0x000ee80000300800 */
[----:B------:R-:W3:Y:S04]  /*26e20*/  LDL R15, [R1+0x194] ;  /* 0x00019400010f7983 */ /* 0x000ee80000100800 */
[----:B------:R-:W1:Y:S01]  /*26e30*/  S2R R29, SR_TID.X ;  /* 0x00000000001d7919 */ /* 0x000e620000002100 */
[----:B0-----:R-:W-:-:S03]  /*26e40*/  LOP3.LUT R10, R0, 0x7f, RZ, 0xc0, !PT ;  /* 0x0000007f000a7812 */ /* 0x001fc600078ec0ff */
[----:B------:R-:W-:Y:S06]  /*26e50*/  BAR.SYNC.DEFER_BLOCKING 0x0 ;  /* 0x0000000000007b1d */ /* 0x000fec0000010000 */
[----:B------:R-:W3:Y:S04]  /*26e60*/  LDL.LU R14, [R1+0xf4] ;  /* 0x0000f400010e7983 */ /* 0x000ee80000300800 */
[----:B------:R-:W3:Y:S04]  /*26e70*/  LDL.LU R12, [R1+0x6c] ;  /* 0x00006c00010c7983 */ /* 0x000ee80000300800 */
[----:B------:R-:W0:Y:S04]  /*26e80*/  S2R R9, SR_TID.X ;  /* 0x0000000000097919 */ /* 0x000e280000002100 */
[----:B------:R-:W-:Y:S01]  /*26e90*/  STL [R1+0x1280], R17 ;  /* 0x0012801101007387 */ /* 0x000fe20000100800 */
[----:B-1----:R-:W-:-:S03]  /*26ea0*/  LOP3.LUT R19, R29, 0x1c, RZ, 0xc0, !PT ;  /* 0x0000001c1d137812 */ /* 0x002fc600078ec0ff */
[----:B------:R-:W-:Y:S04]  /*26eb0*/  STL [R1+0x129c], R29 ;  /* 0x00129c1d01007387 */ /* 0x000fe80000100800 */
[----:B------:R-:W1:Y:S04]  /*26ec0*/  LDS R7, [R10.X4+0x10000] ;  /* 0x010000000a077984 */ /* 0x000e680000004800 */
[----:B------:R-:W0:Y:S04]  /*26ed0*/  LDS R5, [R10.X4+0x10200] ;  /* 0x010200000a057984 */ /* 0x000e280000004800 */
[----:B------:R-:W0:Y:S04]  /*26ee0*/  LDS R4, [R10.X4+0x10400] ;  /* 0x010400000a047984 */ /* 0x000e280000004800 */
[----:B------:R-:W0:Y:S04]  /*26ef0*/  LDS R3, [R10.X4+0x10600] ;  /* 0x010600000a037984 */ /* 0x000e280000004800 */
[----:B------:R-:W3:Y:S04]  /*26f00*/  LDL.LU R13, [R1+0x68] ;  /* 0x00006800010d7983 */ /* 0x000ee80000300800 */
[----:B-1----:R-:W1:Y:S04]  /*26f10*/  SHFL.BFLY PT, R8, R7, 0x2, 0x1f ;  /* 0x0c401f0007087f89 */ /* 0x002e6800000e0000 */
[----:B0-----:R-:W0:Y:S04]  /*26f20*/  SHFL.BFLY PT, R6, R5, 0x2, 0x1f ;  /* 0x0c401f0005067f89 */ /* 0x001e2800000e0000 */
[----:B------:R-:W0:Y:S04]  /*26f30*/  SHFL.BFLY PT, R0, R4, 0x2, 0x1f ;  /* 0x0c401f0004007f89 */ /* 0x000e2800000e0000 */
[----:B------:R-:W0:Y:S01]  /*26f40*/  SHFL.BFLY PT, R2, R3, 0x2, 0x1f ;  /* 0x0c401f0003027f89 */ /* 0x000e2200000e0000 */
[----:B-1----:R-:W-:-:S02]  /*26f50*/  FMNMX R7, R7, R8, !PT ;  /* 0x0000000807077209 */ /* 0x002fc40007800000 */
[----:B0-----:R-:W-:Y:S02]  /*26f60*/  FMNMX R6, R5, R6, !PT ;  /* 0x0000000605067209 */ /* 0x001fe40007800000 */
[----:B------:R-:W-:-:S03]  /*26f70*/  FMNMX R0, R4, R0, !PT ;  /* 0x0000000004007209 */ /* 0x000fc60007800000 */
[----:B------:R-:W0:Y:S01]  /*26f80*/  SHFL.BFLY PT, R4, R6, 0x1, 0x1f ;  /* 0x0c201f0006047f89 */ /* 0x000e2200000e0000 */
[----:B------:R-:W-:-:S03]  /*26f90*/  FMNMX R2, R3, R2, !PT ;  /* 0x0000000203027209 */ /* 0x000fc60007800000 */
[----:B------:R-:W1:Y:S04]  /*26fa0*/  SHFL.BFLY PT, R3, R7, 0x1, 0x1f ;  /* 0x0c201f0007037f89 */ /* 0x000e6800000e0000 */
[----:B------:R-:W1:Y:S04]  /*26fb0*/  SHFL.BFLY PT, R5, R0, 0x1, 0x1f ;  /* 0x0c201f0000057f89 */ /* 0x000e6800000e0000 */
[----:B------:R-:W1:Y:S01]  /*26fc0*/  SHFL.BFLY PT, R8, R2, 0x1, 0x1f ;  /* 0x0c201f0002087f89 */ /* 0x000e6200000e0000 */
[----:B0-----:R-:W-:Y:S02]  /*26fd0*/  FMNMX R4, R6, R4, !PT ;  /* 0x0000000406047209 */ /* 0x001fe40007800000 */
[----:B-1----:R-:W-:-:S02]  /*26fe0*/  FMNMX R3, R7, R3, !PT ;  /* 0x0000000307037209 */ /* 0x002fc40007800000 */
[----:B------:R-:W-:-:S03]  /*26ff0*/  FMNMX R0, R0, R5, !PT ;  /* 0x0000000500007209 */ /* 0x000fc60007800000 */
[----:B------:R-:W-:Y:S01]  /*27000*/  @!P6 STS [R10.X4+0x10000], R3 ;  /* 0x010000030a00e388 */ /* 0x000fe20000004800 */
[----:B------:R-:W-:-:S03]  /*27010*/  FMNMX R2, R2, R8, !PT ;  /* 0x0000000802027209 */ /* 0x000fc60007800000 */
[----:B------:R-:W-:Y:S04]  /*27020*/  @!P6 STS [R10.X4+0x10200], R4 ;  /* 0x010200040a00e388 */ /* 0x000fe80000004800 */
[----:B------:R-:W-:Y:S04]  /*27030*/  @!P6 STS [R10.X4+0x10400], R0 ;  /* 0x010400000a00e388 */ /* 0x000fe80000004800 */
[----:B------:R0:W-:Y:S04]  /*27040*/  @!P6 STS [R10.X4+0x10600], R2 ;  /* 0x010600020a00e388 */ /* 0x0001e80000004800 */
[----:B------:R-:W-:Y:S01]  /*27050*/  BAR.SYNC.DEFER_BLOCKING 0x0 ;  /* 0x0000000000007b1d */ /* 0x000fe20000010000 */
[----:B------:R-:W-:-:S05]  /*27060*/  LOP3.LUT R21, R9, 0x1c, RZ, 0xc0, !PT ;  /* 0x0000001c09157812 */ /* 0x000fca00078ec0ff */
[----:B0-----:R-:W4:Y:S04]  /*27070*/  LDL.LU R10, [R1+0xbc] ;  /* 0x0000bc00010a7983 */ /* 0x001f280000300800 */
[----:B------:R-:W2:Y:S01]  /*27080*/  LDS R2, [R19.X4+0x10000] ;  /* 0x0100000013027984 */ /* 0x000ea20000004800 */
[----:B------:R-:W-:-:S03]  /*27090*/  LOP3.LUT R9, R9, 0x1c, RZ, 0xc0, !PT ;  /* 0x0000001c09097812 */ /* 0x000fc600078ec0ff */
[----:B------:R-:W-:Y:S01]  /*270a0*/  STL [R1+0x1298], R19 ;  /* 0x0012981301007387 */ /* 0x000fe20000100800 */
[----:B--2---:R-:W-:Y:S02]  /*270b0*/  FMNMX R6, R2, R18, !PT ;  /* 0x0000001202067209 */ /* 0x004fe40007800000 */
[----:B------:R-:W-:Y:S02]  /*270c0*/  LEA.HI R18, R9, 0x10, RZ, 0x1e ;  /* 0x0000001009127811 */ /* 0x000fe400078ff0ff */
[----:B------:R-:W2:Y:S01]  /*270d0*/  LDL.LU R9, [R1+0xf8] ;  /* 0x0000f80001097983 */ /* 0x000ea20000300800 */
[----:B------:R-:W-:Y:S01]  /*270e0*/  LEA.HI R21, R21, 0x8, RZ, 0x1e ;  /* 0x0000000815157811 */ /* 0x000fe200078ff0ff */
[----:B---3--:R-:W-:Y:S02]  /*270f0*/  FADD R3, R20, -R6 ;  /* 0x8000000614037221 */ /* 0x008fe40000000000 */
[----:B------:R-:W-:Y:S04]  /*27100*/  LDS R2, [R18.X16+0x10000] ;  /* 0x0100000012027984 */ /* 0x000fe8000000c800 */
[----:B------:R-:W0:Y:S01]  /*27110*/  LDS R0, [R21.X16+0x10000] ;  /* 0x0100000015007984 */ /* 0x000e22000000c800 */
[----:B------:R-:W-:-:S02]  /*27120*/  FMUL R3, R3, 1.4426950216293334961 ;  /* 0x3fb8aa3b03037820 */ /* 0x000fc40000400000 */
[----:B------:R-:W-:Y:S02]  /*27130*/  FADD R4, R11, -R6 ;  /* 0x800000060b047221 */ /* 0x000fe40000000000 */
[----:B------:R1:W3:Y:S02]  /*27140*/  MUFU.EX2 R27, R3 ;  /* 0x00000003001b7308 */ /* 0x0002e40000000800 */
[----:B-1----:R-:W-:-:S06]  /*27150*/  FMUL R3, R4, 1.4426950216293334961 ;  /* 0x3fb8aa3b04037820 */ /* 0x002fcc0000400000 */
[----:B------:R-:W1:Y:S01]  /*27160*/  MUFU.EX2 R3, R3 ;  /* 0x0000000300037308 */ /* 0x000e620000000800 */
[----:B------:R-:W-:Y:S04]  /*27170*/  STL [R1+0x770], R6 ;  /* 0x0007700601007387 */ /* 0x000fe80000100800 */
[----:B------:R-:W2:Y:S01]  /*27180*/  LDL.LU R11, [R1+0x80] ;  /* 0x00008000010b7983 */ /* 0x000ea20000300800 */
[----:B------:R-:W-:-:S03]  /*27190*/  FADD R4, R16, -R6 ;  /* 0x8000000610047221 */ /* 0x000fc60000000000 */
[----:B---3--:R-:W-:Y:S04]  /*271a0*/  STL [R1+0x55c], R27 ;  /* 0x00055c1b01007387 */ /* 0x008fe80000100800 */
[----:B-1----:R1:W-:Y:S01]  /*271b0*/  STL [R1+0x558], R3 ;  /* 0x0005580301007387 */ /* 0x0023e20000100800 */
[----:B0-----:R-:W-:-:S03]  /*271c0*/  FMNMX R5, R0, R15, !PT ;  /* 0x0000000f00057209 */ /* 0x001fc60007800000 */
[----:B------:R-:W3:Y:S01]  /*271d0*/  LDL.LU R15, [R1+0x84] ;  /* 0x00008400010f7983 */ /* 0x000ee20000300800 */
[----:B-1----:R-:W-:-:S03]  /*271e0*/  FADD R3, R14, -R6 ;  /* 0x800000060e037221 */ /* 0x002fc60000000000 */
[----:B------:R-:W-:Y:S01]  /*271f0*/  STL [R1+0x76c], R5 ;  /* 0x00076c0501007387 */ /* 0x000fe20000100800 */
[----:B------:R-:W-:-:S03]  /*27200*/  FMUL R0, R4, 1.4426950216293334961 ;  /* 0x3fb8aa3b04007820 */ /* 0x000fc60000400000 */
[----:B------:R-:W0:Y:S04]  /*27210*/  S2R R14, SR_TID.X ;  /* 0x00000000000e7919 */ /* 0x000e280000002100 */
[----:B------:R-:W3:Y:S01]  /*27220*/  LDL R6, [R1+0x198] ;  /* 0x0001980001067983 */ /* 0x000ee20000100800 */
[----:B------:R-:W1:Y:S01]  /*27230*/  MUFU.EX2 R0, R0 ;  /* 0x0000000000007308 */ /* 0x000e620000000800 */
[----:B------:R-:W-:-:S07]  /*27240*/  FMUL R3, R3, 1.4426950216293334961 ;  /* 0x3fb8aa3b03037820 */ /* 0x000fce0000400000 */
[----:B------:R0:W0:Y:S01]  /*27250*/  MUFU.EX2 R4, R3 ;  /* 0x0000000300047308 */ /* 0x0000220000000800 */
[----:B-1----:R1:W-:Y:S01]  /*27260*/  STL [R1+0x56c], R0 ;  /* 0x00056c0001007387 */ /* 0x0023e20000100800 */
[----:B0-----:R-:W-:-:S04]  /*27270*/  LOP3.LUT R14, R14, 0x1c, RZ, 0xc0, !PT ;  /* 0x0000001c0e0e7812 */ /* 0x001fc800078ec0ff */
[----:B------:R-:W-:Y:S01]  /*27280*/  LEA.HI R7, R14, 0x18, RZ, 0x1e ;  /* 0x000000180e077811 */ /* 0x000fe200078ff0ff */
[--C-:B-1----:R-:W-:Y:S02]  /*27290*/  FADD R0, R12, -R5.reuse ;  /* 0x800000050c007221 */ /* 0x102fe40000000000 */
[----:B------:R-:W3:Y:S02]  /*272a0*/  LDL.LU R12, [R1+0xd8] ;  /* 0x0000d800010c7983 */ /* 0x000ee40000300800 */
[----:B------:R-:W-:Y:S02]  /*272b0*/  FMUL R3, R0, 1.4426950216293334961 ;  /* 0x3fb8aa3b00037820 */ /* 0x000fe40000400000 */
[----:B------:R0:W1:Y:S04]  /*272c0*/  LDS R0, [R7.X16+0x10000] ;  /* 0x0100000007007984 */ /* 0x000068000000c800 */
[----:B------:R-:W3:Y:S01]  /*272d0*/  LDL.LU R14, [R1+0xfc] ;  /* 0x0000fc00010e7983 */ /* 0x000ee20000300800 */
[----:B0-----:R0:W0:Y:S03]  /*272e0*/  MUFU.EX2 R7, R3 ;  /* 0x0000000300077308 */ /* 0x0010260000000800 */
[----:B------:R0:W-:Y:S02]  /*272f0*/  STL [R1+0x568], R4 ;  /* 0x0005680401007387 */ /* 0x0001e40000100800 */
[----:B0-----:R-:W-:-:S04]  /*27300*/  FADD R4, R13, -R5 ;  /* 0x800000050d047221 */ /* 0x001fc80000000000 */
[----:B------:R-:W-:Y:S01]  /*27310*/  FMUL R3, R4, 1.4426950216293334961 ;  /* 0x3fb8aa3b04037820 */ /* 0x000fe20000400000 */
[----:B------:R0:W-:Y:S04]  /*27320*/  STL [R1+0x54c], R7 ;  /* 0x00054c0701007387 */ /* 0x0001e80000100800 */
[----:B------:R-:W3:Y:S01]  /*27330*/  LDL.LU R13, [R1+0x88] ;  /* 0x00008800010d7983 */ /* 0x000ee20000300800 */
[----:B0-----:R-:W0:Y:S03]  /*27340*/  MUFU.EX2 R7, R3 ;  /* 0x0000000300077308 */ /* 0x001e260000000800 */
[----:B0-----:R0:W-:Y:S01]  /*27350*/  STL [R1+0x548], R7 ;  /* 0x0005480701007387 */ /* 0x0011e20000100800 */
[----:B----4-:R-:W-:-:S04]  /*27360*/  FADD R4, R10, -R5 ;  /* 0x800000050a047221 */ /* 0x010fc80000000000 */
[----:B------:R-:W-:Y:S02]  /*27370*/  FMUL R3, R4, 1.4426950216293334961 ;  /* 0x3fb8aa3b04037820 */ /* 0x000fe40000400000 */
[----:B--2---:R-:W-:Y:S02]  /*27380*/  FADD R4, R9, -R5 ;  /* 0x8000000509047221 */ /* 0x004fe40000000000 */
[----:B------:R-:W2:Y:S04]  /*27390*/  S2R R9, SR_TID.X ;  /* 0x0000000000097919 */ /* 0x000ea80000002100 */
[----:B------:R-:W1:Y:S01]  /*273a0*/  LDL R5, [R1+0x19c] ;  /* 0x00019c0001057983 */ /* 0x000e620000100800 */
[----:B--2---:R-:W-:-:S03]  /*273b0*/  LOP3.LUT R16, R9, 0x1c, RZ, 0xc0, !PT ;  /* 0x0000001c09107812 */ /* 0x004fc600078ec0ff */
[----:B------:R-:W2:Y:S01]  /*273c0*/  LDL.LU R9, [R1+0x8c] ;  /* 0x00008c0001097983 */ /* 0x000ea20000300800 */
[----:B------:R4:W3:Y:S01]  /*273d0*/  MUFU.EX2 R10, R3 ;  /* 0x00000003000a7308 */ /* 0x0008e20000000800 */
[----:B0-----:R-:W-:Y:S02]  /*273e0*/  LEA.HI R7, R16, 0x20, RZ, 0x1e ;  /* 0x0000002010077811 */ /* 0x001fe400078ff0ff */
[----:B---3--:R-:W-:Y:S01]  /*273f0*/  FMNMX R6, R2, R6, !PT ;  /* 0x0000000602067209 */ /* 0x008fe20007800000 */
[----:B------:R-:W-:-:S04]  /*27400*/  FMUL R2, R4, 1.4426950216293334961 ;  /* 0x3fb8aa3b04027820 */ /* 0x000fc80000400000 */
[--C-:B----4-:R-:W-:Y:S01]  /*27410*/  FADD R3, R11, -R6.reuse ;  /* 0x800000060b037221 */ /* 0x110fe20000000000 */
[----:B------:R0:W3:Y:S03]  /*27420*/  MUFU.EX2 R18, R2 ;  /* 0x0000000200127308 */ /* 0x0000e60000000800 */
[----:B------:R-:W-:Y:S01]  /*27430*/  FMUL R3, R3, 1.4426950216293334961 ;  /* 0x3fb8aa3b03037820 */ /* 0x000fe20000400000 */
[----:B0-----:R0:W4:Y:S04]  /*27440*/  LDS R2, [R7.X16+0x10000] ;  /* 0x0100000007027984 */ /* 0x001128000000c800 */
[----:B0-----:R0:W3:Y:S01]  /*27450*/  MUFU.EX2 R7, R3 ;  /* 0x0000000300077308 */ /* 0x0010e20000000800 */
[----:B------:R-:W-:Y:S01]  /*27460*/  FADD R4, R15, -R6 ;  /* 0x800000060f047221 */ /* 0x000fe20000000000 */
[----:B------:R-:W-:Y:S04]  /*27470*/  STL [R1+0x768], R6 ;  /* 0x0007680601007387 */ /* 0x000fe80000100800 */
[----:B------:R-:W-:Y:S01]  /*27480*/  STL [R1+0x564], R10 ;  /* 0x0005640a01007387 */ /* 0x000fe20000100800 */
[----:B0-----:R-:W-:-:S03]  /*27490*/  FMUL R3, R4, 1.4426950216293334961 ;  /* 0x3fb8aa3b04037820 */ /* 0x001fc60000400000 */
[----:B------:R-:W4:Y:S04]  /*274a0*/  LDL.LU R11, [R1+0xf0] ;  /* 0x0000f000010b7983 */ /* 0x000f280000300800 */
[----:B------:R-:W4:Y:S04]  /*274b0*/  LDL.LU R15, [R1+0x104] ;  /* 0x00010400010f7983 */ /* 0x000f280000300800 */
[----:B---3--:R-:W-:Y:S04]  /*274c0*/  STL [R1+0x560], R18 ;  /* 0x0005601201007387 */ /* 0x008fe80000100800 */
[----:B------:R-:W-:Y:S04]  /*274d0*/  STL [R1+0x1290], R18 ;  /* 0x0012901201007387 */ /* 0x000fe80000100800 */
[----:B------:R0:W-:Y:S02]  /*274e0*/  STL [R1+0x53c], R7 ;  /* 0x00053c0701007387 */ /* 0x0001e40000100800 */
[----:B0-----:R0:W3:Y:S01]  /*274f0*/  MUFU.EX2 R7, R3 ;  /* 0x0000000300077308 */ /* 0x0010e20000000800 */
[----:B------:R-:W-:-:S02]  /*27500*/  FADD R4, R12, -R6 ;  /* 0x800000060c047221 */ /* 0x000fc40000000000 */
[----:B------:R-:W4:Y:S02]  /*27510*/  LDL.LU R12, [R1+0x90] ;  /* 0x00009000010c7983 */ /* 0x000f240000300800 */
[----:B0-----:R-:W-:Y:S02]  /*27520*/  FMUL R3, R4, 1.4426950216293334961 ;  /* 0x3fb8aa3b04037820 */ /* 0x001fe40000400000 */
[----:B------:R-:W-:Y:S01]  /*27530*/  FADD R4, R14, -R6 ;  /* 0x800000060e047221 */ /* 0x000fe20000000000 */
[----:B---3--:R0:W-:Y:S04]  /*27540*/  STL [R1+0x538], R7 ;  /* 0x0005380701007387 */ /* 0x0081e80000100800 */
[----:B------:R-:W4:Y:S01]  /*27550*/  LDL R6, [R1+0x1a0] ;  /* 0x0001a00001067983 */ /* 0x000f220000100800 */
[----:B------:R0:W0:Y:S03]  /*27560*/  MUFU.EX2 R8, R3 ;  /* 0x0000000300087308 */ /* 0x0000260000000800 */
[----:B------:R-:W4:Y:S01]  /*27570*/  LDL.LU R20, [R1+0x94] ;  /* 0x0000940001147983 */ /* 0x000f220000300800 */
[----:B-1----:R-:W-:-:S05]  /*27580*/  FMNMX R5, R0, R5, !PT ;  /* 0x0000000500057209 */ /* 0x002fca0007800000 */
[----:B------:R-:W-:Y:S01]  /*27590*/  STL [R1+0x764], R5 ;  /* 0x0007640501007387 */ /* 0x000fe20000100800 */
[----:B0-----:R-:W-:-:S03]  /*275a0*/  FADD R3, R13, -R5 ;  /* 0x800000050d037221 */ /* 0x001fc60000000000 */
[----:B------:R-:W-:Y:S04]  /*275b0*/  STL [R1+0x554], R8 ;  /* 0x0005540801007387 */ /* 0x000fe80000100800 */
[----:B------:R-:W3:Y:S01]  /*275c0*/  LDL.LU R13, [R1+0xb4] ;  /* 0x0000b400010d7983 */ /* 0x000ee20000300800 */
[----:B------:R-:W-:Y:S02]  /*275d0*/  FMUL R0, R4, 1.4426950216293334961 ;  /* 0x3fb8aa3b04007820 */ /* 0x000fe40000400000 */
[----:B--2---:R-:W-:Y:S02]  /*275e0*/  FADD R4, R9, -R5 ;  /* 0x8000000509047221 */ /* 0x004fe40000000000 */
[----:B------:R-:W2:Y:S04]  /*275f0*/  LDL.LU R9, [R1+0x100] ;  /* 0x0001000001097983 */ /* 0x000ea80000300800 */
[----:B------:R-:W0:Y:S01]  /*27600*/  S2R R14, SR_TID.X ;  /* 0x00000000000e7919 */ /* 0x000e220000002100 */
[----:B------:R-:W-:Y:S01]  /*27610*/  FMUL R3, R3, 1.4426950216293334961 ;  /* 0x3fb8aa3b03037820 */ /* 0x000fe20000400000 */
[----:B------:R1:W0:Y:S02]  /*27620*/  MUFU.EX2 R16, R0 ;  /* 0x0000000000107308 */ /* 0x0002240000000800 */
[----:B0-----:R-:W-:-:S04]  /*27630*/  LOP3.LUT R14, R14, 0x1c, RZ, 0xc0, !PT ;  /* 0x0000001c0e0e7812 */ /* 0x001fc800078ec0ff */
[----:B------:R-:W-:-:S05]  /*27640*/  LEA.HI R7, R14, 0x28, RZ, 0x1e ;  /* 0x000000280e077811 */ /* 0x000fca00078ff0ff */
[----:B-1----:R0:W1:Y:S02]  /*27650*/  LDS R0, [R7.X16+0x10000] ;  /* 0x0100000007007984 */ /* 0x002064000000c800 */
[----:B0-----:R0:W-:Y:S02]  /*27660*/  MUFU.EX2 R7, R3 ;  /* 0x0000000300077308 */ /* 0x0011e40000000800 */
[----:B0-----:R-:W-:-:S06]  /*27670*/  FMUL R3, R4, 1.4426950216293334961 ;  /* 0x3fb8aa3b04037820 */ /* 0x001fcc0000400000 */
[----:B------:R-:W0:Y:S01]  /*27680*/  MUFU.EX2 R3, R3 ;  /* 0x0000000300037308 */ /* 0x000e220000000800 */
[--C-:B----4-:R-:W-:Y:S02]  /*27690*/  FADD R4, R11, -R5.reuse ;  /* 0x800000050b047221 */ /* 0x110fe40000000000 */
[----:B------:R-:W4:Y:S04]  /*276a0*/  S2R R11, SR_TID.X ;  /* 0x00000000000b7919 */ /* 0x000f280000002100 */
[----:B------:R-:W-:Y:S04]  /*276b0*/  STL [R1+0x550], R16 ;  /* 0x0005501001007387 */ /* 0x000fe80000100800 */
[----:B------:R-:W-:Y:S04]  /*276c0*/  STL [R1+0x128c], R16 ;  /* 0x00128c1001007387 */ /* 0x000fe80000100800 */
[----:B------:R-:W2:Y:S04]  /*276d0*/  LDL.LU R14, [R1+0x9c] ;  /* 0x00009c00010e7983 */ /* 0x000ea80000300800 */
[----:B0-----:R0:W-:Y:S02]  /*276e0*/  STL [R1+0x1c], R3 ;  /* 0x00001c0301007387 */ /* 0x0011e40000100800 */
[----:B0-----:R-:W-:Y:S01]  /*276f0*/  FMUL R3, R4, 1.4426950216293334961 ;  /* 0x3fb8aa3b04037820 */ /* 0x001fe20000400000 */
[----:B----4-:R-:W-:Y:S01]  /*27700*/  LOP3.LUT R11, R11, 0x1c, RZ, 0xc0, !PT ;  /* 0x0000001c0b0b7812 */ /* 0x010fe200078ec0ff */
[----:B------:R-:W-:Y:S01]  /*27710*/  FADD R4, R15, -R5 ;  /* 0x800000050f047221 */ /* 0x000fe20000000000 */
[----:B------:R-:W-:Y:S02]  /*27720*/  STL [R1+0x24], R7 ;  /* 0x0000240701007387 */ /* 0x000fe40000100800 */
[----:B------:R-:W-:-:S02]  /*27730*/  LEA.HI R15, R11, 0x30, RZ, 0x1e ;  /* 0x000000300b0f7811 */ /* 0x000fc400078ff0ff */
[----:B------:R-:W1:Y:S04]  /*27740*/  LDL R5, [R1+0x1a4] ;  /* 0x0001a40001057983 */ /* 0x000e680000100800 */
[----:B------:R-:W4:Y:S01]  /*27750*/  LDL.LU R11, [R1+0x98] ;  /* 0x00009800010b7983 */ /* 0x000f220000300800 */
[----:B------:R-:W-:Y:S02]  /*27760*/  FMNMX R6, R2, R6, !PT ;  /* 0x0000000602067209 */ /* 0x000fe40007800000 */
[----:B------:R0:W0:Y:S02]  /*27770*/  MUFU.EX2 R2, R3 ;  /* 0x0000000300027308 */ /* 0x0000240000000800 */
[----:B0-----:R-:W-:Y:S02]  /*27780*/  FMUL R3, R4, 1.4426950216293334961 ;  /* 0x3fb8aa3b04037820 */ /* 0x001fe40000400000 */
[----:B------:R-:W-:Y:S01]  /*27790*/  FADD R4, R12, -R6 ;  /* 0x800000060c047221 */ /* 0x000fe20000000000 */
[----:B------:R-:W-:Y:S04]  /*277a0*/  STL [R1+0x544], R2 ;  /* 0x0005440201007387 */ /* 0x000fe80000100800 */
[----:B------:R0:W1:Y:S02]  /*277b0*/  LDS R2, [R15.X16+0x10000] ;  /* 0x010000000f027984 */ /* 0x000064000000c800 */
[----:B0-----:R0:W0:Y:S02]  /*277c0*/  MUFU.EX2 R15, R3 ;  /* 0x00000003000f7308 */ /* 0x0010240000000800 */
[----:B0-----:R-:W-:-:S02]  /*277d0*/  FMUL R3, R4, 1.4426950216293334961 ;  /* 0x3fb8aa3b04037820 */ /* 0x001fc40000400000 */
[----:B------:R-:W-:-:S04]  /*277e0*/  FADD R4, R20, -R6 ;  /* 0x8000000614047221 */ /* 0x000fc80000000000 */
[----:B------:R0:W0:Y:S02]  /*277f0*/  MUFU.EX2 R20, R3 ;  /* 0x0000000300147308 */ /* 0x0000240000000800 */
[----:B0-----:R-:W-:Y:S01]  /*27800*/  FMUL R3, R4, 1.4426950216293334961 ;  /* 0x3fb8aa3b04037820 */ /* 0x001fe20000400000 */
[----:B------:R0:W-:Y:S04]  /*27810*/  STL [R1+0x760], R6 ;  /* 0x0007600601007387 */ /* 0x0001e80000100800 */
[----:B------:R-:W4:Y:S04]  /*27820*/  LDL.LU R12, [R1+0xd0] ;  /* 0x0000d000010c7983 */ /* 0x000f280000300800 */
[----:B------:R-:W4:Y:S04]  /*27830*/  LDL.LU R24, [R1+0x10c] ;  /* 0x00010c0001187983 */ /* 0x000f280000300800 */
[----:B------:R-:W-:Y:S04]  /*27840*/  STL [R1+0x540], R15 ;  /* 0x0005400f01007387 */ /* 0x000fe80000100800 */
[----:B------:R0:W-:Y:S04]  /*27850*/  STL [R1+0x1294], R15 ;  /* 0x0012940f01007387 */ /* 0x0001e80000100800 */
[----:B------:R-:W-:Y:S04]  /*27860*/  STL [R1+0x524], R20 ;  /* 0x0005241401007387 */ /* 0x000fe80000100800 */
[----:B------:R-:W4:Y:S01]  /*27870*/  LDL.LU R22, [R1+0x4c] ;  /* 0x00004c0001167983 */ /* 0x000f220000300800 */
[----:B---3--:R-:W-:-:S02]  /*27880*/  FADD R4, R13, -R6 ;  /* 0x800000060d047221 */ /* 0x008fc40000000000 */
[----:B------:R3:W0:Y:S02]  /*27890*/  MUFU.EX2 R13, R3 ;  /* 0x00000003000d7308 */ /* 0x0006240000000800 */
[----:B---3--:R-:W-:Y:S02]  /*278a0*/  FMUL R3, R4, 1.4426950216293334961 ;  /* 0x3fb8aa3b04037820 */ /* 0x008fe40000400000 */
[----:B--2---:R-:W-:Y:S01]  /*278b0*/  FADD R4, R9, -R6 ;  /* 0x8000000609047221 */ /* 0x004fe20000000000 */
[----:B0-----:R0:W-:Y:S04]  /*278c0*/  STL [R1+0x520], R13 ;  /* 0x0005200d01007387 */ /* 0x0011e80000100800 */
[----:B------:R-:W2:Y:S04]  /*278d0*/  LDL R6, [R1+0x1a8] ;  /* 0x0001a80001067983 */ /* 0x000ea80000100800 */
[----:B------:R-:W0:Y:S01]  /*278e0*/  S2R R9, SR_TID.X ;  /* 0x0000000000097919 */ /* 0x000e220000002100 */
[----:B------:R3:W0:Y:S02]  /*278f0*/  MUFU.EX2 R15, R3 ;  /* 0x00000003000f7308 */ /* 0x0006240000000800 */
[----:B0-----:R-:W-:-:S02]  /*27900*/  LOP3.LUT R13, R9, 0x1c, RZ, 0xc0, !PT ;  /* 0x0000001c090d7812 */ /* 0x001fc400078ec0ff */
[----:B------:R-:W2:Y:S01]  /*27910*/  LDL.LU R9, [R1+0xa0] ;  /* 0x0000a00001097983 */ /* 0x000ea20000300800 */
[----:B-1----:R-:W-:Y:S01]  /*27920*/  FMNMX R5, R0, R5, !PT ;  /* 0x0000000500057209 */ /* 0x002fe20007800000 */
[----:B------:R-:W-:-:S04]  /*27930*/  FMUL R0, R4, 1.4426950216293334961 ;  /* 0x3fb8aa3b04007820 */ /* 0x000fc80000400000 */
[--C-:B---3--:R-:W-:Y:S01]  /*27940*/  FADD R3, R14, -R5.reuse ;  /* 0x800000050e037221 */ /* 0x108fe20000000000 */
[----:B------:R0:W-:Y:S01]  /*27950*/  STL [R1+0x71c], R5 ;  /* 0x00071c0501007387 */ /* 0x0001e20000100800 */
[----:B----4-:R-:W-:Y:S02]  /*27960*/  FADD R4, R11, -R5 ;  /* 0x800000050b047221 */ /* 0x010fe40000000000 */
[----:B------:R-:W-:Y:S01]  /*27970*/  FMUL R3, R3, 1.4426950216293334961 ;  /* 0x3fb8aa3b03037820 */ /* 0x000fe20000400000 */
[----:B------:R-:W-:Y:S04]  /*27980*/  STL [R1+0x534], R15 ;  /* 0x0005340f01007387 */ /* 0x000fe80000100800 */
[----:B------:R-:W3:Y:S01]  /*27990*/  LDL.LU R21, [R1+0xdc] ;  /* 0x0000dc0001157983 */ /* 0x000ee20000300800 */
[----:B------:R1:W-:Y:S03]  /*279a0*/  MUFU.EX2 R16, R3 ;  /* 0x0000000300107308 */ /* 0x0003e60000000800 */
[----:B------:R-:W4:Y:S01]  /*279b0*/  LDL.LU R11, [R1+0x110] ;  /* 0x00011000010b7983 */ /* 0x000f220000300800 */
[----:B-1----:R-:W-:-:S04]  /*279c0*/  FMUL R3, R4, 1.4426950216293334961 ;  /* 0x3fb8aa3b04037820 */ /* 0x002fc80000400000 */
[----:B------:R-:W1:Y:S08]  /*279d0*/  MUFU.EX2 R14, R0 ;  /* 0x00000000000e7308 */ /* 0x000e700000000800 */
[----:B------:R-:W0:Y:S01]  /*279e0*/  MUFU.EX2 R18, R3 ;  /* 0x0000000300127308 */ /* 0x000e220000000800 */
[----:B-1----:R-:W-:Y:S04]  /*279f0*/  STL [R1+0x530], R14 ;  /* 0x0005300e01007387 */ /* 0x002fe80000100800 */
[----:B------:R-:W4:Y:S01]  /*27a00*/  LDL.LU R23, [R1+0x44] ;  /* 0x0000440001177983 */ /* 0x000f220000300800 */
[----:B------:R-:W-:-:S03]  /*27a10*/  FADD R4, R12, -R5 ;  /* 0x800000050c047221 */ /* 0x000fc60000000000 */
[----:B------:R-:W-:Y:S04]  /*27a20*/  STL [R1+0x514], R16 ;  /* 0x0005141001007387 */ /* 0x000fe80000100800 */
[----:B0-----:R-:W-:Y:S01]  /*27a30*/  STL [R1+0x510], R18 ;  /* 0x0005101201007387 */ /* 0x001fe20000100800 */
[----:B------:R-:W-:Y:S01]  /*27a40*/  FADD R3, R24, -R5 ;  /* 0x8000000518037221 */ /* 0x000fe20000000000 */
[----:B--2---:R-:W-:Y:S01]  /*27a50*/  FMNMX R12, R2, R6, !PT ;  /* 0x00000006020c7209 */ /* 0x004fe20007800000 */
[----:B------:R-:W-:-:S06]  /*27a60*/  FMUL R2, R4, 1.4426950216293334961 ;  /* 0x3fb8aa3b04027820 */ /* 0x000fcc0000400000 */
[----:B------:R-:W0:Y:S01]  /*27a70*/  MUFU.EX2 R2, R2 ;  /* 0x0000000200027308 */ /* 0x000e220000000800 */
[----:B------:R-:W-:Y:S04]  /*27a80*/  STL [R1+0x718], R12 ;  /* 0x0007180c01007387 */ /* 0x000fe80000100800 */
[----:B------:R-:W2:Y:S04]  /*27a90*/  LDL.LU R25, [R1+0xac] ;  /* 0x0000ac0001197983 */ /* 0x000ea80000300800 */
[----:B0-----:R-:W-:Y:S04]  /*27aa0*/  STL [R1+0x52c], R2 ;  /* 0x00052c0201007387 */ /* 0x001fe80000100800 */
[----:B------:R-:W2:Y:S01]  /*27ab0*/  LDL R5, [R1+0x1ac] ;  /* 0x0001ac0001057983 */ /* 0x000ea20000100800 */
[----:B------:R-:W-:-:S05]  /*27ac0*/  LEA.HI R13, R13, 0x38, RZ, 0x1e ;  /* 0x000000380d0d7811 */ /* 0x000fca00078ff0ff */
[----:B------:R0:W2:Y:S04]  /*27ad0*/  LDS R0, [R13.X16+0x10000] ;  /* 0x010000000d007984 */ /* 0x0000a8000000c800 */
[----:B0-----:R-:W0:Y:S01]  /*27ae0*/  S2R R13, SR_TID.X ;  /* 0x00000000000d7919 */ /* 0x001e220000002100 */
[----:B------:R-:W-:Y:S02]  /*27af0*/  FMUL R3, R3, 1.4426950216293334961 ;  /* 0x3fb8aa3b03037820 */ /* 0x000fe40000400000 */
[--C-:B------:R-:W-:Y:S02]  /*27b00*/  FADD R2, R22, -R12.reuse ;  /* 0x8000000c16027221 */ /* 0x100fe40000000000 */
[----:B------:R-:W-:Y:S01]  /*27b10*/  FADD R4, R9, -R12 ;  /* 0x8000000c09047221 */ /* 0x000fe20000000000 */
[----:B------:R-:W2:Y:S04]  /*27b20*/  LDL.LU R22, [R1+0xe4] ;  /* 0x0000e40001167983 */ /* 0x000ea80000300800 */
[----:B------:R-:W2:Y:S01]  /*27b30*/  LDL.LU R9, [R1+0x114] ;  /* 0x0001140001097983 */ /* 0x000ea20000300800 */
[----:B0-----:R-:W-:-:S04]  /*27b40*/  LOP3.LUT R13, R13, 0x1c, RZ, 0xc0, !PT ;  /* 0x0000001c0d0d7812 */ /* 0x001fc800078ec0ff */
[----:B------:R-:W-:Y:S02]  /*27b50*/  LEA.HI R6, R13, 0x40, RZ, 0x1e ;  /* 0x000000400d067811 */ /* 0x000fe400078ff0ff */
[----:B------:R0:W1:Y:S02]  /*27b60*/  MUFU.EX2 R13, R3 ;  /* 0x00000003000d7308 */ /* 0x0000640000000800 */
[----:B0-----:R-:W-:Y:S02]  /*27b70*/  FMUL R3, R2, 1.4426950216293334961 ;  /* 0x3fb8aa3b02037820 */ /* 0x001fe40000400000 */
[----:B------:R0:W1:Y:S04]  /*27b80*/  LDS R2, [R6.X16+0x10000] ;  /* 0x0100000006027984 */ /* 0x000068000000c800 */
[----:B0-----:R0:W1:Y:S02]  /*27b90*/  MUFU.EX2 R6, R3 ;  /* 0x0000000300067308 */ /* 0x0010640000000800 */
[----:B0-----:R-:W-:-:S02]  /*27ba0*/  FMUL R3, R4, 1.4426950216293334961 ;  /* 0x3fb8aa3b04037820 */ /* 0x001fc40000400000 */
[----:B---3--:R-:W-:-:S04]  /*27bb0*/  FADD R4, R21, -R12 ;  /* 0x8000000c15047221 */ /* 0x008fc80000000000 */
[----:B------:R0:W3:Y:S02]  /*27bc0*/  MUFU.EX2 R21, R3 ;  /* 0x0000000300157308 */ /* 0x0000e40000000800 */
[----:B0-----:R-:W-:Y:S02]  /*27bd0*/  FMUL R3, R4, 1.4426950216293334961 ;  /* 0x3fb8aa3b04037820 */ /* 0x001fe40000400000 */
[----:B----4-:R-:W-:Y:S02]  /*27be0*/  FADD R4, R11, -R12 ;  /* 0x8000000c0b047221 */ /* 0x010fe40000000000 */
[----:B------:R-:W0:Y:S02]  /*27bf0*/  S2R R12, SR_TID.X ;  /* 0x00000000000c7919 */ /* 0x000e240000002100 */
[----:B------:R4:W0:Y:S02]  /*27c00*/  MUFU.EX2 R17, R3 ;  /* 0x0000000300117308 */ /* 0x0008240000000800 */
[----:B-1----:R-:W-:Y:S04]  /*27c10*/  STL [R1+0x528], R13 ;  /* 0x0005280d01007387 */ /* 0x002fe80000100800 */
[----:B------:R-:W-:Y:S04]  /*27c20*/  STL [R1+0x1284], R13 ;  /* 0x0012840d01007387 */ /* 0x000fe80000100800 */
[----:B------:R-:W2:Y:S04]  /*27c30*/  LDL.LU R24, [R1+0x50] ;  /* 0x0000500001187983 */ /* 0x000ea80000300800 */
[----:B------:R-:W-:Y:S01]  /*27c40*/  STL [R1+0x508], R6 ;  /* 0x0005080601007387 */ /* 0x000fe20000100800 */
[----:B0-----:R-:W-:-:S03]  /*27c50*/  LOP3.LUT R12, R12, 0x1c, RZ, 0xc0, !PT ;  /* 0x0000001c0c0c7812 */ /* 0x001fc600078ec0ff */
[----:B---3--:R-:W-:Y:S01]  /*27c60*/  STL [R1+0x500], R21 ;  /* 0x0005001501007387 */ /* 0x008fe20000100800 */
[----:B--2---:R-:W-:Y:S01]  /*27c70*/  FMNMX R11, R0, R5, !PT ;  /* 0x00000005000b7209 */ /* 0x004fe20007800000 */
[----:B------:R-:W-:Y:S01]  /*27c80*/  FMUL R0, R4, 1.4426950216293334961 ;  /* 0x3fb8aa3b04007820 */ /* 0x000fe20000400000 */
[----:B------:R-:W-:-:S03]  /*27c90*/  LEA.HI R5, R12, 0x48, RZ, 0x1e ;  /* 0x000000480c057811 */ /* 0x000fc600078ff0ff */
[----:B------:R-:W-:Y:S01]  /*27ca0*/  STL [R1+0x714], R11 ;  /* 0x0007140b01007387 */ /* 0x000fe20000100800 */
[----:B----4-:R-:W-:Y:S01]  /*27cb0*/  FADD R3, R23, -R11 ;  /* 0x8000000b17037221 */ /* 0x010fe20000000000 */
[----:B------:R0:W1:Y:S02]  /*27cc0*/  MUFU.EX2 R12, R0 ;  /* 0x00000000000c7308 */ /* 0x0000640000000800 */
[----:B------:R-:W2:Y:S04]  /*27cd0*/  LDL.LU R23, [R1+0x74] ;  /* 0x0000740001177983 */ /* 0x000ea80000300800 */
[----:B------:R-:W-:Y:S04]  /*27ce0*/  STL [R1+0x51c], R17 ;  /* 0x00051c1101007387 */ /* 0x000fe80000100800 */
[----:B0-----:R0:W3:Y:S04]  /*27cf0*/  LDS R0, [R5.X16+0x10000] ;  /* 0x0100000005007984 */ /* 0x0010e8000000c800 */
[----:B0-----:R-:W4:Y:S01]  /*27d00*/  LDL R5, [R1+0x1b0] ;  /* 0x0001b00001057983 */ /* 0x001f220000100800 */
[----:B------:R-:W-:-:S02]  /*27d10*/  FMUL R3, R3, 1.4426950216293334961 ;  /* 0x3fb8aa3b03037820 */ /* 0x000fc40000400000 */
[--C-:B------:R-:W-:Y:S02]  /*27d20*/  FADD R4, R25, -R11.reuse ;  /* 0x8000000b19047221 */ /* 0x100fe40000000000 */
[----:B------:R0:W3:Y:S01]  /*27d30*/  MUFU.EX2 R13, R3 ;  /* 0x00000003000d7308 */ /* 0x0000e20000000800 */
[----:B------:R-:W2:Y:S04]  /*27d40*/  LDL.LU R25, [R1+0x118] ;  /* 0x0001180001197983 */ /* 0x000ea80000300800 */
[----:B-1----:R-:W-:Y:S01]  /*27d50*/  STL [R1+0x518], R12 ;  /* 0x0005180c01007387 */ /* 0x002fe20000100800 */
[----:B0-----:R-:W-:Y:S02]  /*27d60*/  FMUL R3, R4, 1.4426950216293334961 ;  /* 0x3fb8aa3b04037820 */ /* 0x001fe40000400000 */
[----:B------:R-:W-:Y:S01]  /*27d70*/  FADD R4, R22, -R11 ;  /* 0x8000000b16047221 */ /* 0x000fe20000000000 */
[----:B------:R0:W-:Y:S04]  /*27d80*/  STL [R1+0x1288], R12 ;  /* 0x0012880c01007387 */ /* 0x0001e80000100800 */
[----:B------:R-:W2:Y:S01]  /*27d90*/  LDL.LU R22, [R1+0x54] ;  /* 0x0000540001167983 */ /* 0x000ea20000300800 */
[----:B0-----:R0:W1:Y:S02]  /*27da0*/  MUFU.EX2 R12, R3 ;  /* 0x00000003000c7308 */ /* 0x0010640000000800 */
[----:B0-----:R-:W-:-:S02]  /*27db0*/  FMUL R3, R4, 1.4426950216293334961 ;  /* 0x3fb8aa3b04037820 */ /* 0x001fc40000400000 */
[----:B------:R-:W-:Y:S02]  /*27dc0*/  FADD R4, R9, -R11 ;  /* 0x8000000b09047221 */ /* 0x000fe40000000000 */
[----:B------:R-:W0:Y:S02]  /*27dd0*/  S2R R11, SR_TID.X ;  /* 0x00000000000b7919 */ /* 0x000e240000002100 */
[----:B------:R0:W0:Y:S02]  /*27de0*/  MUFU.EX2 R28, R3 ;  /* 0x00000003001c7308 */ /* 0x0000240000000800 */
[----:B---3--:R-:W-:Y:S04]  /*27df0*/  STL [R1+0x4f4], R13 ;  /* 0x0004f40d01007387 */ /* 0x008fe80000100800 */
[----:B------:R-:W3:Y:S01]  /*27e00*/  LDL.LU R9, [R1+0x7c] ;  /* 0x00007c0001097983 */ /* 0x000ee20000300800 */
[----:B0-----:R-:W-:-:S04]  /*27e10*/  LOP3.LUT R11, R11, 0x1c, RZ, 0xc0, !PT ;  /* 0x0000001c0b0b7812 */ /* 0x001fc800078ec0ff */
[----:B------:R-:W-:Y:S01]  /*27e20*/  LEA.HI R26, R11, 0x50, RZ, 0x1e ;  /* 0x000000500b1a7811 */ /* 0x000fe200078ff0ff */
[----:B-1----:R-:W-:Y:S01]  /*27e30*/  STL [R1+0x4f0], R12 ;  /* 0x0004f00c01007387 */ /* 0x002fe20000100800 */
[----:B----4-:R-:W-:Y:S01]  /*27e40*/  FMNMX R29, R2, R5, !PT ;  /* 0x00000005021d7209 */ /* 0x010fe20007800000 */
[----:B------:R-:W-:-:S04]  /*27e50*/  FMUL R2, R4, 1.4426950216293334961 ;  /* 0x3fb8aa3b04027820 */ /* 0x000fc80000400000 */
[----:B------:R-:W-:-:S04]  /*27e60*/  FADD R3, R24, -R29 ;  /* 0x8000001d18037221 */ /* 0x000fc80000000000 */
[----:B------:R-:W-:Y:S01]  /*27e70*/  FMUL R3, R3, 1.4426950216293334961 ;  /* 0x3fb8aa3b03037820 */ /* 0x000fe20000400000 */
[----:B------:R0:W1:Y:S08]  /*27e80*/  MUFU.EX2 R11, R2 ;  /* 0x00000002000b7308 */ /* 0x0000700000000800 */
[----:B------:R-:W4:Y:S01]  /*27e90*/  MUFU.EX2 R3, R3 ;  /* 0x0000000300037308 */ /* 0x000f220000000800 */
[----:B------:R-:W-:Y:S01]  /*27ea0*/  STL [R1+0x708], R29 ;  /* 0x0007081d01007387 */ /* 0x000fe20000100800 */
[----:B--2---:R-:W-:-:S03]  /*27eb0*/  FADD R4, R23, -R29 ;  /* 0x8000001d17047221 */ /* 0x004fc60000000000 */
[----:B------:R-:W2:Y:S04]  /*27ec0*/  LDL R19, [R1+0x1b4] ;  /* 0x0001b40001137983 */ /* 0x000ea80000100800 */
[----:B------:R-:W3:Y:S04]  /*27ed0*/  LDL.LU R5, [R1+0x108] ;  /* 0x0001080001057983 */ /* 0x000ee80000300800 */
[----:B------:R-:W3:Y:S04]  /*27ee0*/  LDL.LU R24, [R1+0x11c] ;  /* 0x00011c0001187983 */ /* 0x000ee80000300800 */
[----:B------:R-:W-:Y:S04]  /*27ef0*/  STL [R1+0x50c], R28 ;  /* 0x00050c1c01007387 */ /* 0x000fe80000100800 */
[----:B0-----:R0:W2:Y:S04]  /*27f00*/  LDS R2, [R26.X16+0x10000] ;  /* 0x010000001a027984 */ /* 0x0010a8000000c800 */
[----:B-1----:R-:W-:Y:S04]  /*27f10*/  STL [R1+0x504], R11 ;  /* 0x0005040b01007387 */ /* 0x002fe80000100800 */
[----:B0-----:R-:W3:Y:S04]  /*27f20*/  LDL.LU R26, [R1+0x58] ;  /* 0x00005800011a7983 */ /* 0x001ee80000300800 */
[----:B----4-:R0:W-:Y:S02]  /*27f30*/  STL [R1+0x4e8], R3 ;  /* 0x0004e80301007387 */ /* 0x0101e40000100800 */
[----:B0-----:R-:W-:-:S02]  /*27f40*/  FMUL R3, R4, 1.4426950216293334961 ;  /* 0x3fb8aa3b04037820 */ /* 0x001fc40000400000 */
[----:B------:R-:W4:Y:S04]  /*27f50*/  LDL.LU R4, [R1+0xec] ;  /* 0x0000ec0001047983 */ /* 0x000f280000300800 */
[----:B------:R-:W0:Y:S02]  /*27f60*/  MUFU.EX2 R3, R3 ;  /* 0x0000000300037308 */ /* 0x000e240000000800 */
[----:B0-----:R0:W-:Y:S01]  /*27f70*/  STL [R1+0x4e0], R3 ;  /* 0x0004e00301007387 */ /* 0x0011e20000100800 */
[----:B--2---:R-:W-:Y:S01]  /*27f80*/  FMNMX R19, R0, R19, !PT ;  /* 0x0000001300137209 */ /* 0x004fe20007800000 */
[----:B----4-:R-:W-:-:S04]  /*27f90*/  FADD R4, R4, -R29 ;  /* 0x8000001d04047221 */ /* 0x010fc80000000000 */
[----:B0-----:R-:W-:Y:S02]  /*27fa0*/  FMUL R3, R4, 1.4426950216293334961 ;  /* 0x3fb8aa3b04037820 */ /* 0x001fe40000400000 */
[----:B------:R-:W-:Y:S02]  /*27fb0*/  FADD R4, R25, -R29 ;  /* 0x8000001d19047221 */ /* 0x000fe40000000000 */
[----:B------:R-:W0:Y:S01]  /*27fc0*/  MUFU.EX2 R25, R3 ;  /* 0x0000000300197308 */ /* 0x000e220000000800 */
[----:B------:R-:W2:Y:S04]  /*27fd0*/  LDL.LU R29, [R1+0x129c] ;  /* 0x00129c00011d7983 */ /* 0x000ea80000300800 */
[----:B0-----:R0:W-:Y:S04]  /*27fe0*/  STL [R1+0x4fc], R25 ;  /* 0x0004fc1901007387 */ /* 0x0011e80000100800 */
[----:B------:R-:W-:Y:S04]  /*27ff0*/  STL [R1+0x704], R19 ;  /* 0x0007041301007387 */ /* 0x000fe80000100800 */
[----:B0-----:R-:W4:Y:S04]  /*28000*/  LDL R25, [R1+0x1b8] ;  /* 0x0001b80001197983 */ /* 0x001f280000100800 */
[----:B------:R-:W0:Y:S01]  /*28010*/  S2R R23, SR_TID.X ;  /* 0x0000000000177919 */ /* 0x000e220000002100 */
[----:B------:R-:W-:-:S02]  /*28020*/  FMUL R3, R4, 1.4426950216293334961 ;  /* 0x3fb8aa3b04037820 */ /* 0x000fc40000400000 */
[----:B------:R-:W-:Y:S02]  /*28030*/  FADD R4, R22, -R19 ;  /* 0x8000001316047221 */ /* 0x000fe40000000000 */
[----:B------:R1:W0:Y:S02]  /*28040*/  MUFU.EX2 R22, R3 ;  /* 0x0000000300167308 */ /* 0x0002240000000800 */
[----:B-1----:R-:W-:-:S06]  /*28050*/  FMUL R3, R4, 1.4426950216293334961 ;  /* 0x3fb8aa3b04037820 */ /* 0x002fcc0000400000 */
[----:B------:R-:W1:Y:S01]  /*28060*/  MUFU.EX2 R3, R3 ;  /* 0x0000000300037308 */ /* 0x000e620000000800 */
[----:B0-----:R-:W-:-:S04]  /*28070*/  LOP3.LUT R23, R23, 0x1c, RZ, 0xc0, !PT ;  /* 0x0000001c17177812 */ /* 0x001fc800078ec0ff */
[----:B------:R-:W-:Y:S01]  /*28080*/  LEA.HI R23, R23, 0x58, RZ, 0x1e ;  /* 0x0000005817177811 */ /* 0x000fe200078ff0ff */
[----:B---3--:R-:W-:-:S04]  /*28090*/  FADD R4, R9, -R19 ;  /* 0x8000001309047221 */ /* 0x008fc80000000000 */
[----:B------:R0:W3:Y:S04]  /*280a0*/  LDS R0, [R23.X16+0x10000] ;  /* 0x0100000017007984 */ /* 0x0000e8000000c800 */
[----:B0-----:R-:W3:Y:S04]  /*280b0*/  LDL.LU R23, [R1+0x40] ;  /* 0x0000400001177983 */ /* 0x001ee80000300800 */
[----:B------:R-:W3:Y:S04]  /*280c0*/  LDL.LU R9, [R1+0x5c] ;  /* 0x00005c0001097983 */ /* 0x000ee80000300800 */
[----:B------:R-:W-:Y:S04]  /*280d0*/  STL [R1+0x4f8], R22 ;  /* 0x0004f81601007387 */ /* 0x000fe80000100800 */
[----:B-1----:R0:W-:Y:S04]  /*280e0*/  STL [R1+0x4d4], R3 ;  /* 0x0004d40301007387 */ /* 0x0021e80000100800 */
[----:B------:R1:W-:Y:S01]  /*280f0*/  STL [R1+0x126c], R22 ;  /* 0x00126c1601007387 */ /* 0x0003e20000100800 */
[----:B0-----:R-:W-:-:S02]  /*28100*/  FMUL R3, R4, 1.4426950216293334961 ;  /* 0x3fb8aa3b04037820 */ /* 0x001fc40000400000 */
[----:B------:R-:W-:Y:S02]  /*28110*/  FADD R4, R5, -R19 ;  /* 0x8000001305047221 */ /* 0x000fe40000000000 */
[----:B-1----:R0:W1:Y:S01]  /*28120*/  MUFU.EX2 R22, R3 ;  /* 0x0000000300167308 */ /* 0x0020620000000800 */
[----:B------:R-:W3:Y:S01]  /*28130*/  LDL.LU R5, [R1+0xa8] ;  /* 0x0000a80001057983 */ /* 0x000ee20000300800 */
[----:B0-----:R-:W-:-:S06]  /*28140*/  FMUL R3, R4, 1.4426950216293334961 ;  /* 0x3fb8aa3b04037820 */ /* 0x001fcc0000400000 */
[----:B------:R-:W0:Y:S01]  /*28150*/  MUFU.EX2 R3, R3 ;  /* 0x0000000300037308 */ /* 0x000e220000000800 */
[----:B------:R-:W-:Y:S01]  /*28160*/  FADD R4, R24, -R19 ;  /* 0x8000001318047221 */ /* 0x000fe20000000000 */
[----:B-1----:R-:W-:Y:S04]  /*28170*/  STL [R1+0x4d0], R22 ;  /* 0x0004d01601007387 */ /* 0x002fe80000100800 */
[----:B------:R-:W3:Y:S04]  /*28180*/  LDL.LU R19, [R1+0x1298] ;  /* 0x0012980001137983 */ /* 0x000ee80000300800 */
[----:B------:R-:W3:Y:S04]  /*28190*/  LDL R24, [R1+0x1bc] ;  /* 0x0001bc0001187983 */ /* 0x000ee80000100800 */
[----:B0-----:R0:W-:Y:S01]  /*281a0*/  STL [R1+0x4ec], R3 ;  /* 0x0004ec0301007387 */ /* 0x0011e20000100800 */
[----:B--2---:R-:W-:-:S04]  /*281b0*/  LOP3.LUT R29, R29, 0x1c, RZ, 0xc0, !PT ;  /* 0x0000001c1d1d7812 */ /* 0x004fc800078ec0ff */
[----:B------:R-:W-:Y:S02]  /*281c0*/  LEA.HI R29, R29, 0x60, RZ, 0x1e ;  /* 0x000000601d1d7811 */ /* 0x000fe400078ff0ff */
[----:B----4-:R-:W-:Y:S01]  /*281d0*/  FMNMX R25, R2, R25, !PT ;  /* 0x0000001902197209 */ /* 0x010fe20007800000 */
[----:B------:R-:W-:Y:S02]  /*281e0*/  FMUL R2, R4, 1.4426950216293334961 ;  /* 0x3fb8aa3b04027820 */ /* 0x000fe40000400000 */
[----:B------:R-:W2:Y:S02]  /*281f0*/  LDL.LU R4, [R1+0xa4] ;  /* 0x0000a40001047983 */ /* 0x000ea40000300800 */
[----:B0-----:R-:W-:Y:S02]  /*28200*/  FADD R3, R26, -R25 ;  /* 0x800000191a037221 */ /* 0x001fe40000000000 */
[----:B------:R0:W1:Y:S01]  /*28210*/  MUFU.EX2 R26, R2 ;  /* 0x00000002001a7308 */ /* 0x0000620000000800 */
[----:B------:R-:W-:Y:S04]  /*28220*/  STL [R1+0x700], R25 ;  /* 0x0007001901007387 */ /* 0x000fe80000100800 */
[----:B------:R-:W4:Y:S04]  /*28230*/  LDL.LU R22, [R1+0x3c] ;  /* 0x00003c0001167983 */ /* 0x000f280000300800 */
[----:B0-----:R0:W2:Y:S04]  /*28240*/  LDS R2, [R29.X16+0x10000] ;  /* 0x010000001d027984 */ /* 0x0010a8000000c800 */
[----:B0-----:R-:W3:Y:S04]  /*28250*/  LDL.LU R29, [R1+0x38] ;  /* 0x00003800011d7983 */ /* 0x001ee80000300800 */
[----:B-1----:R-:W-:Y:S04]  /*28260*/  STL [R1+0x4e4], R26 ;  /* 0x0004e41a01007387 */ /* 0x002fe80000100800 */
[----:B------:R0:W-:Y:S04]  /*28270*/  STL [R1+0x1270], R26 ;  /* 0x0012701a01007387 */ /* 0x0001e80000100800 */
[----:B0-----:R-:W3:Y:S01]  /*28280*/  LDL.LU R26, [R1+0x48] ;  /* 0x00004800011a7983 */ /* 0x001ee20000300800 */
[----:B------:R-:W-:-:S06]  /*28290*/  FMUL R3, R3, 1.4426950216293334961 ;  /* 0x3fb8aa3b03037820 */ /* 0x000fcc0000400000 */
[----:B------:R-:W0:Y:S02]  /*282a0*/  MUFU.EX2 R3, R3 ;  /* 0x0000000300037308 */ /* 0x000e240000000800 */
[----:B0-----:R0:W-:Y:S01]  /*282b0*/  STL [R1+0x4c8], R3 ;  /* 0x0004c80301007387 */ /* 0x0011e20000100800 */
[----:B--2---:R-:W-:-:S04]  /*282c0*/  FADD R4, R4, -R25 ;  /* 0x8000001904047221 */ /* 0x004fc80000000000 */
[----:B0-----:R-:W-:-:S06]  /*282d0*/  FMUL R3, R4, 1.4426950216293334961 ;  /* 0x3fb8aa3b04037820 */ /* 0x001fcc0000400000 */
[----:B------:R-:W0:Y:S01]  /*282e0*/  MUFU.EX2 R3, R3 ;  /* 0x0000000300037308 */ /* 0x000e220000000800 */
[----:B---3--:R-:W-:Y:S01]  /*282f0*/  FADD R4, R26, -R25 ;  /* 0x800000191a047221 */ /* 0x008fe20000000000 */
[----:B------:R-:W-:Y:S02]  /*28300*/  FMNMX R26, R0, R24, !PT ;  /* 0x00000018001a7209 */ /* 0x000fe40007800000 */
[----:B------:R-:W2:Y:S01]  /*28310*/  LDL.LU R24, [R1+0x34] ;  /* 0x0000340001187983 */ /* 0x000ea20000300800 */
[----:B------:R-:W-:-:S03]  /*28320*/  FMUL R0, R4, 1.4426950216293334961 ;  /* 0x3fb8aa3b04007820 */ /* 0x000fc60000400000 */
[----:B0-----:R0:W-:Y:S01]  /*28330*/  STL [R1+0x4c0], R3 ;  /* 0x0004c00301007387 */ /* 0x0011e20000100800 */
[----:B------:R1:W3:Y:S01]  /*28340*/  MUFU.EX2 R4, R0 ;  /* 0x0000000000047308 */ /* 0x0002e20000000800 */
[----:B0-----:R-:W-:Y:S02]  /*28350*/  FADD R3, R23, -R25 ;  /* 0x8000001917037221 */ /* 0x001fe40000000000 */
[--C-:B-1----:R-:W-:Y:S02]  /*28360*/  FADD R0, R9, -R26.reuse ;  /* 0x8000001a09007221 */ /* 0x102fe40000000000 */
[----:B------:R-:W-:Y:S02]  /*28370*/  FMUL R3, R3, 1.4426950216293334961 ;  /* 0x3fb8aa3b03037820 */ /* 0x000fe40000400000 */
[----:B------:R-:W-:Y:S02]  /*28380*/  FMUL R0, R0, 1.4426950216293334961 ;  /* 0x3fb8aa3b00007820 */ /* 0x000fe40000400000 */
[----:B------:R-:W0:Y:S08]  /*28390*/  MUFU.EX2 R25, R3 ;  /* 0x0000000300197308 */ /* 0x000e300000000800 */
[----:B------:R-:W1:Y:S01]  /*283a0*/  MUFU.EX2 R0, R0 ;  /* 0x0000000000007308 */ /* 0x000e620000000800 */
[----:B------:R-:W-:Y:S04]  /*283b0*/  STL [R1+0x6fc], R26 ;  /* 0x0006fc1a01007387 */ /* 0x000fe80000100800 */
[----:B---3--:R3:W-:Y:S04]  /*283c0*/  STL [R1+0x4dc], R4 ;  /* 0x0004dc0401007387 */ /* 0x0087e80000100800 */
[----:B------:R-:W2:Y:S04]  /*283d0*/  LDL R23, [R1+0x1c0] ;  /* 0x0001c00001177983 */ /* 0x000ea80000100800 */
[----:B------:R-:W2:Y:S01]  /*283e0*/  LDL.LU R9, [R1+0xb8] ;  /* 0x0000b80001097983 */ /* 0x000ea20000300800 */
[----:B---3--:R-:W-:-:S03]  /*283f0*/  FADD R4, R5, -R26 ;  /* 0x8000001a05047221 */ /* 0x008fc60000000000 */
[----:B------:R-:W3:Y:S04]  /*28400*/  LDL.LU R5, [R1+0x2c] ;  /* 0x00002c0001057983 */ /* 0x000ee80000300800 */
[----:B0-----:R-:W-:Y:S04]  /*28410*/  STL [R1+0x4d8], R25 ;  /* 0x0004d81901007387 */ /* 0x001fe80000100800 */
[----:B------:R0:W-:Y:S04]  /*28420*/  STL [R1+0x1268], R25 ;  /* 0x0012681901007387 */ /* 0x0001e80000100800 */
[----:B------:R-:W2:Y:S04]  /*28430*/  LDS R3, [R19.X4+0x10680] ;  /* 0x0106800013037984 */ /* 0x000ea80000004800 */
[----:B0-----:R-:W3:Y:S04]  /*28440*/  LDL R25, [R1+0x568] ;  /* 0x0005680001197983 */ /* 0x001ee80000100800 */
[----:B-1----:R0:W-:Y:S02]  /*28450*/  STL [R1+0x4b8], R0 ;  /* 0x0004b80001007387 */ /* 0x0021e40000100800 */
[----:B0-----:R-:W-:-:S06]  /*28460*/  FMUL R0, R4, 1.4426950216293334961 ;  /* 0x3fb8aa3b04007820 */ /* 0x001fcc0000400000 */
[----:B------:R-:W0:Y:S01]  /*28470*/  MUFU.EX2 R0, R0 ;  /* 0x0000000000007308 */ /* 0x000e220000000800 */
[--C-:B----4-:R-:W-:Y:S02]  /*28480*/  FADD R4, R22, -R26.reuse ;  /* 0x8000001a16047221 */ /* 0x110fe40000000000 */
[----:B------:R-:W4:Y:S04]  /*28490*/  LDL.LU R22, [R1+0x28] ;  /* 0x0000280001167983 */ /* 0x000f280000300800 */
[----:B0-----:R0:W-:Y:S02]  /*284a0*/  STL [R1+0x4b0], R0 ;  /* 0x0004b00001007387 */ /* 0x0011e40000100800 */
[----:B0-----:R-:W-:Y:S02]  /*284b0*/  FMUL R0, R4, 1.4426950216293334961 ;  /* 0x3fb8aa3b04007820 */ /* 0x001fe40000400000 */
[----:B------:R-:W-:-:S02]  /*284c0*/  FADD R4, R29, -R26 ;  /* 0x8000001a1d047221 */ /* 0x000fc40000000000 */
[----:B------:R0:W1:Y:S02]  /*284d0*/  MUFU.EX2 R26, R0 ;  /* 0x00000000001a7308 */ /* 0x0000640000000800 */
[----:B0-----:R-:W3:Y:S01]  /*284e0*/  LDL R0, [R1+0x558] ;  /* 0x0005580001007983 */ /* 0x001ee20000100800 */
[----:B--2---:R-:W-:-:S03]  /*284f0*/  FMNMX R29, R2, R23, !PT ;  /* 0x00000017021d7209 */ /* 0x004fc60007800000 */
[----:B------:R-:W2:Y:S01]  /*28500*/  LDL.LU R23, [R1+0x30] ;  /* 0x0000300001177983 */ /* 0x000ea20000300800 */
[----:B------:R-:W-:Y:S02]  /*28510*/  FMUL R2, R4, 1.4426950216293334961 ;  /* 0x3fb8aa3b04027820 */ /* 0x000fe40000400000 */
[----:B------:R-:W-:Y:S02]  /*28520*/  FADD R4, R24, -R29 ;  /* 0x8000001d18047221 */ /* 0x000fe40000000000 */
[----:B------:R-:W0:Y:S01]  /*28530*/  MUFU.EX2 R24, R2 ;  /* 0x0000000200187308 */ /* 0x000e220000000800 */
[----:B---3--:R-:W-:Y:S02]  /*28540*/  FADD R0, R27, R0 ;  /* 0x000000001b007221 */ /* 0x008fe40000000000 */
[----:B------:R-:W3:Y:S04]  /*28550*/  LDL R27, [R1+0x1c4] ;  /* 0x0001c400011b7983 */ /* 0x000ee80000100800 */
[----:B-1----:R-:W-:Y:S04]  /*28560*/  STL [R1+0x4cc], R26 ;  /* 0x0004cc1a01007387 */ /* 0x002fe80000100800 */
[----:B------:R1:W-:Y:S04]  /*28570*/  STL [R1+0x1274], R26 ;  /* 0x0012741a01007387 */ /* 0x0003e80000100800 */
[----:B-1----:R-:W2:Y:S04]  /*28580*/  LDL R26, [R1+0x56c] ;  /* 0x00056c00011a7983 */ /* 0x002ea80000100800 */
[----:B------:R-:W-:Y:S04]  /*28590*/  STL [R1+0x6f8], R29 ;  /* 0x0006f81d01007387 */ /* 0x000fe80000100800 */
[----:B0-----:R-:W-:Y:S04]  /*285a0*/  STL [R1+0x4c4], R24 ;  /* 0x0004c41801007387 */ /* 0x001fe80000100800 */
[----:B------:R0:W-:Y:S04]  /*285b0*/  STL [R1+0x1264], R24 ;  /* 0x0012641801007387 */ /* 0x0001e80000100800 */
[----:B0-----:R-:W4:Y:S01]  /*285c0*/  LDL.LU R24, [R1+0xd4] ;  /* 0x0000d40001187983 */ /* 0x001f220000300800 */
[----:B------:R-:W-:-:S02]  /*285d0*/  FMUL R2, R4, 1.4426950216293334961 ;  /* 0x3fb8aa3b04027820 */ /* 0x000fc40000400000 */
[----:B------:R-:W-:-:S04]  /*285e0*/  FADD R4, R9, -R29 ;  /* 0x8000001d09047221 */ /* 0x000fc80000000000 */
[----:B------:R-:W-:Y:S01]  /*285f0*/  FMUL R4, R4, 1.4426950216293334961 ;  /* 0x3fb8aa3b04047820 */ /* 0x000fe20000400000 */
[----:B------:R-:W0:Y:S08]  /*28600*/  MUFU.EX2 R2, R2 ;  /* 0x0000000200027308 */ /* 0x000e300000000800 */
[----:B------:R-:W1:Y:S01]  /*28610*/  MUFU.EX2 R4, R4 ;  /* 0x0000000400047308 */ /* 0x000e620000000800 */
[----:B------:R-:W-:Y:S01]  /*28620*/  FADD R5, R5, -R29 ;  /* 0x8000001d05057221 */ /* 0x000fe20000000000 */
[----:B---3--:R-:W-:-:S03]  /*28630*/  FMNMX R27, R3, R27, !PT ;  /* 0x0000001b031b7209 */ /* 0x008fc60007800000 */
[----:B------:R-:W-:Y:S02]  /*28640*/  FMUL R3, R5, 1.4426950216293334961 ;  /* 0x3fb8aa3b05037820 */ /* 0x000fe40000400000 */
[----:B--2---:R-:W-:-:S04]  /*28650*/  FADD R0, R26, R0 ;  /* 0x000000001a007221 */ /* 0x004fc80000000000 */
[----:B------:R-:W-:Y:S02]  /*28660*/  FADD R0, R25, R0 ;  /* 0x0000000019007221 */ /* 0x000fe40000000000 */
[----:B------:R-:W2:Y:S04]  /*28670*/  LDL R25, [R1+0x54c] ;  /* 0x00054c0001197983 */ /* 0x000ea80000100800 */
[----:B------:R-:W3:Y:S04]  /*28680*/  LDL.LU R9, [R1+0x20] ;  /* 0x0000200001097983 */ /* 0x000ee80000300800 */
[----:B0-----:R-:W-:Y:S04]  /*28690*/  STL [R1+0x4a4], R2 ;  /* 0x0004a40201007387 */ /* 0x001fe80000100800 */
[----:B-1----:R4:W-:Y:S04]  /*286a0*/  STL [R1+0x494], R4 ;  /* 0x0004940401007387 */ /* 0x0029e80000100800 */
[----:B------:R-:W0:Y:S04]  /*286b0*/  SHFL.BFLY PT, R2, R0, 0x2, 0x1f ;  /* 0x0c401f0000027f89 */ /* 0x000e2800000e0000 */
[----:B------:R-:W2:Y:S01]  /*286c0*/  LDL R5, [R1+0x544] ;  /* 0x0005440001057983 */ /* 0x000ea20000100800 */
[----:B----4-:R-:W-:-:S02]  /*286d0*/  FADD R4, R22, -R29 ;  /* 0x8000001d16047221 */ /* 0x010fc40000000000 */
[----:B------:R1:W4:Y:S01]  /*286e0*/  MUFU.EX2 R22, R3 ;  /* 0x0000000300167308 */ /* 0x0003220000000800 */
[----:B------:R-:W2:Y:S01]  /*286f0*/  LDL R26, [R1+0x52c] ;  /* 0x00052c00011a7983 */ /* 0x000ea20000100800 */
[----:B-1----:R-:W-:Y:S02]  /*28700*/  FMUL R3, R4, 1.4426950216293334961 ;  /* 0x3fb8aa3b04037820 */ /* 0x002fe40000400000 */
[----:B------:R-:W-:-:S04]  /*28710*/  FADD R4, R23, -R27 ;  /* 0x8000001b17047221 */ /* 0x000fc80000000000 */
[----:B------:R1:W4:Y:S01]  /*28720*/  MUFU.EX2 R23, R3 ;  /* 0x0000000300177308 */ /* 0x0003220000000800 */
[----:B------:R1:W-:Y:S01]  /*28730*/  STL [R1+0x125c], R29 ;  /* 0x00125c1d01007387 */ /* 0x0003e20000100800 */
[----:B------:R-:W-:Y:S02]  /*28740*/  FMUL R4, R4, 1.4426950216293334961 ;  /* 0x3fb8aa3b04047820 */ /* 0x000fe40000400000 */
[----:B0-----:R-:W-:Y:S02]  /*28750*/  FADD R0, R0, R2 ;  /* 0x0000000200007221 */ /* 0x001fe40000000000 */
[----:B-1----:R-:W-:Y:S01]  /*28760*/  FADD R3, R24, -R27 ;  /* 0x8000001b18037221 */ /* 0x002fe20000000000 */
[----:B------:R-:W2:Y:S01]  /*28770*/  LDL R29, [R1+0x520] ;  /* 0x00052000011d7983 */ /* 0x000ea20000100800 */
[----:B------:R0:W1:Y:S03]  /*28780*/  MUFU.EX2 R24, R4 ;  /* 0x0000000400187308 */ /* 0x0000660000000800 */
[----:B------:R-:W-:Y:S04]  /*28790*/  STL [R1+0x6f4], R27 ;  /* 0x0006f41b01007387 */ /* 0x000fe80000100800 */
[----:B----4-:R-:W-:Y:S04]  /*287a0*/  STL [R1+0x4bc], R22 ;  /* 0x0004bc1601007387 */ /* 0x010fe80000100800 */
[----:B------:R4:W-:Y:S04]  /*287b0*/  STL [R1+0x1278], R22 ;  /* 0x0012781601007387 */ /* 0x0009e80000100800 */
[----:B0-----:R-:W2:Y:S04]  /*287c0*/  LDL R4, [R1+0x53c] ;  /* 0x00053c0001047983 */ /* 0x001ea80000100800 */
[----:B----4-:R-:W4:Y:S04]  /*287d0*/  LDL R22, [R1+0x1c] ;  /* 0x00001c0001167983 */ /* 0x010f280000100800 */
[----:B------:R-:W-:Y:S04]  /*287e0*/  STL [R1+0x4b4], R23 ;  /* 0x0004b41701007387 */ /* 0x000fe80000100800 */
[----:B------:R0:W-:Y:S04]  /*287f0*/  STL [R1+0x127c], R23 ;  /* 0x00127c1701007387 */ /* 0x0001e80000100800 */
[----:B------:R-:W2:Y:S04]  /*28800*/  LDL R2, [R1+0x548] ;  /* 0x0005480001027983 */ /* 0x000ea80000100800 */
[----:B0-----:R-:W3:Y:S01]  /*28810*/  LDL R23, [R1+0x538] ;  /* 0x0005380001177983 */ /* 0x001ee20000100800 */
[----:B------:R-:W-:-:S03]  /*28820*/  FMUL R3, R3, 1.4426950216293334961 ;  /* 0x3fb8aa3b03037820 */ /* 0x000fc60000400000 */
[----:B-1----:R-:W-:Y:S01]  /*28830*/  STL [R1+0x47c], R24 ;  /* 0x00047c1801007387 */ /* 0x002fe20000100800 */
[----:B------:R-:W-:-:S04]  /*28840*/  FADD R6, R6, R21 ;  /* 0x0000001506067221 */ /* 0x000fc80000000000 */
[----:B------:R-:W-:Y:S02]  /*28850*/  FADD R6, R17, R6 ;  /* 0x0000000611067221 */ /* 0x000fe40000000000 */
[----:B--2---:R-:W-:Y:S02]  /*28860*/  FADD R2, R25, R2 ;  /* 0x0000000219027221 */ /* 0x004fe40000000000 */
[----:B------:R0:W1:Y:S01]  /*28870*/  MUFU.EX2 R25, R3 ;  /* 0x0000000300197308 */ /* 0x0000620000000800 */
[----:B----4-:R-:W-:-:S04]  /*28880*/  FADD R7, R7, R22 ;  /* 0x0000001607077221 */ /* 0x010fc80000000000 */
[----:B------:R-:W-:Y:S02]  /*28890*/  FADD R7, R5, R7 ;  /* 0x0000000705077221 */ /* 0x000fe40000000000 */
[----:B0-----:R-:W-:-:S04]  /*288a0*/  FADD R3, R20, R29 ;  /* 0x0000001d14037221 */ /* 0x001fc80000000000 */
[----:B------:R-:W-:Y:S01]  /*288b0*/  FADD R5, R15, R3 ;  /* 0x000000030f057221 */ /* 0x000fe20000000000 */
[----:B-1----:R-:W-:Y:S01]  /*288c0*/  STL [R1+0x478], R25 ;  /* 0x0004781901007387 */ /* 0x002fe20000100800 */
[----:B------:R-:W-:-:S03]  /*288d0*/  FADD R3, R16, R18 ;  /* 0x0000001210037221 */ /* 0x000fc60000000000 */
[----:B------:R-:W2:Y:S04]  /*288e0*/  LDL.LU R20, [R1+0x18] ;  /* 0x0000180001147983 */ /* 0x000ea80000300800 */
[----:B------:R-:W4:Y:S04]  /*288f0*/  LDL.LU R15, [R1+0x1294] ;  /* 0x00129400010f7983 */ /* 0x000f280000300800 */
[----:B------:R-:W4:Y:S04]  /*28900*/  LDL.LU R18, [R1+0x1290] ;  /* 0x0012900001127983 */ /* 0x000f280000300800 */
[----:B------:R-:W4:Y:S01]  /*28910*/  LDL.LU R16, [R1+0x128c] ;  /* 0x00128c0001107983 */ /* 0x000f220000300800 */
[----:B---3--:R-:W-:-:S03]  /*28920*/  FADD R4, R4, R23 ;  /* 0x0000001704047221 */ /* 0x008fc60000000000 */
[----:B------:R-:W3:Y:S01]  /*28930*/  LDL.LU R21, [R1+0x8] ;  /* 0x0000080001157983 */ /* 0x000ee20000300800 */
[----:B------:R-:W-:Y:S02]  /*28940*/  FADD R8, R8, R4 ;  /* 0x0000000408087221 */ /* 0x000fe40000000000 */
[----:B------:R-:W-:Y:S02]  /*28950*/  FADD R4, R13, R12 ;  /* 0x0000000c0d047221 */ /* 0x000fe40000000000 */
[----:B------:R-:W3:Y:S04]  /*28960*/  LDL.LU R12, [R1+0x1288] ;  /* 0x00128800010c7983 */ /* 0x000ee80000300800 */
[----:B------:R-:W3:Y:S04]  /*28970*/  LDL.LU R13, [R1+0x1284] ;  /* 0x00128400010d7983 */ /* 0x000ee80000300800 */
[----:B------:R-:W3:Y:S04]  /*28980*/  LDL.LU R17, [R1+0x1280] ;  /* 0x0012800001117983 */ /* 0x000ee80000300800 */
[----:B------:R-:W3:Y:S01]  /*28990*/  LDL R22, [R1+0x1c8] ;  /* 0x0001c80001167983 */ /* 0x000ee20000100800 */
[----:B------:R-:W-:-:S03]  /*289a0*/  FADD R3, R26, R3 ;  /* 0x000000031a037221 */ /* 0x000fc60000000000 */
[----:B------:R-:W3:Y:S01]  /*289b0*/  LDL.LU R26, [R1+0xe0] ;  /* 0x0000e000011a7983 */ /* 0x000ee20000300800 */
[----:B------:R-:W-:-:S03]  /*289c0*/  FADD R10, R10, R2 ;  /* 0x000000020a0a7221 */ /* 0x000fc60000000000 */
[----:B------:R-:W3:Y:S01]  /*289d0*/  LDS R2, [R19.X4+0x10700] ;  /* 0x0107000013027984 */ /* 0x000ee20000004800 */
[----:B------:R-:W-:Y:S02]  /*289e0*/  FADD R9, R9, -R27 ;  /* 0x8000001b09097221 */ /* 0x000fe40000000000 */
[----:B------:R-:W-:Y:S01]  /*289f0*/  FADD R14, R14, R5 ;  /* 0x000000050e0e7221 */ /* 0x000fe20000000000 */
[----:B------:R-:W3:Y:S04]  /*28a00*/  LDL.LU R23, [R1+0x14] ;  /* 0x0000140001177983 */ /* 0x000ee80000300800 */
[----:B------:R0:W-:Y:S02]  /*28a10*/  LDS R5, [R19.X4+0x10780] ;  /* 0x0107800013057984 */ /* 0x0001e40000004800 */
[----:B0-----:R-:W-:-:S02]  /*28a20*/  FMUL R19, R9, 1.4426950216293334961 ;  /* 0x3fb8aa3b09137820 */ /* 0x001fc40000400000 */
[----:B------:R-:W-:Y:S02]  /*28a30*/  FADD R4, R28, R4 ;  /* 0x000000041c047221 */ /* 0x000fe40000000000 */
[----:B------:R-:W3:Y:S01]  /*28a40*/  LDL.LU R28, [R1+0x10] ;  /* 0x00001000011c7983 */ /* 0x000ee20000300800 */
[----:B--2---:R-:W-:Y:S02]  /*28a50*/  FADD R20, R20, -R27 ;  /* 0x8000001b14147221 */ /* 0x004fe40000000000 */
[----:B------:R-:W0:Y:S01]  /*28a60*/  MUFU.EX2 R27, R19 ;  /* 0x00000013001b7308 */ /* 0x000e220000000800 */
[----:B----4-:R-:W-:Y:S02]  /*28a70*/  FADD R18, R18, R10 ;  /* 0x0000000a12127221 */ /* 0x010fe40000000000 */
[----:B------:R-:W-:-:S03]  /*28a80*/  FADD R16, R16, R8 ;  /* 0x0000000810107221 */ /* 0x000fc60000000000 */
[----:B------:R-:W1:Y:S01]  /*28a90*/  SHFL.BFLY PT, R8, R18, 0x2, 0x1f ;  /* 0x0c401f0012087f89 */ /* 0x000e6200000e0000 */
[----:B------:R-:W-:-:S03]  /*28aa0*/  FADD R15, R15, R7 ;  /* 0x000000070f0f7221 */ /* 0x000fc60000000000 */
[----:B0-----:R-:W-:Y:S04]  /*28ab0*/  STL [R1+0x498], R27 ;  /* 0x0004981b01007387 */ /* 0x001fe80000100800 */
[----:B------:R-:W0:Y:S01]  /*28ac0*/  SHFL.BFLY PT, R7, R14, 0x2, 0x1f ;  /* 0x0c401f000e077f89 */ /* 0x000e2200000e0000 */
[----:B---3--:R-:W-:Y:S01]  /*28ad0*/  FMNMX R22, R2, R22, !PT ;  /* 0x0000001602167209 */ /* 0x008fe20007800000 */
[----:B------:R-:W-:-:S04]  /*28ae0*/  FMUL R2, R20, 1.4426950216293334961 ;  /* 0x3fb8aa3b14027820 */ /* 0x000fc80000400000 */
[----:B------:R-:W-:Y:S04]  /*28af0*/  STL [R1+0x6f0], R22 ;  /* 0x0006f01601007387 */ /* 0x000fe80000100800 */
[----:B------:R-:W2:Y:S01]  /*28b00*/  LDL R19, [R1+0x1cc] ;  /* 0x0001cc0001137983 */ /* 0x000ea20000100800 */
[----:B-1----:R-:W-:Y:S02]  /*28b10*/  FADD R8, R18, R8 ;  /* 0x0000000812087221 */ /* 0x002fe40000000000 */
[----:B------:R-:W-:Y:S02]  /*28b20*/  FADD R18, R21, -R22 ;  /* 0x8000001615127221 */ /* 0x000fe40000000000 */
[----:B------:R-:W1:Y:S01]  /*28b30*/  MUFU.EX2 R21, R2 ;  /* 0x0000000200157308 */ /* 0x000e620000000800 */
[----:B0-----:R-:W-:-:S02]  /*28b40*/  FADD R7, R14, R7 ;  /* 0x000000070e077221 */ /* 0x001fc40000000000 */
[----:B------:R-:W-:Y:S01]  /*28b50*/  FADD R14, R26, -R22 ;  /* 0x800000161a0e7221 */ /* 0x000fe20000000000 */
[----:B-1----:R-:W-:Y:S04]  /*28b60*/  STL [R1+0x470], R21 ;  /* 0x0004701501007387 */ /* 0x002fe80000100800 */
[----:B------:R-:W-:Y:S04]  /*28b70*/  STL [R1+0x1260], R21 ;  /* 0x0012601501007387 */ /* 0x000fe80000100800 */
[----:B------:R-:W3:Y:S01]  /*28b80*/  LDL.LU R26, [R1+0xe8] ;  /* 0x0000e800011a7983 */ /* 0x000ee20000300800 */
[----:B------:R-:W-:-:S02]  /*28b90*/  FADD R11, R11, R4 ;  /* 0x000000040b0b7221 */ /* 0x000fc40000000000 */
[----:B------:R-:W-:-:S03]  /*28ba0*/  FADD R13, R13, R3 ;  /* 0x000000030d0d7221 */ /* 0x000fc60000000000 */
[----:B------:R-:W0:Y:S04]  /*28bb0*/  SHFL.BFLY PT, R9, R11, 0x2, 0x1f ;  /* 0x0c401f000b097f89 */ /* 0x000e2800000e0000 */
[----:B------:R-:W1:Y:S01]  /*28bc0*/  SHFL.BFLY PT, R3, R16, 0x2, 0x1f ;  /* 0x0c401f0010037f89 */ /* 0x000e6200000e0000 */
[----:B------:R-:W-:-:S04]  /*28bd0*/  FMUL R2, R18, 1.4426950216293334961 ;  /* 0x3fb8aa3b12027820 */ /* 0x000fc80000400000 */
[----:B------:R4:W1:Y:S02]  /*28be0*/  MUFU.EX2 R29, R2 ;  /* 0x00000002001d7308 */ /* 0x0008640000000800 */
[----:B----4-:R-:W-:Y:S02]  /*28bf0*/  FMUL R2, R14, 1.4426950216293334961 ;  /* 0x3fb8aa3b0e027820 */ /* 0x010fe40000400000 */
[----:B0-----:R-:W-:Y:S02]  /*28c00*/  FADD R9, R11, R9 ;  /* 0x000000090b097221 */ /* 0x001fe40000000000 */
[----:B------:R-:W-:Y:S02]  /*28c10*/  FADD R11, R23, -R22 ;  /* 0x80000016170b7221 */ /* 0x000fe40000000000 */
[----:B-1----:R-:W-:Y:S02]  /*28c20*/  FADD R3, R16, R3 ;  /* 0x0000000310037221 */ /* 0x002fe40000000000 */
[----:B------:R-:W0:Y:S01]  /*28c30*/  SHFL.BFLY PT, R16, R0, 0x1, 0x1f ;  /* 0x0c201f0000107f89 */ /* 0x000e2200000e0000 */
[----:B------:R-:W-:Y:S01]  /*28c40*/  FMUL R11, R11, 1.4426950216293334961 ;  /* 0x3fb8aa3b0b0b7820 */ /* 0x000fe20000400000 */
[----:B------:R-:W1:Y:S02]  /*28c50*/  MUFU.EX2 R21, R2 ;  /* 0x0000000200157308 */ /* 0x000e640000000800 */
[----:B------:R-:W-:Y:S06]  /*28c60*/  STL [R1+0x430], R29 ;  /* 0x0004301d01007387 */ /* 0x000fec0000100800 */
[----:B------:R-:W4:Y:S01]  /*28c70*/  MUFU.EX2 R20, R11 ;  /* 0x0000000b00147308 */ /* 0x000f220000000800 */
[----:B0-----:R-:W-:-:S02]  /*28c80*/  FADD R0, R0, R16 ;  /* 0x0000001000007221 */ /* 0x001fc40000000000 */
[----:B------:R-:W-:Y:S01]  /*28c90*/  FADD R12, R12, R6 ;  /* 0x000000060c0c7221 */ /* 0x000fe20000000000 */
[----:B------:R-:W-:Y:S01]  /*28ca0*/  BSSY B0, `(.L_x_18) ;  /* 0x0000087000007945 */ /* 0x000fe20003800000 */
[----:B------:R-:W-:Y:S01]  /*28cb0*/  BAR.SYNC.DEFER_BLOCKING 0x0 ;  /* 0x0000000000007b1d */ /* 0x000fe20000010000 */
[----:B--2---:R-:W-:Y:S01]  /*28cc0*/  FMNMX R23, R5, R19, !PT ;  /* 0x0000001305177209 */ /* 0x004fe20007800000 */
[----:B------:R-:W-:-:S04]  /*28cd0*/  FADD R5, R28, -R22 ;  /* 0x800000161c057221 */ /* 0x000fc80000000000 */
[----:B------:R-:W2:Y:S01]  /*28ce0*/  LDL.LU R28, [R1+0xc] ;  /* 0x00000c00011c7983 */ /* 0x000ea20000300800 */
[----:B------:R-:W-:-:S03]  /*28cf0*/  FMUL R5, R5, 1.4426950216293334961 ;  /* 0x3fb8aa3b05057820 */ /* 0x000fc60000400000 */
[----:B------:R-:W2:Y:S01]  /*28d00*/  LDL R22, [R1+0x4e0] ;  /* 0x0004e00001167983 */ /* 0x000ea20000100800 */
[----:B------:R-:W0:Y:S03]  /*28d10*/  MUFU.EX2 R19, R5 ;  /* 0x0000000500137308 */ /* 0x000e260000000800 */
[----:B------:R-:W-:Y:S01]  /*28d20*/  STL [R1+0x6ec], R23 ;  /* 0x0006ec1701007387 */ /* 0x000fe20000100800 */
[----:B------:R-:W-:-:S03]  /*28d30*/  FADD R18, R17, -R23 ;  /* 0x8000001711127221 */ /* 0x000fc60000000000 */
[----:B-1----:R-:W-:Y:S04]  /*28d40*/  STL [R1+0x428], R21 ;  /* 0x0004281501007387 */ /* 0x002fe80000100800 */
[----:B----4-:R-:W-:Y:S04]  /*28d50*/  STL [R1+0x43c], R20 ;  /* 0x00043c1401007387 */ /* 0x010fe80000100800 */
[----:B0-----:R-:W-:Y:S01]  /*28d60*/  STL [R1+0x438], R19 ;  /* 0x0004381301007387 */ /* 0x001fe20000100800 */
[----:B---3--:R-:W-:-:S03]  /*28d70*/  FADD R17, R26, -R23 ;  /* 0x800000171a117221 */ /* 0x008fc60000000000 */
[----:B------:R-:W3:Y:S04]  /*28d80*/  LDL R26, [R1+0x4c0] ;  /* 0x0004c000011a7983 */ /* 0x000ee80000100800 */
[----:B------:R-:W4:Y:S04]  /*28d90*/  LDL.LU R16, [R1+0x120] ;  /* 0x0001200001107983 */ /* 0x000f280000300800 */
[----:B------:R-:W0:Y:S04]  /*28da0*/  SHFL.BFLY PT, R10, R15, 0x2, 0x1f ;  /* 0x0c401f000f0a7f89 */ /* 0x000e2800000e0000 */
[----:B------:R-:W1:Y:S04]  /*28db0*/  SHFL.BFLY PT, R4, R13, 0x2, 0x1f ;  /* 0x0c401f000d047f89 */ /* 0x000e6800000e0000 */
[----:B------:R-:W1:Y:S04]  /*28dc0*/  SHFL.BFLY PT, R6, R12, 0x2, 0x1f ;  /* 0x0c401f000c067f89 */ /* 0x000e6800000e0000 */
[----:B------:R-:W1:Y:S01]  /*28dd0*/  SHFL.BFLY PT, R2, R8, 0x1, 0x1f ;  /* 0x0c201f0008027f89 */ /* 0x000e6200000e0000 */
[----:B------:R-:W-:-:S02]  /*28de0*/  FMUL R18, R18, 1.4426950216293334961 ;  /* 0x3fb8aa3b12127820 */ /* 0x000fc40000400000 */
[----:B0-----:R-:W-:Y:S02]  /*28df0*/  FADD R10, R15, R10 ;  /* 0x0000000a0f0a7221 */ /* 0x001fe40000000000 */
[----:B------:R-:W0:Y:S02]  /*28e00*/  SHFL.BFLY PT, R15, R3, 0x1, 0x1f ;  /* 0x0c201f00030f7f89 */ /* 0x000e2400000e0000 */
[----:B------:R-:W0:Y:S01]  /*28e10*/  MUFU.EX2 R18, R18 ;  /* 0x0000001200127308 */ /* 0x000e220000000800 */
[----:B-1----:R-:W-:Y:S02]  /*28e20*/  FADD R4, R13, R4 ;  /* 0x000000040d047221 */ /* 0x002fe40000000000 */
[----:B------:R-:W-:-:S03]  /*28e30*/  FADD R6, R12, R6 ;  /* 0x000000060c067221 */ /* 0x000fc60000000000 */
[----:B------:R-:W1:Y:S04]  /*28e40*/  SHFL.BFLY PT, R12, R4, 0x1, 0x1f ;  /* 0x0c201f00040c7f89 */ /* 0x000e6800000e0000 */
[----:B------:R-:W1:Y:S01]  /*28e50*/  SHFL.BFLY PT, R11, R7, 0x1, 0x1f ;  /* 0x0c201f00070b7f89 */ /* 0x000e6200000e0000 */
[----:B------:R-:W-:-:S03]  /*28e60*/  FADD R2, R8, R2 ;  /* 0x0000000208027221 */ /* 0x000fc60000000000 */
[----:B------:R-:W1:Y:S01]  /*28e70*/  SHFL.BFLY PT, R14, R10, 0x1, 0x1f ;  /* 0x0c201f000a0e7f89 */ /* 0x000e6200000e0000 */
[----:B------:R-:W-:-:S03]  /*28e80*/  FMUL R8, R17, 1.4426950216293334961 ;  /* 0x3fb8aa3b11087820 */ /* 0x000fc60000400000 */
[----:B------:R-:W1:Y:S01]  /*28e90*/  SHFL.BFLY PT, R5, R9, 0x1, 0x1f ;  /* 0x0c201f0009057f89 */ /* 0x000e6200000e0000 */
[----:B0-----:R-:W-:-:S03]  /*28ea0*/  FADD R3, R3, R15 ;  /* 0x0000000f03037221 */ /* 0x001fc60000000000 */
[----:B------:R-:W3:Y:S04]  /*28eb0*/  LDL R17, [R1+0x4d4] ;  /* 0x0004d40001117983 */ /* 0x000ee80000100800 */
[----:B------:R-:W-:Y:S04]  /*28ec0*/  STL [R1+0x404], R18 ;  /* 0x0004041201007387 */ /* 0x000fe80000100800 */
[----:B------:R-:W3:Y:S04]  /*28ed0*/  LDL R15, [R1+0x4fc] ;  /* 0x0004fc00010f7983 */ /* 0x000ee80000100800 */
[----:B------:R2:W-:Y:S01]  /*28ee0*/  STL [R1+0x14], R3 ;  /* 0x0000140301007387 */ /* 0x0005e20000100800 */
[----:B-1----:R-:W-:-:S02]  /*28ef0*/  FADD R12, R4, R12 ;  /* 0x0000000c040c7221 */ /* 0x002fc40000000000 */
[----:B------:R-:W-:Y:S02]  /*28f00*/  FADD R11, R7, R11 ;  /* 0x0000000b070b7221 */ /* 0x000fe40000000000 */
[----:B------:R-:W-:Y:S01]  /*28f10*/  FADD R10, R10, R14 ;  /* 0x0000000e0a0a7221 */ /* 0x000fe20000000000 */
[----:B------:R-:W3:Y:S01]  /*28f20*/  LDL R7, [R1+0x4a4] ;  /* 0x0004a40001077983 */ /* 0x000ee20000100800 */
[----:B------:R-:W-:Y:S02]  /*28f30*/  FADD R14, R9, R5 ;  /* 0x00000005090e7221 */ /* 0x000fe40000000000 */
[--C-:B--2---:R-:W-:Y:S02]  /*28f40*/  FADD R3, R28, -R23.reuse ;  /* 0x800000171c037221 */ /* 0x104fe40000000000 */
[----:B------:R0:W1:Y:S02]  /*28f50*/  MUFU.EX2 R28, R8 ;  /* 0x00000008001c7308 */ /* 0x0000640000000800 */
[----:B0-----:R-:W2:Y:S04]  /*28f60*/  LDL R8, [R1+0x4dc] ;  /* 0x0004dc0001087983 */ /* 0x001ea80000100800 */
[----:B-1----:R-:W-:Y:S01]  /*28f70*/  STL [R1+0x394], R28 ;  /* 0x0003941c01007387 */ /* 0x002fe20000100800 */
[----:B----4-:R-:W-:-:S03]  /*28f80*/  FADD R4, R16, -R23 ;  /* 0x8000001710047221 */ /* 0x010fc60000000000 */
[----:B------:R-:W4:Y:S01]  /*28f90*/  LDL.LU R23, [R1+0x127c] ;  /* 0x00127c0001177983 */ /* 0x000f220000300800 */
[----:B------:R-:W-:-:S03]  /*28fa0*/  FMUL R5, R4, 1.4426950216293334961 ;  /* 0x3fb8aa3b04057820 */ /* 0x000fc60000400000 */
[----:B------:R-:W2:Y:S04]  /*28fb0*/  LDL R4, [R1+0x4e8] ;  /* 0x0004e80001047983 */ /* 0x000ea80000100800 */
[----:B------:R-:W0:Y:S01]  /*28fc0*/  SHFL.BFLY PT, R13, R6, 0x1, 0x1f ;  /* 0x0c201f00060d7f89 */ /* 0x000e2200000e0000 */
[----:B------:R-:W-:-:S03]  /*28fd0*/  FMUL R3, R3, 1.4426950216293334961 ;  /* 0x3fb8aa3b03037820 */ /* 0x000fc60000400000 */
[----:B------:R-:W4:Y:S01]  /*28fe0*/  LDL R9, [R1+0x4ec] ;  /* 0x0004ec0001097983 */ /* 0x000f220000100800 */
[----:B------:R1:W0:Y:S03]  /*28ff0*/  MUFU.EX2 R16, R3 ;  /* 0x0000000300107308 */ /* 0x0002260000000800 */
[----:B-1----:R-:W4:Y:S01]  /*29000*/  LDL R3, [R1+0x4d0] ;  /* 0x0004d00001037983 */ /* 0x002f220000100800 */
[----:B0-----:R-:W-:-:S03]  /*29010*/  FADD R13, R6, R13 ;  /* 0x0000000d060d7221 */ /* 0x001fc60000000000 */
[----:B------:R-:W4:Y:S04]  /*29020*/  LDL R6, [R1+0x4b8] ;  /* 0x0004b80001067983 */ /* 0x000f280000100800 */
[----:B------:R0:W-:Y:S01]  /*29030*/  STL [R1+0x40c], R16 ;  /* 0x00040c1001007387 */ /* 0x0001e20000100800 */
[----:B--2---:R-:W-:-:S03]  /*29040*/  FADD R4, R4, R22 ;  /* 0x0000001604047221 */ /* 0x004fc60000000000 */
[----:B------:R-:W2:Y:S01]  /*29050*/  LDL.LU R22, [R1+0x1278] ;  /* 0x0012780001167983 */ /* 0x000ea20000300800 */
[----:B---3--:R-:W-:-:S03]  /*29060*/  FADD R15, R15, R4 ;  /* 0x000000040f0f7221 */ /* 0x008fc60000000000 */
[----:B------:R-:W3:Y:S01]  /*29070*/  LDL R4, [R1+0x4c8] ;  /* 0x0004c80001047983 */ /* 0x000ee20000100800 */
[----:B----4-:R-:W-:Y:S02]  /*29080*/  FADD R3, R17, R3 ;  /* 0x0000000311037221 */ /* 0x010fe40000000000 */
[----:B------:R1:W4:Y:S02]  /*29090*/  MUFU.EX2 R17, R5 ;  /* 0x0000000500117308 */ /* 0x0003240000000800 */
[----:B------:R-:W-:Y:S02]  /*290a0*/  FADD R9, R9, R3 ;  /* 0x0000000309097221 */ /* 0x000fe40000000000 */
[----:B------:R-:W2:Y:S04]  /*290b0*/  LDL R3, [R1+0x4b0] ;  /* 0x0004b00001037983 */ /* 0x000ea80000100800 */
[----:B-1----:R-:W2:Y:S01]  /*290c0*/  LDL R5, [R1+0x494] ;  /* 0x0004940001057983 */ /* 0x002ea20000100800 */
[----:B---3--:R-:W-:-:S03]  /*290d0*/  FADD R4, R4, R26 ;  /* 0x0000001a04047221 */ /* 0x008fc60000000000 */
[----:B------:R-:W3:Y:S01]  /*290e0*/  LDL.LU R26, [R1+0x1274] ;  /* 0x00127400011a7983 */ /* 0x000ee20000300800 */
[----:B------:R-:W-:-:S03]  /*290f0*/  FADD R8, R8, R4 ;  /* 0x0000000408087221 */ /* 0x000fc60000000000 */
[----:B----4-:R-:W-:Y:S01]  /*29100*/  STL [R1+0x400], R17 ;  /* 0x0004001101007387 */ /* 0x010fe20000100800 */
[----:B--2---:R-:W-:Y:S02]  /*29110*/  FADD R6, R6, R3 ;  /* 0x0000000306067221 */ /* 0x004fe40000000000 */
[----:B------:R-:W-:Y:S02]  /*29120*/  FADD R3, R7, R5 ;  /* 0x0000000507037221 */ /* 0x000fe40000000000 */
[----:B------:R-:W-:Y:S02]  /*29130*/  FADD R7, R24, R25 ;  /* 0x0000001918077221 */ /* 0x000fe40000000000 */
[----:B------:R-:W-:Y:S02]  /*29140*/  FADD R4, R22, R3 ;  /* 0x0000000316047221 */ /* 0x000fe40000000000 */
[----:B------:R-:W-:Y:S02]  /*29150*/  FADD R5, R29, R21 ;  /* 0x000000151d057221 */ /* 0x000fe40000000000 */
[----:B---3--:R-:W-:-:S02]  /*29160*/  FADD R6, R26, R6 ;  /* 0x000000061a067221 */ /* 0x008fc40000000000 */
[----:B------:R-:W2:Y:S04]  /*29170*/  LDL.LU R26, [R1+0x1270] ;  /* 0x00127000011a7983 */ /* 0x000ea80000300800 */
[----:B------:R-:W3:Y:S04]  /*29180*/  LDL.LU R22, [R1+0x126c] ;  /* 0x00126c0001167983 */ /* 0x000ee80000300800 */
[----:B------:R-:W4:Y:S04]  /*29190*/  LDL.LU R25, [R1+0x1268] ;  /* 0x0012680001197983 */ /* 0x000f280000300800 */
[----:B------:R-:W0:Y:S04]  /*291a0*/  LDL.LU R24, [R1+0x1264] ;  /* 0x0012640001187983 */ /* 0x000e280000300800 */
[----:B------:R-:W4:Y:S01]  /*291b0*/  LDL.LU R21, [R1+0x1260] ;  /* 0x0012600001157983 */ /* 0x000f220000300800 */
[----:B------:R-:W-:-:S02]  /*291c0*/  FADD R3, R18, R28 ;  /* 0x0000001c12037221 */ /* 0x000fc40000000000 */
[----:B------:R-:W-:Y:S01]  /*291d0*/  FADD R5, R20, R5 ;  /* 0x0000000514057221 */ /* 0x000fe20000000000 */
[----:B------:R1:W5:Y:S01]  /*291e0*/  LDL.LU R29, [R1+0x125c] ;  /* 0x00125c00011d7983 */ /* 0x0003620000300800 */
[----:B------:R-:W-:Y:S02]  /*291f0*/  FADD R3, R16, R3 ;  /* 0x0000000310037221 */ /* 0x000fe40000000000 */
[----:B------:R-:W-:Y:S02]  /*29200*/  FADD R5, R19, R5 ;  /* 0x0000000513057221 */ /* 0x000fe40000000000 */
[----:B------:R-:W-:Y:S02]  /*29210*/  FADD R3, R17, R3 ;  /* 0x0000000311037221 */ /* 0x000fe40000000000 */
[----:B------:R-:W-:Y:S02]  /*29220*/  FADD R7, R27, R7 ;  /* 0x000000071b077221 */ /* 0x000fe40000000000 */
[----:B--2---:R-:W-:-:S02]  /*29230*/  FADD R20, R26, R9 ;  /* 0x000000091a147221 */ /* 0x004fc40000000000 */
[----:B---3--:R-:W-:Y:S02]  /*29240*/  FADD R22, R22, R15 ;  /* 0x0000000f16167221 */ /* 0x008fe40000000000 */
[----:B----4-:R-:W-:Y:S02]  /*29250*/  FADD R18, R25, R8 ;  /* 0x0000000819127221 */ /* 0x010fe40000000000 */
[----:B------:R-:W-:Y:S02]  /*29260*/  FADD R9, R23, R4 ;  /* 0x0000000417097221 */ /* 0x000fe40000000000 */
[----:B------:R-:W2:Y:S04]  /*29270*/  SHFL.BFLY PT, R23, R22, 0x2, 0x1f ;  /* 0x0c401f0016177f89 */ /* 0x000ea800000e0000 */
[----:B------:R-:W3:Y:S04]  /*29280*/  SHFL.BFLY PT, R19, R18, 0x2, 0x1f ;  /* 0x0c401f0012137f89 */ /* 0x000ee800000e0000 */
[----:B------:R-:W4:Y:S01]  /*29290*/  SHFL.BFLY PT, R4, R3, 0x2, 0x1f ;  /* 0x0c401f0003047f89 */ /* 0x000f2200000e0000 */
[----:B0-----:R-:W-:-:S02]  /*292a0*/  FADD R16, R24, R6 ;  /* 0x0000000618107221 */ /* 0x001fc40000000000 */
[----:B------:R-:W-:Y:S01]  /*292b0*/  FADD R7, R21, R7 ;  /* 0x0000000715077221 */ /* 0x000fe20000000000 */
[----:B------:R-:W0:Y:S04]  /*292c0*/  SHFL.BFLY PT, R15, R9, 0x2, 0x1f ;  /* 0x0c401f00090f7f89 */ /* 0x000e2800000e0000 */
[----:B------:R-:W1:Y:S04]  /*292d0*/  SHFL.BFLY PT, R17, R16, 0x2, 0x1f ;  /* 0x0c401f0010117f89 */ /* 0x000e6800000e0000 */
[----:B------:R-:W1:Y:S01]  /*292e0*/  SHFL.BFLY PT, R8, R7, 0x2, 0x1f ;  /* 0x0c401f0007087f89 */ /* 0x000e6200000e0000 */
[----:B--2---:R-:W-:-:S03]  /*292f0*/  FADD R28, R22, R23 ;  /* 0x00000017161c7221 */ /* 0x004fc60000000000 */
[----:B------:R-:W2:Y:S01]  /*29300*/  SHFL.BFLY PT, R6, R5, 0x2, 0x1f ;  /* 0x0c401f0005067f89 */ /* 0x000ea200000e0000 */
[----:B---3--:R-:W-:Y:S02]  /*29310*/  FADD R26, R18, R19 ;  /* 0x00000013121a7221 */ /* 0x008fe40000000000 */
[----:B----4-:R-:W-:Y:S02]  /*29320*/  FADD R18, R3, R4 ;  /* 0x0000000403127221 */ /* 0x010fe40000000000 */
[----:B------:R-:W3:Y:S04]  /*29330*/  SHFL.BFLY PT, R4, R28, 0x1, 0x1f ;  /* 0x0c201f001c047f89 */ /* 0x000ee800000e0000 */
[----:B------:R-:W4:Y:S01]  /*29340*/  SHFL.BFLY PT, R3, R26, 0x1, 0x1f ;  /* 0x0c201f001a037f89 */ /* 0x000f2200000e0000 */
[----:B0-----:R-:W-:-:S02]  /*29350*/  FADD R24, R9, R15 ;  /* 0x0000000f09187221 */ /* 0x001fc40000000000 */
[----:B-1----:R-:W-:Y:S02]  /*29360*/  FADD R25, R16, R17 ;  /* 0x0000001110197221 */ /* 0x002fe40000000000 */
[----:B------:R-:W-:Y:S02]  /*29370*/  FADD R23, R7, R8 ;  /* 0x0000000807177221 */ /* 0x000fe40000000000 */
[----:B--2---:R-:W-:Y:S02]  /*29380*/  FADD R19, R5, R6 ;  /* 0x0000000605137221 */ /* 0x004fe40000000000 */
[----:B------:R-:W0:Y:S04]  /*29390*/  SHFL.BFLY PT, R5, R25, 0x1, 0x1f ;  /* 0x0c201f0019057f89 */ /* 0x000e2800000e0000 */
[----:B---3--:R-:W-:Y:S04]  /*293a0*/  STL [R1], R4 ;  /* 0x0000000401007387 */ /* 0x008fe80000100800 */
[----:B------:R-:W1:Y:S04]  /*293b0*/  SHFL.BFLY PT, R4, R24, 0x1, 0x1f ;  /* 0x0c201f0018047f89 */ /* 0x000e6800000e0000 */
[----:B----4-:R-:W-:Y:S04]  /*293c0*/  STL [R1+0x4], R3 ;  /* 0x0000040301007387 */ /* 0x010fe80000100800 */
[----:B------:R-:W2:Y:S04]  /*293d0*/  SHFL.BFLY PT, R3, R23, 0x1, 0x1f ;  /* 0x0c201f0017037f89 */ /* 0x000ea800000e0000 */
[----:B------:R-:W3:Y:S04]  /*293e0*/  SHFL.BFLY PT, R21, R20, 0x2, 0x1f ;  /* 0x0c401f0014157f89 */ /* 0x000ee800000e0000 */
[----:B0-----:R0:W-:Y:S04]  /*293f0*/  STL [R1+0x8], R5 ;  /* 0x0000080501007387 */ /* 0x0011e80000100800 */
[----:B-1----:R0:W-:Y:S04]  /*29400*/  STL [R1+0xc], R4 ;  /* 0x00000c0401007387 */ /* 0x0021e80000100800 */
[----:B--2---:R0:W-:Y:S01]  /*29410*/  STL [R1+0x10], R3 ;  /* 0x0000100301007387 */ /* 0x0041e20000100800 */
[----:B---3--:R-:W-:-:S03]  /*29420*/  FADD R27, R20, R21 ;  /* 0x00000015141b7221 */ /* 0x008fc60000000000 */
[----:B------:R0:W1:Y:S04]  /*29430*/  SHFL.BFLY PT, R16, R19, 0x1, 0x1f ;  /* 0x0c201f0013107f89 */ /* 0x00006800000e0000 */
[----:B------:R0:W2:Y:S04]  /*29440*/  SHFL.BFLY PT, R15, R27, 0x1, 0x1f ;  /* 0x0c201f001b0f7f89 */ /* 0x0000a800000e0000 */
[----:B------:R0:W3:Y:S01]  /*29450*/  SHFL.BFLY PT, R17, R18, 0x1, 0x1f ;  /* 0x0c201f0012117f89 */ /* 0x0000e200000e0000 */
[----:B------:R-:W-:Y:S05]  /*29460*/  @P6 BRA `(.L_x_19) ;  /* 0x000000a000006947 */ /* 0x000fea0003800000 */
[----:B------:R-:W4:Y:S02]  /*29470*/  S2R R21, SR_TID.X ;  /* 0x0000000000157919 */ /* 0x000f240000002100 */
[----:B----4-:R-:W-:-:S02]  /*29480*/  LOP3.LUT R22, R21, 0x1c, RZ, 0xc0, !PT ;  /* 0x0000001c15167812 */ /* 0x010fc400078ec0ff */
[----:B------:R-:W-:Y:S02]  /*29490*/  LOP3.LUT R21, R21, 0x7f, RZ, 0xc0, !PT ;  /* 0x0000007f15157812 */ /* 0x000fe400078ec0ff */
[----:B------:R-:W-:Y:S02]  /*294a0*/  SHF.L.U32 R22, R22, 0x2, RZ ;  /* 0x0000000216167819 */ /* 0x000fe400000006ff */
[----:B------:R-:W-:-:S04]  /*294b0*/  SHF.R.U32.HI R21, RZ, 0x3, R21 ;  /* 0x00000003ff157819 */ /* 0x000fc80000011615 */
[----:B------:R-:W-:-:S05]  /*294c0*/  LOP3.LUT R21, R21, 0xc, RZ, 0xc0, !PT ;  /* 0x0000000c15157812 */ /* 0x000fca00078ec0ff */
[----:B------:R-:W-:Y:S02]  /*294d0*/  IMAD.IADD R21, R22, 0x1, R21 ;  /* 0x0000000116157824 */ /* 0x000fe400078e0215 */
[----:B------:R-:W4:Y:S04]  /*294e0*/  LDL R22, [R1+0x9a0] ;  /* 0x0009a00001167983 */ /* 0x000f280000100800 */
[----:B------:R0:W-:Y:S04]  /*294f0*/  STS [R21+0x10000], R0 ;  /* 0x0100000015007388 */ /* 0x0001e80000000800 */
[----:B----4-:R0:W-:Y:S02]  /*29500*/  STS [R22+0x10000], R2 ;  /* 0x0100000216007388 */ /* 0x0101e40000000800 */
.L_x_19:
[----:B------:R-:W-:Y:S05]  /*29510*/  BSYNC B0 ;  /* 0x0000000000007941 */ /* 0x000fea0003800000 */
.L_x_18:
[----:B------:R-:W4:Y:S04]  /*29520*/  LDL.LU R7, [R1+0x190] ;  /* 0x0001900001077983 */ /* 0x000f280000300800 */
[----:B0-----:R-:W4:Y:S04]  /*29530*/  LDL R0, [R1+0x770] ;  /* 0x0007700001007983 */ /* 0x001f280000100800 */
[----:B---3--:R-:W3:Y:S04]  /*29540*/  LDL.LU R8, [R1+0x194] ;  /* 0x0001940001087983 */ /* 0x008ee80000300800 */
[----:B------:R-:W3:Y:S04]  /*29550*/  LDL R2, [R1+0x76c] ;  /* 0x00076c0001027983 */ /* 0x000ee80000100800 */
[----:B--2---:R-:W2:Y:S04]  /*29560*/  LDL.LU R21, [R1+0x198] ;  /* 0x0001980001157983 */ /* 0x004ea80000300800 */
[----:B------:R-:W2:Y:S04]  /*29570*/  LDL R9, [R1+0x768] ;  /* 0x0007680001097983 */ /* 0x000ea80000100800 */
[----:B------:R-:W2:Y:S04]  /*29580*/  LDL.LU R5, [R1+0x19c] ;  /* 0x00019c0001057983 */ /* 0x000ea80000300800 */
[----:B------:R-:W2:Y:S04]  /*29590*/  LDL R3, [R1+0x764] ;  /* 0x0007640001037983 */ /* 0x000ea80000100800 */
[----:B------:R-:W2:Y:S04]  /*295a0*/  LDL R6, [R1+0x71c] ;  /* 0x00071c0001067983 */ /* 0x000ea80000100800 */
[----:B------:R-:W2:Y:S04]  /*295b0*/  LDL R4, [R1+0x718] ;  /* 0x0007180001047983 */ /* 0x000ea80000100800 */
[----:B------:R-:W-:Y:S04]  /*295c0*/  STL [R1+0x1280], R23 ;  /* 0x0012801701007387 */ /* 0x000fe80000100800 */
[----:B-1----:R-:W-:Y:S04]  /*295d0*/  STL [R1+0x127c], R16 ;  /* 0x00127c1001007387 */ /* 0x002fe80000100800 */
[----:B------:R-:W-:Y:S04]  /*295e0*/  STL [R1+0x1278], R19 ;  /* 0x0012781301007387 */ /* 0x000fe80000100800 */
[----:B------:R0:W-:Y:S04]  /*295f0*/  STL [R1+0x1274], R17 ;  /* 0x0012741101007387 */ /* 0x0001e80000100800 */
[----:B0-----:R-:W2:Y:S04]  /*29600*/  LDL R17, [R1+0x760] ;  /* 0x0007600001117983 */ /* 0x001ea80000100800 */
[----:B------:R0:W-:Y:S04]  /*29610*/  STL [R1+0x1270], R18 ;  /* 0x0012701201007387 */ /* 0x0001e80000100800 */
[----:B0-----:R-:W2:Y:S04]  /*29620*/  LDL.LU R18, [R1+0x1a4] ;  /* 0x0001a40001127983 */ /* 0x001ea80000300800 */
[----:B------:R0:W-:Y:S04]  /*29630*/  STL [R1+0x126c], R14 ;  /* 0x00126c0e01007387 */ /* 0x0001e80000100800 */
[----:B0-----:R-:W2:Y:S04]  /*29640*/  LDL.LU R14, [R1+0x1a8] ;  /* 0x0001a800010e7983 */ /* 0x001ea80000300800 */
[----:B------:R-:W-:Y:S04]  /*29650*/  STL [R1+0x1268], R13 ;  /* 0x0012680d01007387 */ /* 0x000fe80000100800 */
[----:B------:R0:W-:Y:S04]  /*29660*/  STL [R1+0x1264], R12 ;  /* 0x0012640c01007387 */ /* 0x0001e80000100800 */
[----:B0-----:R-:W2:Y:S04]  /*29670*/  LDL.LU R12, [R1+0x1a0] ;  /* 0x0001a000010c7983 */ /* 0x001ea80000300800 */
[----:B------:R0:W-:Y:S04]  /*29680*/  STL [R1+0x1260], R11 ;  /* 0x0012600b01007387 */ /* 0x0001e80000100800 */
[----:B------:R1:W-:Y:S04]  /*29690*/  STL [R1+0x125c], R10 ;  /* 0x00125c0a01007387 */ /* 0x0003e80000100800 */
[----:B0-----:R-:W2:Y:S04]  /*296a0*/  LDL.LU R11, [R1+0x1ac] ;  /* 0x0001ac00010b7983 */ /* 0x001ea80000300800 */
[----:B------:R-:W2:Y:S01]  /*296b0*/  LDL R20, [R1+0x708] ;  /* 0x0007080001147983 */ /* 0x000ea20000100800 */
[----:B----4-:R-:W-:-:S03]  /*296c0*/  FADD R0, -R0, R7 ;  /* 0x0000000700007221 */ /* 0x010fc60000000100 */
[----:B------:R-:W4:Y:S01]  /*296d0*/  LDL R7, [R1+0x714] ;  /* 0x0007140001077983 */ /* 0x000f220000100800 */
[----:B------:R-:W-:-:S03]  /*296e0*/  FMUL R0, R0, 1.4426950216293334961 ;  /* 0x3fb8aa3b00007820 */ /* 0x000fc60000400000 */
[----:B------:R-:W4:Y:S01]  /*296f0*/  LDL.LU R23, [R1+0x1b4] ;  /* 0x0001b40001177983 */ /* 0x000f220000300800 */
[----:B---3--:R-:W-:Y:S02]  /*29700*/  FADD R2, -R2, R8 ;  /* 0x0000000802027221 */ /* 0x008fe40000000100 */
[----:B------:R2:W-:Y:S01]  /*29710*/  MUFU.EX2 R8, R0 ;  /* 0x0000000000087308 */ /* 0x0005e20000000800 */
[----:B------:R-:W3:Y:S01]  /*29720*/  LDL.LU R16, [R1+0x1b8] ;  /* 0x0001b80001107983 */ /* 0x000ee20000300800 */
[----:B--2---:R-:W-:Y:S02]  /*29730*/  FADD R0, -R9, R21 ;  /* 0x0000001509007221 */ /* 0x004fe40000000100 */
[----:B------:R-:W-:Y:S01]  /*29740*/  FMUL R2, R2, 1.4426950216293334961 ;  /* 0x3fb8aa3b02027820 */ /* 0x000fe20000400000 */
[----:B------:R-:W3:Y:S01]  /*29750*/  LDL R21, [R1+0x700] ;  /* 0x0007000001157983 */ /* 0x000ee20000100800 */
[----:B------:R-:W-:Y:S02]  /*29760*/  FMUL R0, R0, 1.4426950216293334961 ;  /* 0x3fb8aa3b00007820 */ /* 0x000fe40000400000 */
[----:B------:R-:W-:Y:S01]  /*29770*/  FADD R3, -R3, R5 ;  /* 0x0000000503037221 */ /* 0x000fe20000000100 */
[----:B------:R0:W-:Y:S01]  /*29780*/  MUFU.EX2 R9, R2 ;  /* 0x0000000200097308 */ /* 0x0001e20000000800 */
[----:B------:R-:W2:Y:S04]  /*29790*/  LDL.LU R19, [R1+0x1bc] ;  /* 0x0001bc0001137983 */ /* 0x000ea80000300800 */
[----:B------:R-:W2:Y:S03]  /*297a0*/  LDL R22, [R1+0x6fc] ;  /* 0x0006fc0001167983 */ /* 0x000ea60000100800 */
[----:B------:R0:W-:Y:S01]  /*297b0*/  MUFU.EX2 R5, R0 ;  /* 0x0000000000057308 */ /* 0x0001e20000000800 */
[----:B------:R-:W2:Y:S01]  /*297c0*/  LDL.LU R13, [R1+0x1c0] ;  /* 0x0001c000010d7983 */ /* 0x000ea20000300800 */
[----:B0-----:R-:W-:-:S04]  /*297d0*/  FADD R2, -R6, R18 ;  /* 0x0000001206027221 */ /* 0x001fc80000000100 */
[----:B------:R-:W-:Y:S02]  /*297e0*/  FMUL R2, R2, 1.4426950216293334961 ;  /* 0x3fb8aa3b02027820 */ /* 0x000fe40000400000 */
[----:B------:R-:W-:Y:S02]  /*297f0*/  FADD R0, -R17, R12 ;  /* 0x0000000c11007221 */ /* 0x000fe40000000100 */
[----:B------:R-:W2:Y:S02]  /*29800*/  LDL.LU R17, [R1+0x1c4] ;  /* 0x0001c40001117983 */ /* 0x000ea40000300800 */
[----:B------:R-:W-:Y:S02]  /*29810*/  FMUL R0, R0, 1.4426950216293334961 ;  /* 0x3fb8aa3b00007820 */ /* 0x000fe40000400000 */
[----:B------:R-:W2:Y:S02]  /*29820*/  LDL.LU R18, [R1+0x1c8] ;  /* 0x0001c80001127983 */ /* 0x000ea40000300800 */
[----:B------:R0:W-:Y:S02]  /*29830*/  MUFU.EX2 R6, R0 ;  /* 0x0000000000067308 */ /* 0x0001e40000000800 */
[----:B0-----:R-:W-:-:S06]  /*29840*/  FADD R0, -R4, R14 ;  /* 0x0000000e04007221 */ /* 0x001fcc0000000100 */
[----:B------:R0:W-:Y:S01]  /*29850*/  MUFU.EX2 R4, R2 ;  /* 0x0000000200047308 */ /* 0x0001e20000000800 */
[----:B------:R-:W2:Y:S04]  /*29860*/  LDL.LU R14, [R1+0x1cc] ;  /* 0x0001cc00010e7983 */ /* 0x000ea80000300800 */
[----:B------:R-:W2:Y:S01]  /*29870*/  LDL.LU R12, [R1] ;  /* 0x00000000010c7983 */ /* 0x000ea20000300800 */
[----:B0-----:R-:W-:Y:S02]  /*29880*/  FMUL R2, R0, 1.4426950216293334961 ;  /* 0x3fb8aa3b00027820 */ /* 0x001fe40000400000 */
[----:B----4-:R-:W-:Y:S02]  /*29890*/  FADD R0, -R7, R11 ;  /* 0x0000000b07007221 */ /* 0x010fe40000000100 */
[----:B------:R-:W4:Y:S01]  /*298a0*/  LDL.LU R11, [R1+0x4] ;  /* 0x00000400010b7983 */ /* 0x000f220000300800 */
[----:B------:R0:W-:Y:S03]  /*298b0*/  MUFU.EX2 R7, R2 ;  /* 0x0000000200077308 */ /* 0x0001e60000000800 */
[----:B-1----:R-:W2:Y:S01]  /*298c0*/  LDL.LU R10, [R1+0x8] ;  /* 0x00000800010a7983 */ /* 0x002ea20000300800 */
[----:B0-----:R-:W-:-:S03]  /*298d0*/  FMUL R2, R0, 1.4426950216293334961 ;  /* 0x3fb8aa3b00027820 */ /* 0x001fc60000400000 */
[----:B------:R-:W2:Y:S02]  /*298e0*/  LDL.LU R0, [R1+0x1b0] ;  /* 0x0001b00001007983 */ /* 0x000ea40000300800 */
[----:B--2---:R-:W-:Y:S02]  /*298f0*/  FADD R0, -R20, R0 ;  /* 0x0000000014007221 */ /* 0x004fe40000000100 */
[----:B------:R0:W-:Y:S02]  /*29900*/  MUFU.EX2 R20, R2 ;  /* 0x0000000200147308 */ /* 0x0001e40000000800 */
[----:B0-----:R-:W-:Y:S02]  /*29910*/  FMUL R2, R0, 1.4426950216293334961 ;  /* 0x3fb8aa3b00027820 */ /* 0x001fe40000400000 */
[----:B------:R-:W2:Y:S01]  /*29920*/  LDL R0, [R1+0x704] ;  /* 0x0007040001007983 */ /* 0x000ea20000100800 */
[----:B-----5:R-:W-:Y:S02]  /*29930*/  FADD R29, -R29, R13 ;  /* 0x0000000d1d1d7221 */ /* 0x020fe40000000100 */
[----:B---3--:R-:W-:-:S02]  /*29940*/  FADD R21, -R21, R16 ;  /* 0x0000001015157221 */ /* 0x008fc40000000100 */
[----:B------:R-:W-:Y:S02]  /*29950*/  FADD R22, -R22, R19 ;  /* 0x0000001316167221 */ /* 0x000fe40000000100 */
[----:B------:R-:W-:Y:S02]  /*29960*/  FMUL R13, R29, 1.4426950216293334961 ;  /* 0x3fb8aa3b1d0d7820 */ /* 0x000fe40000400000 */
[----:B--2---:R-:W-:Y:S02]  /*29970*/  FADD R0, -R0, R23 ;  /* 0x0000001700007221 */ /* 0x004fe40000000100 */
[----:B------:R-:W2:Y:S04]  /*29980*/  LDL.LU R23, [R1+0x1280] ;  /* 0x0012800001177983 */ /* 0x000ea80000300800 */
[----:B------:R-:W3:Y:S04]  /*29990*/  LDL.LU R16, [R1+0x127c] ;  /* 0x00127c0001107983 */ /* 0x000ee80000300800 */
[----:B------:R-:W3:Y:S04]  /*299a0*/  LDL.LU R19, [R1+0x1278] ;  /* 0x0012780001137983 */ /* 0x000ee80000300800 */
[----:B------:R-:W2:Y:S01]  /*299b0*/  LDL R29, [R1+0x6f4] ;  /* 0x0006f400011d7983 */ /* 0x000ea20000100800 */
[----:B------:R-:W0:Y:S01]  /*299c0*/  MUFU.EX2 R13, R13 ;  /* 0x0000000d000d7308 */ /* 0x000e220000000800 */
[----:B--2---:R-:W-:-:S02]  /*299d0*/  FADD R29, -R29, R17 ;  /* 0x000000111d1d7221 */ /* 0x004fc40000000100 */
[----:B------:R-:W2:Y:S04]  /*299e0*/  LDL.LU R17, [R1+0x1274] ;  /* 0x0012740001117983 */ /* 0x000ea80000300800 */
[----:B0-----:R0:W-:Y:S02]  /*299f0*/  STL [R1+0x358], R13 ;  /* 0x0003580d01007387 */ /* 0x0011e40000100800 */
[----:B0-----:R-:W-:Y:S02]  /*29a00*/  FMUL R13, R29, 1.4426950216293334961 ;  /* 0x3fb8aa3b1d0d7820 */ /* 0x001fe40000400000 */
[----:B------:R-:W2:Y:S04]  /*29a10*/  LDL R29, [R1+0x6f0] ;  /* 0x0006f000011d7983 */ /* 0x000ea80000100800 */
[----:B------:R-:W0:Y:S01]  /*29a20*/  MUFU.EX2 R13, R13 ;  /* 0x0000000d000d7308 */ /* 0x000e220000000800 */
[----:B--2---:R-:W-:-:S02]  /*29a30*/  FADD R29, -R29, R18 ;  /* 0x000000121d1d7221 */ /* 0x004fc40000000100 */
[----:B------:R-:W2:Y:S04]  /*29a40*/  LDL.LU R18, [R1+0x1270] ;  /* 0x0012700001127983 */ /* 0x000ea80000300800 */
[----:B0-----:R0:W-:Y:S02]  /*29a50*/  STL [R1+0x6cc], R13 ;  /* 0x0006cc0d01007387 */ /* 0x0011e40000100800 */
[----:B0-----:R-:W-:Y:S02]  /*29a60*/  FMUL R13, R29, 1.4426950216293334961 ;  /* 0x3fb8aa3b1d0d7820 */ /* 0x001fe40000400000 */
[----:B------:R-:W2:Y:S04]  /*29a70*/  LDL R29, [R1+0x6ec] ;  /* 0x0006ec00011d7983 */ /* 0x000ea80000100800 */
[----:B------:R-:W0:Y:S01]  /*29a80*/  MUFU.EX2 R13, R13 ;  /* 0x0000000d000d7308 */ /* 0x000e220000000800 */
[----:B------:R-:W-:-:S02]  /*29a90*/  FADD R28, R28, R12 ;  /* 0x0000000c1c1c7221 */ /* 0x000fc40000000000 */
[----:B------:R-:W-:Y:S02]  /*29aa0*/  FADD R15, R27, R15 ;  /* 0x0000000f1b0f7221 */ /* 0x000fe40000000000 */
[----:B----4-:R-:W-:Y:S02]  /*29ab0*/  FADD R26, R26, R11 ;  /* 0x0000000b1a1a7221 */ /* 0x010fe40000000000 */
[----:B------:R-:W-:Y:S02]  /*29ac0*/  FADD R25, R25, R10 ;  /* 0x0000000a19197221 */ /* 0x000fe40000000000 */
[----:B--2---:R-:W-:Y:S02]  /*29ad0*/  FADD R29, -R29, R14 ;  /* 0x0000000e1d1d7221 */ /* 0x004fe40000000100 */
[----:B------:R1:W5:Y:S02]  /*29ae0*/  LDL.LU R14, [R1+0x126c] ;  /* 0x00126c00010e7983 */ /* 0x0003640000300800 */
[----:B------:R-:W-:-:S06]  /*29af0*/  FMUL R29, R29, 1.4426950216293334961 ;  /* 0x3fb8aa3b1d1d7820 */ /* 0x000fcc0000400000 */
[----:B------:R-:W2:Y:S01]  /*29b00*/  MUFU.EX2 R29, R29 ;  /* 0x0000001d001d7308 */ /* 0x000ea20000000800 */
[----:B0-----:R0:W-:Y:S04]  /*29b10*/  STL [R1+0x6c8], R13 ;  /* 0x0006c80d01007387 */ /* 0x0011e80000100800 */
[----:B0-----:R1:W5:Y:S04]  /*29b20*/  LDL.LU R13, [R1+0x1268] ;  /* 0x00126800010d7983 */ /* 0x0013680000300800 */
[----:B------:R1:W5:Y:S04]  /*29b30*/  LDL.LU R12, [R1+0x1264] ;  /* 0x00126400010c7983 */ /* 0x0003680000300800 */
[----:B--2---:R0:W-:Y:S04]  /*29b40*/  STL [R1+0x6c4], R29 ;  /* 0x0006c41d01007387 */ /* 0x0041e80000100800 */
[----:B0-----:R-:W2:Y:S04]  /*29b50*/  LDL.LU R29, [R1+0x10] ;  /* 0x00001000011d7983 */ /* 0x001ea80000300800 */
[----:B------:R-:W4:Y:S04]  /*29b60*/  LDL.LU R27, [R1+0xc] ;  /* 0x00000c00011b7983 */ /* 0x000f280000300800 */
[----:B------:R1:W5:Y:S04]  /*29b70*/  LDL.LU R11, [R1+0x1260] ;  /* 0x00126000010b7983 */ /* 0x0003680000300800 */
[----:B------:R1:W5:Y:S01]  /*29b80*/  LDL.LU R10, [R1+0x125c] ;  /* 0x00125c00010a7983 */ /* 0x0003620000300800 */
[----:B------:R-:W-:-:S02]  /*29b90*/  FMUL R3, R3, 1.4426950216293334961 ;  /* 0x3fb8aa3b03037820 */ /* 0x000fc40000400000 */
[----:B------:R-:W-:Y:S02]  /*29ba0*/  FMUL R0, R0, 1.4426950216293334961 ;  /* 0x3fb8aa3b00007820 */ /* 0x000fe40000400000 */
[----:B------:R-:W-:Y:S02]  /*29bb0*/  FMUL R21, R21, 1.4426950216293334961 ;  /* 0x3fb8aa3b15157820 */ /* 0x000fe40000400000 */
[----:B------:R-:W-:Y:S01]  /*29bc0*/  FMUL R22, R22, 1.4426950216293334961 ;  /* 0x3fb8aa3b16167820 */ /* 0x000fe20000400000 */
[----:B------:R-:W0:Y:S08]  /*29bd0*/  MUFU.EX2 R3, R3 ;  /* 0x0000000300037308 */ /* 0x000e300000000800 */
[----:B------:R-:W0:Y:S08]  /*29be0*/  MUFU.EX2 R2, R2 ;  /* 0x0000000200027308 */ /* 0x000e300000000800 */
[----:B------:R-:W0:Y:S08]  /*29bf0*/  MUFU.EX2 R0, R0 ;  /* 0x0000000000007308 */ /* 0x000e300000000800 */
[----:B------:R-:W0:Y:S08]  /*29c00*/  MUFU.EX2 R21, R21 ;  /* 0x0000001500157308 */ /* 0x000e300000000800 */
[----:B------:R-:W0:Y:S01]  /*29c10*/  MUFU.EX2 R22, R22 ;  /* 0x0000001600167308 */ /* 0x000e220000000800 */
[----:B------:R-:W-:Y:S01]  /*29c20*/  BSSY B0, `(.L_x_20) ;  /* 0x0000083000007945 */ /* 0x000fe20003800000 */
[----:B------:R-:W-:Y:S01]  /*29c30*/  BSSY B1, `(.L_x_21) ;  /* 0x0000079000017945 */ /* 0x000fe20003800000 */
[----:B---3--:R-:W-:-:S02]  /*29c40*/  FADD R16, R19, R16 ;  /* 0x0000001013107221 */ /* 0x008fc40000000000 */
[----:B------:R-:W-:Y:S02]  /*29c50*/  FADD R17, R18, R17 ;  /* 0x0000001112117221 */ /* 0x000fe40000000000 */
[----:B--2---:R-:W-:Y:S02]  /*29c60*/  FADD R23, R23, R29 ;  /* 0x0000001d17177221 */ /* 0x004fe40000000000 */
[----:B----4-:R-:W-:Y:S01]  /*29c70*/  FADD R24, R24, R27 ;  /* 0x0000001b18187221 */ /* 0x010fe20000000000 */
[----:B------:R-:W-:Y:S05]  /*29c80*/  @P6 BRA `(.L_x_22) ;  /* 0x0000006000006947 */ /* 0x000fea0003800000 */
[----:B01----:R-:W2:Y:S04]  /*29c90*/  LDL R27, [R1+0x99c] ;  /* 0x00099c00011b7983 */ /* 0x003ea80000100800 */
[----:B------:R-:W2:Y:S04]  /*29ca0*/  LDL.LU R29, [R1+0x14] ;  /* 0x00001400011d7983 */ /* 0x000ea80000300800 */
[----:B--2---:R0:W-:Y:S01]  /*29cb0*/  STS [R27+0x10000], R29 ;  /* 0x0100001d1b007388 */ /* 0x0041e20000000800 */
[----:B------:R-:W-:Y:S05]  /*29cc0*/  @P6 BRA `(.L_x_23) ;  /* 0x000000c000006947 */ /* 0x000fea0003800000 */
[----:B0-----:R-:W2:Y:S04]  /*29cd0*/  LDL R29, [R1+0x998] ;  /* 0x00099800011d7983 */ /* 0x001ea80000100800 */
[----:B--2--5:R0:W-:Y:S02]  /*29ce0*/  STS [R29+0x10000], R10 ;  /* 0x0100000a1d007388 */ /* 0x0241e40000000800 */
.L_x_22:
[----:B01----:R-:W-:Y:S05]  /*29cf0*/  @P6 BRA `(.L_x_24) ;  /* 0x0000013000006947 */ /* 0x003fea0003800000 */
[----:B-----5:R-:W0:Y:S02]  /*29d00*/  S2R R10, SR_TID.X ;  /* 0x00000000000a7919 */ /* 0x020e240000002100 */
[----:B0-----:R-:W-:-:S02]  /*29d10*/  LOP3.LUT R18, R10, 0x1c, RZ, 0xc0, !PT ;  /* 0x0000001c0a127812 */ /* 0x001fc400078ec0ff */
[----:B------:R-:W-:Y:S02]  /*29d20*/  LOP3.LUT R10, R10, 0x7f, RZ, 0xc0, !PT ;  /* 0x0000007f0a0a7812 */ /* 0x000fe400078ec0ff */
[----:B------:R-:W-:Y:S02]  /*29d30*/  LEA.HI R18, R18, 0x20, RZ, 0x1e ;  /* 0x0000002012127811 */ /* 0x000fe400078ff0ff */
[----:B------:R-:W-:Y:S02]  /*29d40*/  SHF.R.U32.HI R10, RZ, 0x3, R10 ;  /* 0x00000003ff0a7819 */ /* 0x000fe4000001160a */
[----:B------:R-:W-:Y:S02]  /*29d50*/  SHF.L.U32 R18, R18, 0x4, RZ ;  /* 0x0000000412127819 */ /* 0x000fe400000006ff */
[----:B------:R-:W-:-:S05]  /*29d60*/  LOP3.LUT R10, R10, 0xc, RZ, 0xc0, !PT ;  /* 0x0000000c0a0a7812 */ /* 0x000fca00078ec0ff */
[----:B------:R-:W-:-:S05]  /*29d70*/  IMAD.IADD R10, R10, 0x1, R18 ;  /* 0x000000010a0a7824 */ /* 0x000fca00078e0212 */
[----:B------:R0:W-:Y:S02]  /*29d80*/  STS [R10+0x10000], R11 ;  /* 0x0100000b0a007388 */ /* 0x0001e40000000800 */
.L_x_23:
[----:B------:R-:W-:Y:S05]  /*29d90*/  @P6 BRA `(.L_x_25) ;  /* 0x0000013000006947 */ /* 0x000fea0003800000 */
[----:B0----5:R-:W0:Y:S02]  /*29da0*/  S2R R10, SR_TID.X ;  /* 0x00000000000a7919 */ /* 0x021e240000002100 */
        /* <DEDUP_REMOVED lines=8> */
.L_x_24:
        /* <DEDUP_REMOVED lines=10> */
.L_x_25:
        /* <DEDUP_REMOVED lines=10> */
.L_x_26:
        /* <DEDUP_REMOVED lines=10> */
.L_x_27:
        /* <DEDUP_REMOVED lines=10> */
.L_x_28:
        /* <DEDUP_REMOVED lines=10> */
.L_x_29:
        /* <DEDUP_REMOVED lines=10> */
.L_x_30:
        /* <DEDUP_REMOVED lines=10> */
.L_x_31:
[----:B------:R-:W-:Y:S05]  /*2a290*/  @P6 BRA `(.L_x_33) ;  /* 0x0000012000006947 */ /* 0x000fea0003800000 */
[----:B0----5:R-:W0:Y:S02]  /*2a2a0*/  S2R R10, SR_TID.X ;  /* 0x00000000000a7919 */ /* 0x021e240000002100 */
[C---:B0-----:R-:W-:Y:S02]  /*2a2b0*/  LOP3.LUT R11, R10.reuse, 0x1c, RZ, 0xc0, !PT ;  /* 0x0000001c0a0b7812 */ /* 0x041fe400078ec0ff */
[----:B------:R-:W-:Y:S02]  /*2a2c0*/  LOP3.LUT R10, R10, 0x7f, RZ, 0xc0, !PT ;  /* 0x0000007f0a0a7812 */ /* 0x000fe400078ec0ff */
[----:B------:R-:W-:Y:S02]  /*2a2d0*/  SHF.L.U32 R11, R11, 0x2, RZ ;  /* 0x000000020b0b7819 */ /* 0x000fe400000006ff */
[----:B------:R-:W-:-:S04]  /*2a2e0*/  SHF.R.U32.HI R10, RZ, 0x3, R10 ;  /* 0x00000003ff0a7819 */ /* 0x000fc8000001160a */
[----:B------:R-:W-:-:S05]  /*2a2f0*/  LOP3.LUT R10, R10, 0xc, RZ, 0xc0, !PT ;  /* 0x0000000c0a0a7812 */ /* 0x000fca00078ec0ff */
[----:B------:R-:W-:-:S05]  /*2a300*/  IMAD.IADD R10, R11, 0x1, R10 ;  /* 0x000000010b0a7824 */ /* 0x000fca00078e020a */
[----:B------:R0:W-:Y:S02]  /*2a310*/  STS [R10+0x10680], R23 ;  /* 0x010680170a007388 */ /* 0x0001e40000000800 */
.L_x_32:
[----:B------:R-:W-:Y:S01]  /*2a320*/  @P6 BREAK B1 ;  /* 0x0000000000016942 */ /* 0x000fe20003800000 */
        /* <DEDUP_REMOVED lines=9> */
.L_x_33:
[----:B------:R-:W-:Y:S05]  /*2a3c0*/  BSYNC B1 ;  /* 0x0000000000017941 */ /* 0x000fea0003800000 */
.L_x_21:
[----:B0----5:R-:W0:Y:S02]  /*2a3d0*/  S2R R10, SR_TID.X ;  /* 0x00000000000a7919 */ /* 0x021e240000002100 */
[C---:B0-----:R-:W-:Y:S02]  /*2a3e0*/  LOP3.LUT R11, R10.reuse, 0x1c, RZ, 0xc0, !PT ;  /* 0x0000001c0a0b7812 */ /* 0x041fe400078ec0ff */
[----:B------:R-:W-:Y:S02]  /*2a3f0*/  LOP3.LUT R10, R10, 0x7f, RZ, 0xc0, !PT ;  /* 0x0000007f0a0a7812 */ /* 0x000fe400078ec0ff */
[----:B------:R-:W-:Y:S02]  /*2a400*/  SHF.L.U32 R11, R11, 0x2, RZ ;  /* 0x000000020b0b7819 */ /* 0x000fe400000006ff */
[----:B------:R-:W-:-:S04]  /*2a410*/  SHF.R.U32.HI R10, RZ, 0x3, R10 ;  /* 0x00000003ff0a7819 */ /* 0x000fc8000001160a */
[----:B------:R-:W-:-:S04]  /*2a420*/  LOP3.LUT R10, R10, 0xc, RZ, 0xc0, !PT ;  /* 0x0000000c0a0a7812 */ /* 0x000fc800078ec0ff */
[----:B------:R-:W-:-:S05]  /*2a430*/  IADD3 R10, R11, R10, RZ ;  /* 0x0000000a0b0a7210 */ /* 0x000fca0007ffe0ff */
[----:B------:R0:W-:Y:S02]  /*2a440*/  @!P6 STS [R10+0x10780], R17 ;  /* 0x010780110a00e388 */ /* 0x0001e40000000800 */
.L_x_34:
[----:B------:R-:W-:Y:S05]  /*2a450*/  BSYNC B0 ;  /* 0x0000000000007941 */ /* 0x000fea0003800000 */
.L_x_20:
[----:B------:R-:W-:Y:S01]  /*2a460*/  WARPSYNC 0xffffffff ;  /* 0xffffffff00007948 */ /* 0x000fe20003800000 */
[----:B------:R-:W2:Y:S04]  /*2a470*/  LDL.64 R18, [R1+0xda0] ;  /* 0x000da00001127983 */ /* 0x000ea80000100a00 */
[----:B------:R-:W3:Y:S04]  /*2a480*/  LDL.64 R28, [R1+0xd68] ;  /* 0x000d6800011c7983 */ /* 0x000ee80000100a00 */
[----:B------:R-:W4:Y:S04]  /*2a490*/  LDL.64 R26, [R1+0xd60] ;  /* 0x000d6000011a7983 */ /* 0x000f280000100a00 */
[----:B0-----:R-:W2:Y:S04]  /*2a4a0*/  LDL.64 R24, [R1+0xd58] ;  /* 0x000d580001187983 */ /* 0x001ea80000100a00 */
[----:B------:R-:W-:Y:S04]  /*2a4b0*/  STL [R1+0x2228], R21 ;  /* 0x0022281501007387 */ /* 0x000fe80000100800 */
[----:B------:R0:W-:Y:S04]  /*2a4c0*/  STL [R1+0x2224], R22 ;  /* 0x0022241601007387 */ /* 0x0001e80000100800 */
[----:B-----5:R-:W1:Y:S04]  /*2a4d0*/  S2R R10, SR_TID.X ;  /* 0x00000000000a7919 */ /* 0x020e680000002100 */
[----:B0-----:R-:W2:Y:S01]  /*2a4e0*/  LDL R22, [R1+0x354] ;  /* 0x0003540001167983 */ /* 0x001ea20000100800 */
[----:B-1----:R-:W-:-:S03]  /*2a4f0*/  LOP3.LUT R23, R10, 0x7f, RZ, 0xc0, !PT ;  /* 0x0000007f0a177812 */ /* 0x002fc600078ec0ff */
[----:B------:R-:W-:Y:S06]  /*2a500*/  BAR.SYNC.DEFER_BLOCKING 0x0 ;  /* 0x0000000000007b1d */ /* 0x000fec0000010000 */
[----:B------:R-:W0:Y:S04]  /*2a510*/  LDS R14, [R23.X4+0x10000] ;  /* 0x01000000170e7984 */ /* 0x000e280000004800 */
[----:B------:R-:W1:Y:S04]  /*2a520*/  LDS R15, [R23.X4+0x10200] ;  /* 0x01020000170f7984 */ /* 0x000e680000004800 */
[----:B------:R-:W1:Y:S04]  /*2a530*/  LDS R12, [R23.X4+0x10400] ;  /* 0x01040000170c7984 */ /* 0x000e680000004800 */
[----:B------:R-:W1:Y:S04]  /*2a540*/  LDS R11, [R23.X4+0x10600] ;  /* 0x01060000170b7984 */ /* 0x000e680000004800 */
[----:B0-----:R-:W0:Y:S04]  /*2a550*/  SHFL.BFLY PT, R16, R14, 0x2, 0x1f ;  /* 0x0c401f000e107f89 */ /* 0x001e2800000e0000 */
[----:B-1----:R-:W1:Y:S04]  /*2a560*/  SHFL.BFLY PT, R17, R15, 0x2, 0x1f ;  /* 0x0c401f000f117f89 */ /* 0x002e6800000e0000 */
[----:B------:R-:W1:Y:S04]  /*2a570*/  SHFL.BFLY PT, R13, R12, 0x2, 0x1f ;  /* 0x0c401f000c0d7f89 */ /* 0x000e6800000e0000 */
[----:B------:R-:W1:Y:S01]  /*2a580*/  SHFL.BFLY PT, R10, R11, 0x2, 0x1f ;  /* 0x0c401f000b0a7f89 */ /* 0x000e6200000e0000 */
[----:B0-----:R-:W-:-:S02]  /*2a590*/  FADD R14, R14, R16 ;  /* 0x000000100e0e7221 */ /* 0x001fc40000000000 */
[----:B-1----:R-:W-:Y:S02]  /*2a5a0*/  FADD R15, R15, R17 ;  /* 0x000000110f0f7221 */ /* 0x002fe40000000000 */
[----:B------:R-:W-:Y:S02]  /*2a5b0*/  FADD R13, R12, R13 ;  /* 0x0000000d0c0d7221 */ /* 0x000fe40000000000 */
[----:B------:R-:W-:Y:S01]  /*2a5c0*/  FADD R10, R11, R10 ;  /* 0x0000000a0b0a7221 */ /* 0x000fe20000000000 */
[----:B------:R-:W0:Y:S04]  /*2a5d0*/  SHFL.BFLY PT, R12, R15, 0x1, 0x1f ;  /* 0x0c201f000f0c7f89 */ /* 0x000e2800000e0000 */
[----:B------:R-:W1:Y:S04]  /*2a5e0*/  SHFL.BFLY PT, R11, R14, 0x1, 0x1f ;  /* 0x0c201f000e0b7f89 */ /* 0x000e6800000e0000 */
[----:B------:R-:W1:Y:S04]  /*2a5f0*/  SHFL.BFLY PT, R16, R13, 0x1, 0x1f ;  /* 0x0c201f000d107f89 */ /* 0x000e6800000e0000 */
[----:B------:R-:W1:Y:S01]  /*2a600*/  SHFL.BFLY PT, R17, R10, 0x1, 0x1f ;  /* 0x0c201f000a117f89 */ /* 0x000e6200000e0000 */
[----:B0-----:R-:W-:-:S02]  /*2a610*/  FADD R12, R15, R12 ;  /* 0x0000000c0f0c7221 */ /* 0x001fc40000000000 */
[----:B-1----:R-:W-:Y:S02]  /*2a620*/  FADD R11, R14, R11 ;  /* 0x0000000b0e0b7221 */ /* 0x002fe40000000000 */
[----:B------:R-:W3:Y:S01]  /*2a630*/  LDL.64 R14, [R1+0xd88] ;  /* 0x000d8800010e7983 */ /* 0x000ee20000100a00 */
[----:B------:R-:W-:-:S03]  /*2a640*/  FADD R13, R13, R16 ;  /* 0x000000100d0d7221 */ /* 0x000fc60000000000 */
[----:B------:R-:W-:Y:S01]  /*2a650*/  @!P6 STS [R23.X4+0x10000], R11 ;  /* 0x0100000b1700e388 */ /* 0x000fe20000004800 */
[----:B------:R-:W-:-:S03]  /*2a660*/  FADD R10, R10, R17 ;  /* 0x000000110a0a7221 */ /* 0x000fc60000000000 */
[----:B------:R-:W-:Y:S04]  /*2a670*/  @!P6 STS [R23.X4+0x10200], R12 ;  /* 0x0102000c1700e388 */ /* 0x000fe80000004800 */
[----:B------:R0:W-:Y:S04]  /*2a680*/  @!P6 STS [R23.X4+0x10400], R13 ;  /* 0x0104000d1700e388 */ /* 0x0001e80000004800 */
[----:B------:R1:W-:Y:S04]  /*2a690*/  @!P6 STS [R23.X4+0x10600], R10 ;  /* 0x0106000a1700e388 */ /* 0x0003e80000004800 */
[----:B------:R-:W4:Y:S04]  /*2a6a0*/  LDL.64 R16, [R1+0xd80] ;  /* 0x000d800001107983 */ /* 0x000f280000100a00 */
[----:B0-----:R-:W4:Y:S04]  /*2a6b0*/  LDL.64 R12, [R1+0xd90] ;  /* 0x000d9000010c7983 */ /* 0x001f280000100a00 */
[----:B-1----:R-:W4:Y:S01]  /*2a6c0*/  LDL.64 R10, [R1+0xd98] ;  /* 0x000d9800010a7983 */ /* 0x002f220000100a00 */
[----:B--2---:R-:W-:-:S03]  /*2a6d0*/  IMAD.WIDE R18, R22, 0x2, R18 ;  /* 0x0000000216127825 */ /* 0x004fc600078e0212 */
[----:B------:R-:W-:Y:S06]  /*2a6e0*/  BAR.SYNC.DEFER_BLOCKING 0x0 ;  /* 0x0000000000007b1d */ /* 0x000fec0000010000 */
[----:B------:R0:W2:Y:S04]  /*2a6f0*/  LDG.E.U16 R23, [R18.64] ;  /* 0x0000000612177981 */ /* 0x0000a8000c1e1500 */
[----:B0-----:R-:W2:Y:S01]  /*2a700*/  LDL.64 R18, [R1+0xd78] ;  /* 0x000d780001127983 */ /* 0x001ea20000100a00 */
[----:B---3--:R-:W-:-:S04]  /*2a710*/  IMAD.WIDE R14, R22, 0x2, R14 ;  /* 0x00000002160e7825 */ /* 0x008fc800078e020e */
[----:B----4-:R-:W-:-:S04]  /*2a720*/  IMAD.WIDE R10, R22, 0x2, R10 ;  /* 0x00000002160a7825 */ /* 0x010fc800078e020a */
[C---:B------:R-:W-:Y:S01]  /*2a730*/  IMAD.WIDE R12, R22.reuse, 0x2, R12 ;  /* 0x00000002160c7825 */ /* 0x040fe200078e020c */
[----:B------:R0:W3:Y:S05]  /*2a740*/  LDG.E.U16 R21, [R10.64] ;  /* 0x000000060a157981 */ /* 0x0000ea000c1e1500 */
[----:B------:R-:W4:Y:S04]  /*2a750*/  LDG.E.U16 R13, [R12.64] ;  /* 0x000000060c0d7981 */ /* 0x000f28000c1e1500 */
[----:B0-----:R-:W4:Y:S04]  /*2a760*/  LDL.64 R10, [R1+0xd70] ;  /* 0x000d7000010a7983 */ /* 0x001f280000100a00 */
[----:B--2---:R0:W-:Y:S04]  /*2a770*/  STL [R1+0x918], R23 ;  /* 0x0009181701007387 */ /* 0x0041e80000100800 */
[----:B0-----:R-:W2:Y:S01]  /*2a780*/  LDG.E.U16 R23, [R14.64] ;  /* 0x000000060e177981 */ /* 0x001ea2000c1e1500 */
[----:B------:R-:W-:-:S04]  /*2a790*/  IMAD.WIDE R16, R22, 0x2, R16 ;  /* 0x0000000216107825 */ /* 0x000fc800078e0210 */
[C---:B------:R-:W-:Y:S01]  /*2a7a0*/  IMAD.WIDE R18, R22.reuse, 0x2, R18 ;  /* 0x0000000216127825 */ /* 0x040fe200078e0212 */
[----:B---3--:R0:W-:Y:S04]  /*2a7b0*/  STL [R1+0x914], R21 ;  /* 0x0009141501007387 */ /* 0x0081e80000100800 */
[----:B----4-:R-:W-:Y:S04]  /*2a7c0*/  STL [R1+0x910], R13 ;  /* 0x0009100d01007387 */ /* 0x010fe80000100800 */
[----:B0-----:R0:W3:Y:S01]  /*2a7d0*/  LDG.E.U16 R21, [R16.64] ;  /* 0x0000000610157981 */ /* 0x0010e2000c1e1500 */
[----:B------:R-:W-:-:S04]  /*2a7e0*/  IMAD.WIDE R10, R22, 0x2, R10 ;  /* 0x00000002160a7825 */ /* 0x000fc800078e020a */
[C---:B0-----:R-:W-:Y:S02]  /*2a7f0*/  IMAD.WIDE R16, R22.reuse, 0x2, R24 ;  /* 0x0000000216107825 */ /* 0x041fe400078e0218 */
[----:B------:R0:W4:Y:S04]  /*2a800*/  LDG.E.U16 R25, [R18.64] ;  /* 0x0000000612197981 */ /* 0x000128000c1e1500 */
[----:B0-----:R-:W4:Y:S04]  /*2a810*/  LDL.64 R18, [R1+0xd50] ;  /* 0x000d500001127983 */ /* 0x001f280000100a00 */
[----:B--2---:R0:W-:Y:S04]  /*2a820*/  STL [R1+0x90c], R23 ;  /* 0x00090c1701007387 */ /* 0x0041e80000100800 */
[----:B0-----:R0:W2:Y:S01]  /*2a830*/  LDG.E.U16 R23, [R10.64] ;  /* 0x000000060a177981 */ /* 0x0010a2000c1e1500 */
[----:B------:R-:W-:-:S04]  /*2a840*/  IMAD.WIDE R12, R22, 0x2, R28 ;  /* 0x00000002160c7825 */ /* 0x000fc800078e021c */
[C---:B------:R-:W-:Y:S01]  /*2a850*/  IMAD.WIDE R14, R22.reuse, 0x2, R26 ;  /* 0x00000002160e7825 */ /* 0x040fe200078e021a */
[----:B0-----:R-:W2:Y:S04]  /*2a860*/  LDL.64 R10, [R1+0xd48] ;  /* 0x000d4800010a7983 */ /* 0x001ea80000100a00 */
[----:B---3--:R0:W-:Y:S04]  /*2a870*/  STL [R1+0x908], R21 ;  /* 0x0009081501007387 */ /* 0x0081e80000100800 */
[----:B------:R-:W3:Y:S04]  /*2a880*/  LDL.64 R28, [R1+0xd18] ;  /* 0x000d1800011c7983 */ /* 0x000ee80000100a00 */
[----:B------:R-:W3:Y:S04]  /*2a890*/  LDL.64 R26, [R1+0xd10] ;  /* 0x000d1000011a7983 */ /* 0x000ee80000100a00 */
[----:B0-----:R0:W3:Y:S04]  /*2a8a0*/  LDG.E.U16 R21, [R12.64] ;  /* 0x000000060c157981 */ /* 0x0010e8000c1e1500 */
[----:B0-----:R-:W3:Y:S04]  /*2a8b0*/  LDL.64 R12, [R1+0xd40] ;  /* 0x000d4000010c7983 */ /* 0x001ee80000100a00 */
[----:B----4-:R0:W-:Y:S04]  /*2a8c0*/  STL [R1+0x904], R25 ;  /* 0x0009041901007387 */ /* 0x0101e80000100800 */
[----:B0-----:R-:W4:Y:S04]  /*2a8d0*/  LDL.64 R24, [R1+0xd08] ;  /* 0x000d080001187983 */ /* 0x001f280000100a00 */
[----:B--2---:R0:W-:Y:S04]  /*2a8e0*/  STL [R1+0x900], R23 ;  /* 0x0009001701007387 */ /* 0x0041e80000100800 */
[----:B0-----:R0:W2:Y:S01]  /*2a8f0*/  LDG.E.U16 R23, [R14.64] ;  /* 0x000000060e177981 */ /* 0x0010a2000c1e1500 */
[----:B------:R-:W-:-:S03]  /*2a900*/  IMAD.WIDE R18, R22, 0x2, R18 ;  /* 0x0000000216127825 */ /* 0x000fc600078e0212 */
[----:B0-----:R-:W4:Y:S04]  /*2a910*/  LDL.64 R14, [R1+0xd38] ;  /* 0x000d3800010e7983 */ /* 0x001f280000100a00 */
[----:B---3--:R0:W-:Y:S04]  /*2a920*/  STL [R1+0x8fc], R21 ;  /* 0x0008fc1501007387 */ /* 0x0081e80000100800 */
[----:B0-----:R0:W3:Y:S04]  /*2a930*/  LDG.E.U16 R21, [R16.64] ;  /* 0x0000000610157981 */ /* 0x0010e8000c1e1500 */
[----:B0-----:R-:W3:Y:S04]  /*2a940*/  LDL.64 R16, [R1+0xd30] ;  /* 0x000d300001107983 */ /* 0x001ee80000100a00 */
[----:B--2---:R0:W-:Y:S04]  /*2a950*/  STL [R1+0x8f8], R23 ;  /* 0x0008f81701007387 */ /* 0x0041e80000100800 */
[----:B0-----:R0:W2:Y:S01]  /*2a960*/  LDG.E.U16 R23, [R18.64] ;  /* 0x0000000612177981 */ /* 0x0010a2000c1e1500 */
[----:B------:R-:W-:-:S04]  /*2a970*/  IMAD.WIDE R10, R22, 0x2, R10 ;  /* 0x00000002160a7825 */ /* 0x000fc800078e020a */
[C---:B------:R-:W-:Y:S01]  /*2a980*/  IMAD.WIDE R12, R22.reuse, 0x2, R12 ;  /* 0x00000002160c7825 */ /* 0x040fe200078e020c */
[----:B0-----:R-:W2:Y:S03]  /*2a990*/  LDL.64 R18, [R1+0xd28] ;  /* 0x000d280001127983 */ /* 0x001ea60000100a00 */
[C---:B----4-:R-:W-:Y:S02]  /*2a9a0*/  IMAD.WIDE R14, R22.reuse, 0x2, R14 ;  /* 0x00000002160e7825 */ /* 0x050fe400078e020e */
[----:B------:R-:W4:Y:S04]  /*2a9b0*/  LDG.E.U16 R13, [R12.64] ;  /* 0x000000060c0d7981 */ /* 0x000f28000c1e1500 */
[----:B---3--:R0:W-:Y:S04]  /*2a9c0*/  STL [R1+0x8f4], R21 ;  /* 0x0008f41501007387 */ /* 0x0081e80000100800 */
[----:B0-----:R0:W3:Y:S04]  /*2a9d0*/  LDG.E.U16 R21, [R10.64] ;  /* 0x000000060a157981 */ /* 0x0010e8000c1e1500 */
        /* <DEDUP_REMOVED lines=42> */
[----:B0-----:R0:W2:Y:S01]  /*2ac80*/  LDG.E.U16 R23, [R14.64] ;  /* 0x000000060e177981 */ /* 0x0010a2000c1e1500 */
[----:B------:R-:W-:-:S04]  /*2ac90*/  IMAD.WIDE R16, R22, 0x2, R16 ;  /* 0x0000000216107825 */ /* 0x000fc800078e0210 */
[----:B------:R-:W-:-:S04]  /*2aca0*/  IMAD.WIDE R18, R22, 0x2, R18 ;  /* 0x0000000216127825 */ /* 0x000fc800078e0212 */
[C---:B0-----:R-:W-:Y:S02]  /*2acb0*/  IMAD.WIDE R14, R22.reuse, 0x2, R26 ;  /* 0x00000002160e7825 */ /* 0x041fe400078e021a */
[----:B------:R0:W2:Y:S04]  /*2acc0*/  LDG.E.U16 R26, [R18.64] ;  /* 0x00000006121a7981 */ /* 0x0000a8000c1e1500 */
[----:B---3--:R1:W-:Y:S04]  /*2acd0*/  STL [R1+0x8c4], R21 ;  /* 0x0008c41501007387 */ /* 0x0083e80000100800 */
[----:B----4-:R3:W-:Y:S04]  /*2ace0*/  STL [R1+0x8c0], R13 ;  /* 0x0008c00d01007387 */ /* 0x0107e80000100800 */
[----:B0-----:R-:W4:Y:S01]  /*2acf0*/  LDL.64 R18, [R1+0xcb0] ;  /* 0x000cb00001127983 */ /* 0x001f220000100a00 */
[----:B------:R-:W-:-:S03]  /*2ad00*/  IMAD.WIDE R10, R22, 0x2, R10 ;  /* 0x00000002160a7825 */ /* 0x000fc600078e020a */
[----:B-1----:R0:W4:Y:S01]  /*2ad10*/  LDG.E.U16 R21, [R16.64] ;  /* 0x0000000610157981 */ /* 0x002122000c1e1500 */
[----:B---3--:R-:W-:-:S03]  /*2ad20*/  IMAD.WIDE R12, R22, 0x2, R28 ;  /* 0x00000002160c7825 */ /* 0x008fc600078e021c */
[----:B------:R1:W3:Y:S04]  /*2ad30*/  LDG.E.U16 R27, [R10.64] ;  /* 0x000000060a1b7981 */ /* 0x0002e8000c1e1500 */
[----:B-1----:R-:W3:Y:S04]  /*2ad40*/  LDL.64 R10, [R1+0xca8] ;  /* 0x000ca800010a7983 */ /* 0x002ee80000100a00 */
[----:B--2---:R1:W-:Y:S04]  /*2ad50*/  STL [R1+0x8bc], R23 ;  /* 0x0008bc1701007387 */ /* 0x0043e80000100800 */
[----:B-1----:R1:W2:Y:S04]  /*2ad60*/  LDG.E.U16 R23, [R12.64] ;  /* 0x000000060c177981 */ /* 0x0022a8000c1e1500 */
[----:B-1----:R-:W2:Y:S01]  /*2ad70*/  LDL.64 R12, [R1+0xca0] ;  /* 0x000ca000010c7983 */ /* 0x002ea20000100a00 */
[----:B0-----:R-:W-:-:S03]  /*2ad80*/  IMAD.WIDE R16, R22, 0x2, R24 ;  /* 0x0000000216107825 */ /* 0x001fc600078e0218 */
[----:B------:R-:W2:Y:S01]  /*2ad90*/  LDL.64 R24, [R1+0xc88] ;  /* 0x000c880001187983 */ /* 0x000ea20000100a00 */
[----:B----4-:R-:W-:-:S03]  /*2ada0*/  IMAD.WIDE R18, R22, 0x2, R18 ;  /* 0x0000000216127825 */ /* 0x010fc600078e0212 */
[----:B------:R0:W-:Y:S04]  /*2adb0*/  STL [R1+0x8b8], R21 ;  /* 0x0008b81501007387 */ /* 0x0001e80000100800 */
[----:B------:R-:W4:Y:S04]  /*2adc0*/  LDL.64 R28, [R1+0xc78] ;  /* 0x000c7800011c7983 */ /* 0x000f280000100a00 */
[----:B------:R-:W4:Y:S04]  /*2add0*/  LDG.E.U16 R19, [R18.64] ;  /* 0x0000000612137981 */ /* 0x000f28000c1e1500 */
[----:B0-----:R0:W4:Y:S01]  /*2ade0*/  LDG.E.U16 R21, [R14.64] ;  /* 0x000000060e157981 */ /* 0x001122000c1e1500 */
[----:B---3--:R-:W-:-:S06]  /*2adf0*/  IMAD.WIDE R10, R22, 0x2, R10 ;  /* 0x00000002160a7825 */ /* 0x008fcc00078e020a */
[----:B------:R1:W3:Y:S04]  /*2ae00*/  LDG.E.U16 R10, [R10.64] ;  /* 0x000000060a0a7981 */ /* 0x0002e8000c1e1500 */
[----:B0-----:R-:W3:Y:S04]  /*2ae10*/  LDL.64 R14, [R1+0xc98] ;  /* 0x000c9800010e7983 */ /* 0x001ee80000100a00 */
[----:B------:R-:W-:Y:S04]  /*2ae20*/  STL [R1+0x8b0], R27 ;  /* 0x0008b01b01007387 */ /* 0x000fe80000100800 */
[----:B------:R0:W-:Y:S04]  /*2ae30*/  STL [R1+0x8b4], R26 ;  /* 0x0008b41a01007387 */ /* 0x0001e80000100800 */
[----:B0-----:R-:W3:Y:S04]  /*2ae40*/  LDL.64 R26, [R1+0xc70] ;  /* 0x000c7000011a7983 */ /* 0x001ee80000100a00 */
[----:B--2---:R0:W-:Y:S01]  /*2ae50*/  STL [R1+0x8ac], R23 ;  /* 0x0008ac1701007387 */ /* 0x0041e20000100800 */
[----:B------:R-:W-:-:S03]  /*2ae60*/  IMAD.WIDE R12, R22, 0x2, R12 ;  /* 0x00000002160c7825 */ /* 0x000fc600078e020c */
[----:B0-----:R0:W2:Y:S04]  /*2ae70*/  LDG.E.U16 R23, [R16.64] ;  /* 0x0000000610177981 */ /* 0x0010a8000c1e1500 */
[----:B-1----:R1:W2:Y:S04]  /*2ae80*/  LDG.E.U16 R11, [R12.64] ;  /* 0x000000060c0b7981 */ /* 0x0022a8000c1e1500 */
[----:B0-----:R-:W2:Y:S04]  /*2ae90*/  LDL.64 R16, [R1+0xc90] ;  /* 0x000c900001107983 */ /* 0x001ea80000100a00 */
[----:B-1----:R-:W2:Y:S04]  /*2aea0*/  LDL.64 R12, [R1+0xc80] ;  /* 0x000c8000010c7983 */ /* 0x002ea80000100a00 */
[----:B----4-:R0:W-:Y:S01]  /*2aeb0*/  STL [R1+0x8a8], R21 ;  /* 0x0008a81501007387 */ /* 0x0101e20000100800 */
[----:B---3--:R-:W-:-:S05]  /*2aec0*/  IMAD.WIDE R14, R22, 0x2, R14 ;  /* 0x00000002160e7825 */ /* 0x008fca00078e020e */
[----:B0-----:R0:W3:Y:S02]  /*2aed0*/  LDG.E.U16 R21, [R14.64] ;  /* 0x000000060e157981 */ /* 0x0010e4000c1e1500 */
[C---:B0-----:R-:W-:Y:S02]  /*2aee0*/  IMAD.WIDE R14, R22.reuse, 0x2, R28 ;  /* 0x00000002160e7825 */ /* 0x041fe400078e021c */
[----:B--2---:R-:W-:Y:S04]  /*2aef0*/  STL [R1+0x8a4], R23 ;  /* 0x0008a41701007387 */ /* 0x004fe80000100800 */
[----:B------:R0:W-:Y:S01]  /*2af00*/  STL [R1+0x8a0], R19 ;  /* 0x0008a01301007387 */ /* 0x0001e20000100800 */
[----:B------:R-:W-:-:S03]  /*2af10*/  IMAD.WIDE R16, R22, 0x2, R16 ;  /* 0x0000000216107825 */ /* 0x000fc600078e0210 */
[----:B0-----:R-:W2:Y:S04]  /*2af20*/  LDL.64 R18, [R1+0xc48] ;  /* 0x000c480001127983 */ /* 0x001ea80000100a00 */
[----:B------:R-:W-:Y:S04]  /*2af30*/  STL [R1+0x898], R11 ;  /* 0x0008980b01007387 */ /* 0x000fe80000100800 */
[----:B------:R0:W-:Y:S04]  /*2af40*/  STL [R1+0x89c], R10 ;  /* 0x00089c0a01007387 */ /* 0x0001e80000100800 */
[----:B------:R1:W4:Y:S01]  /*2af50*/  LDG.E.U16 R23, [R16.64] ;  /* 0x0000000610177981 */ /* 0x000322000c1e1500 */
[----:B0-----:R-:W-:-:S03]  /*2af60*/  IMAD.WIDE R10, R22, 0x2, R24 ;  /* 0x00000002160a7825 */ /* 0x001fc600078e0218 */
[----:B------:R0:W2:Y:S04]  /*2af70*/  LDG.E.U16 R24, [R14.64] ;  /* 0x000000060e187981 */ /* 0x0000a8000c1e1500 */
[----:B------:R0:W2:Y:S01]  /*2af80*/  LDG.E.U16 R28, [R10.64] ;  /* 0x000000060a1c7981 */ /* 0x0000a2000c1e1500 */
[----:B------:R-:W-:-:S04]  /*2af90*/  IMAD.WIDE R12, R22, 0x2, R12 ;  /* 0x00000002160c7825 */ /* 0x000fc800078e020c */
[C---:B-1----:R-:W-:Y:S01]  /*2afa0*/  IMAD.WIDE R16, R22.reuse, 0x2, R26 ;  /* 0x0000000216107825 */ /* 0x042fe200078e021a */
[----:B0-----:R-:W2:Y:S04]  /*2afb0*/  LDL.64 R10, [R1+0xc68] ;  /* 0x000c6800010a7983 */ /* 0x001ea80000100a00 */
[----:B---3--:R0:W-:Y:S04]  /*2afc0*/  STL [R1+0x894], R21 ;  /* 0x0008941501007387 */ /* 0x0081e80000100800 */
[----:B------:R-:W3:Y:S04]  /*2afd0*/  LDL.64 R26, [R1+0xc40] ;  /* 0x000c4000011a7983 */ /* 0x000ee80000100a00 */
[----:B------:R-:W3:Y:S04]  /*2afe0*/  LDL.64 R14, [R1+0xc58] ;  /* 0x000c5800010e7983 */ /* 0x000ee80000100a00 */
[----:B0-----:R0:W3:Y:S04]  /*2aff0*/  LDG.E.U16 R21, [R12.64] ;  /* 0x000000060c157981 */ /* 0x0010e8000c1e1500 */
[----:B0-----:R-:W3:Y:S04]  /*2b000*/  LDL.64 R12, [R1+0xc60] ;  /* 0x000c6000010c7983 */ /* 0x001ee80000100a00 */
[----:B----4-:R-:W-:Y:S04]  /*2b010*/  STL [R1+0x890], R23 ;  /* 0x0008901701007387 */ /* 0x010fe80000100800 */
[----:B--2---:R0:W-:Y:S04]  /*2b020*/  STL [R1+0x88c], R28 ;  /* 0x00088c1c01007387 */ /* 0x0041e80000100800 */
[----:B0-----:R0:W2:Y:S04]  /*2b030*/  LDG.E.U16 R28, [R16.64] ;  /* 0x00000006101c7981 */ /* 0x0010a8000c1e1500 */
[----:B0-----:R-:W4:Y:S01]  /*2b040*/  LDL.64 R16, [R1+0xc50] ;  /* 0x000c500001107983 */ /* 0x001f220000100a00 */
[----:B------:R-:W-:-:S06]  /*2b050*/  IMAD.WIDE R10, R22, 0x2, R10 ;  /* 0x00000002160a7825 */ /* 0x000fcc00078e020a */
[----:B------:R0:W2:Y:S01]  /*2b060*/  LDG.E.U16 R10, [R10.64] ;  /* 0x000000060a0a7981 */ /* 0x0000a2000c1e1500 */
[----:B------:R-:W-:-:S04]  /*2b070*/  IMAD.WIDE R18, R22, 0x2, R18 ;  /* 0x0000000216127825 */ /* 0x000fc800078e0212 */
[----:B---3--:R-:W-:-:S04]  /*2b080*/  IMAD.WIDE R14, R22, 0x2, R14 ;  /* 0x00000002160e7825 */ /* 0x008fc800078e020e */
[----:B------:R-:W-:-:S05]  /*2b090*/  IMAD.WIDE R12, R22, 0x2, R12 ;  /* 0x00000002160c7825 */ /* 0x000fca00078e020c */
[----:B0-----:R0:W3:Y:S04]  /*2b0a0*/  LDG.E.U16 R11, [R12.64] ;  /* 0x000000060c0b7981 */ /* 0x0010e8000c1e1500 */
[----:B0-----:R-:W3:Y:S04]  /*2b0b0*/  LDL.64 R12, [R1+0xc38] ;  /* 0x000c3800010c7983 */ /* 0x001ee80000100a00 */
[----:B------:R0:W-:Y:S04]  /*2b0c0*/  STL [R1+0x888], R21 ;  /* 0x0008881501007387 */ /* 0x0001e80000100800 */
[----:B0-----:R0:W3:Y:S04]  /*2b0d0*/  LDG.E.U16 R21, [R14.64] ;  /* 0x000000060e157981 */ /* 0x0010e8000c1e1500 */
[----:B0-----:R-:W3:Y:S04]  /*2b0e0*/  LDL.64 R14, [R1+0xc30] ;  /* 0x000c3000010e7983 */ /* 0x001ee80000100a00 */
[----:B------:R0:W-:Y:S01]  /*2b0f0*/  STL [R1+0x884], R24 ;  /* 0x0008841801007387 */ /* 0x0001e20000100800 */
[----:B----4-:R-:W-:-:S05]  /*2b100*/  IMAD.WIDE R16, R22, 0x2, R16 ;  /* 0x0000000216107825 */ /* 0x010fca00078e0210 */
[----:B0-----:R0:W4:Y:S04]  /*2b110*/  LDG.E.U16 R24, [R16.64] ;  /* 0x0000000610187981 */ /* 0x001128000c1e1500 */
[----:B0-----:R-:W4:Y:S04]  /*2b120*/  LDL.64 R16, [R1+0xc28] ;  /* 0x000c280001107983 */ /* 0x001f280000100a00 */
[----:B--2---:R0:W-:Y:S04]  /*2b130*/  STL [R1+0x880], R28 ;  /* 0x0008801c01007387 */ /* 0x0041e80000100800 */
[----:B0-----:R0:W2:Y:S04]  /*2b140*/  LDG.E.U16 R28, [R18.64] ;  /* 0x00000006121c7981 */ /* 0x0010a8000c1e1500 */
[----:B---3--:R-:W-:Y:S04]  /*2b150*/  STL [R1+0x778], R11 ;  /* 0x0007780b01007387 */ /* 0x008fe80000100800 */
[----:B------:R1:W-:Y:S01]  /*2b160*/  STL [R1+0x77c], R10 ;  /* 0x00077c0a01007387 */ /* 0x0003e20000100800 */
[----:B------:R-:W-:-:S04]  /*2b170*/  IMAD.WIDE R12, R22, 0x2, R12 ;  /* 0x00000002160c7825 */ /* 0x000fc800078e020c */
[C---:B-1----:R-:W-:Y:S02]  /*2b180*/  IMAD.WIDE R10, R22.reuse, 0x2, R26 ;  /* 0x00000002160a7825 */ /* 0x042fe400078e021a */
[----:B------:R-:W3:Y:S04]  /*2b190*/  LDL.LU R27, [R1+0x934] ;  /* 0x00093400011b7983 */ /* 0x000ee80000300800 */
[----:B------:R-:W3:Y:S04]  /*2b1a0*/  LDL.LU R26, [R1+0x580] ;  /* 0x00058000011a7983 */ /* 0x000ee80000300800 */
[----:B------:R1:W-:Y:S04]  /*2b1b0*/  STL [R1+0x774], R21 ;  /* 0x0007741501007387 */ /* 0x0003e80000100800 */
[----:B0-----:R0:W3:Y:S04]  /*2b1c0*/  LDG.E.U16 R18, [R10.64] ;  /* 0x000000060a127981 */ /* 0x0010e8000c1e1500 */
[----:B-1----:R-:W3:Y:S04]  /*2b1d0*/  LDL.LU R21, [R1+0x584] ;  /* 0x0005840001157983 */ /* 0x002ee80000300800 */
[----:B----4-:R-:W-:Y:S04]  /*2b1e0*/  STL [R1+0x4ac], R24 ;  /* 0x0004ac1801007387 */ /* 0x010fe80000100800 */
[----:B0-----:R-:W4:Y:S04]  /*2b1f0*/  LDL.64 R10, [R1+0xc20] ;  /* 0x000c2000010a7983 */ /* 0x001f280000100a00 */
[----:B------:R-:W4:Y:S04]  /*2b200*/  LDL.LU R19, [R1+0x590] ;  /* 0x0005900001137983 */ /* 0x000f280000300800 */
[----:B--2---:R0:W-:Y:S04]  /*2b210*/  STL [R1+0x4a8], R28 ;  /* 0x0004a81c01007387 */ /* 0x0041e80000100800 */
[----:B0-----:R0:W2:Y:S04]  /*2b220*/  LDG.E.U16 R28, [R12.64] ;  /* 0x000000060c1c7981 */ /* 0x0010a8000c1e1500 */
[----:B0-----:R-:W2:Y:S01]  /*2b230*/  LDL.64 R12, [R1+0xc18] ;  /* 0x000c1800010c7983 */ /* 0x001ea20000100a00 */
[----:B------:R-:W-:-:S06]  /*2b240*/  IMAD.WIDE R14, R22, 0x2, R14 ;  /* 0x00000002160e7825 */ /* 0x000fcc00078e020e */
[----:B------:R0:W2:Y:S01]  /*2b250*/  LDG.E.U16 R14, [R14.64] ;  /* 0x000000060e0e7981 */ /* 0x0000a2000c1e1500 */
[----:B------:R-:W-:-:S03]  /*2b260*/  IMAD.WIDE R16, R22, 0x2, R16 ;  /* 0x0000000216107825 */ /* 0x000fc600078e0210 */
[----:B---3--:R1:W-:Y:S04]  /*2b270*/  STL [R1+0x4a0], R18 ;  /* 0x0004a01201007387 */ /* 0x0083e80000100800 */
[----:B-1----:R-:W3:Y:S01]  /*2b280*/  LDL.LU R18, [R1+0x594] ;  /* 0x0005940001127983 */ /* 0x002ee20000300800 */
[----:B----4-:R-:W-:-:S06]  /*2b290*/  IMAD.WIDE R10, R22, 0x2, R10 ;  /* 0x00000002160a7825 */ /* 0x010fcc00078e020a */
[----:B------:R1:W4:Y:S04]  /*2b2a0*/  LDG.E.U16 R10, [R10.64] ;  /* 0x000000060a0a7981 */ /* 0x000328000c1e1500 */
[----:B--2---:R2:W-:Y:S04]  /*2b2b0*/  STL [R1+0x49c], R28 ;  /* 0x00049c1c01007387 */ /* 0x0045e80000100800 */
[----:B--2---:R2:W4:Y:S01]  /*2b2c0*/  LDG.E.U16 R28, [R16.64] ;  /* 0x00000006101c7981 */ /* 0x004522000c1e1500 */
[----:B------:R-:W-:-:S05]  /*2b2d0*/  IMAD.WIDE R12, R22, 0x2, R12 ;  /* 0x00000002160c7825 */ /* 0x000fca00078e020c */
[----:B-1----:R1:W4:Y:S04]  /*2b2e0*/  LDG.E.U16 R11, [R12.64] ;  /* 0x000000060c0b7981 */ /* 0x002328000c1e1500 */
[----:B------:R-:W0:Y:S02]  /*2b2f0*/  S2R R25, SR_TID.X ;  /* 0x0000000000197919 */ /* 0x000e240000002100 */
[----:B0-----:R-:W-:-:S05]  /*2b300*/  LOP3.LUT R29, R25, 0x1c, RZ, 0xc0, !PT ;  /* 0x0000001c191d7812 */ /* 0x001fca00078ec0ff */
[----:B------:R-:W0:Y:S01]  /*2b310*/  LDS R23, [R29.X4+0x10000] ;  /* 0x010000001d177984 */ /* 0x000e220000004800 */
[----:B--2---:R-:W-:-:S05]  /*2b320*/  FMUL R16, R8, R26 ;  /* 0x0000001a08107220 */ /* 0x004fca0000400000 */
[----:B------:R-:W-:Y:S01]  /*2b330*/  STL [R1+0x2198], R16 ;  /* 0x0021981001007387 */ /* 0x000fe20000100800 */
[----:B-1----:R-:W-:-:S03]  /*2b340*/  FMUL R12, R8, R19 ;  /* 0x00000013080c7220 */ /* 0x002fc60000400000 */
[----:B------:R-:W1:Y:S01]  /*2b350*/  S2R R19, SR_TID.X ;  /* 0x0000000000137919 */ /* 0x000e620000002100 */
[C---:B------:R-:W-:Y:S02]  /*2b360*/  FMUL R17, R8.reuse, R21 ;  /* 0x0000001508117220 */ /* 0x040fe40000400000 */
[----:B0-----:R-:W-:-:S05]  /*2b370*/  FFMA R27, R8, R27, R23 ;  /* 0x0000001b081b7223 */ /* 0x001fca0000000017 */
[----:B------:R-:W-:Y:S04]  /*2b380*/  STL [R1+0x934], R27 ;  /* 0x0009341b01007387 */ /* 0x000fe80000100800 */
[----:B------:R-:W2:Y:S04]  /*2b390*/  LDL.LU R15, [R1+0x5a0] ;  /* 0x0005a000010f7983 */ /* 0x000ea80000300800 */
[----:B------:R0:W-:Y:S04]  /*2b3a0*/  STL [R1+0x490], R14 ;  /* 0x0004900e01007387 */ /* 0x0001e80000100800 */
[----:B0-----:R-:W2:Y:S04]  /*2b3b0*/  LDL.LU R14, [R1+0x5a4] ;  /* 0x0005a400010e7983 */ /* 0x001ea80000300800 */
[----:B------:R-:W-:Y:S04]  /*2b3c0*/  STL [R1+0x219c], R17 ;  /* 0x00219c1101007387 */ /* 0x000fe80000100800 */
[----:B------:R0:W-:Y:S04]  /*2b3d0*/  STL [R1+0x2180], R12 ;  /* 0x0021800c01007387 */ /* 0x0001e80000100800 */
[----:B0-----:R-:W2:Y:S01]  /*2b3e0*/  LDL.LU R12, [R1+0x5b4] ;  /* 0x0005b400010c7983 */ /* 0x001ea20000300800 */
[----:B---3--:R-:W-:-:S03]  /*2b3f0*/  FMUL R13, R8, R18 ;  /* 0x00000012080d7220 */ /* 0x008fc60000400000 */
[----:B----4-:R0:W-:Y:S04]  /*2b400*/  STL [R1+0x474], R28 ;  /* 0x0004741c01007387 */ /* 0x0101e80000100800 */
[----:B0-----:R-:W3:Y:S04]  /*2b410*/  LDL.LU R28, [R1+0x5c0] ;  /* 0x0005c000011c7983 */ /* 0x001ee80000300800 */
[----:B------:R-:W4:Y:S04]  /*2b420*/  LDL.LU R27, [R1+0x5c4] ;  /* 0x0005c400011b7983 */ /* 0x000f280000300800 */
[----:B------:R-:W4:Y:S04]  /*2b430*/  LDL.LU R26, [R1+0x5d0] ;  /* 0x0005d000011a7983 */ /* 0x000f280000300800 */
[----:B------:R-:W4:Y:S04]  /*2b440*/  LDL.LU R21, [R1+0x5d4] ;  /* 0x0005d40001157983 */ /* 0x000f280000300800 */
[----:B------:R1:W-:Y:S02]  /*2b450*/  STL [R1+0x45c], R10 ;  /* 0x00045c0a01007387 */ /* 0x0003e40000100800 */
[----:B-1----:R-:W-:-:S02]  /*2b460*/  LOP3.LUT R10, R19, 0x1c, RZ, 0xc0, !PT ;  /* 0x0000001c130a7812 */ /* 0x002fc400078ec0ff */
[----:B------:R-:W4:Y:S04]  /*2b470*/  LDL.LU R19, [R1+0x5e0] ;  /* 0x0005e00001137983 */ /* 0x000f280000300800 */
[----:B------:R-:W4:Y:S01]  /*2b480*/  LDL.LU R18, [R1+0x5e4] ;  /* 0x0005e40001127983 */ /* 0x000f220000300800 */
[----:B------:R-:W-:-:S03]  /*2b490*/  LEA.HI R23, R10, 0x10, RZ, 0x1e ;  /* 0x000000100a177811 */ /* 0x000fc600078ff0ff */
[----:B------:R0:W-:Y:S04]  /*2b4a0*/  STL [R1+0x458], R11 ;  /* 0x0004580b01007387 */ /* 0x0001e80000100800 */
[----:B------:R-:W1:Y:S04]  /*2b4b0*/  S2R R24, SR_TID.X ;  /* 0x0000000000187919 */ /* 0x000e680000002100 */
[----:B------:R-:W-:Y:S04]  /*2b4c0*/  LDS R23, [R23.X16+0x10000] ;  /* 0x0100000017177984 */ /* 0x000fe8000000c800 */
[----:B0-----:R-:W4:Y:S04]  /*2b4d0*/  LDL.LU R11, [R1+0x5f0] ;  /* 0x0005f000010b7983 */ /* 0x001f280000300800 */
[----:B------:R-:W4:Y:S04]  /*2b4e0*/  LDL.LU R10, [R1+0x5f4] ;  /* 0x0005f400010a7983 */ /* 0x000f280000300800 */
[----:B------:R0:W-:Y:S04]  /*2b4f0*/  STL [R1+0x2184], R13 ;  /* 0x0021840d01007387 */ /* 0x0001e80000100800 */
[----:B0-----:R-:W4:Y:S04]  /*2b500*/  LDL.LU R13, [R1+0x5b0] ;  /* 0x0005b000010d7983 */ /* 0x001f280000300800 */
[----:B------:R-:W4:Y:S01]  /*2b510*/  LDL.LU R17, [R1+0x588] ;  /* 0x0005880001117983 */ /* 0x000f220000300800 */
[----:B--2---:R-:W-:-:S05]  /*2b520*/  FMUL R16, R8, R15 ;  /* 0x0000000f08107220 */ /* 0x004fca0000400000 */
[----:B------:R0:W-:Y:S04]  /*2b530*/  STL [R1+0x190], R16 ;  /* 0x0001901001007387 */ /* 0x0001e80000100800 */
[----:B0-----:R-:W2:Y:S01]  /*2b540*/  LDL.LU R16, [R1+0x58c] ;  /* 0x00058c0001107983 */ /* 0x001ea20000300800 */
[----:B------:R-:W-:-:S03]  /*2b550*/  FMUL R15, R8, R14 ;  /* 0x0000000e080f7220 */ /* 0x000fc60000400000 */
[----:B------:R-:W2:Y:S04]  /*2b560*/  LDL.LU R14, [R1+0x598] ;  /* 0x00059800010e7983 */ /* 0x000ea80000300800 */
[----:B------:R0:W-:Y:S04]  /*2b570*/  STL [R1+0x194], R15 ;  /* 0x0001940f01007387 */ /* 0x0001e80000100800 */
[----:B0-----:R-:W2:Y:S01]  /*2b580*/  LDL.LU R15, [R1+0x59c] ;  /* 0x00059c00010f7983 */ /* 0x001ea20000300800 */
[C---:B------:R-:W-:Y:S02]  /*2b590*/  FMUL R12, R8.reuse, R12 ;  /* 0x0000000c080c7220 */ /* 0x040fe40000400000 */
[----:B---3--:R-:W-:-:S05]  /*2b5a0*/  FMUL R28, R8, R28 ;  /* 0x0000001c081c7220 */ /* 0x008fca0000400000 */
[----:B------:R4:W-:Y:S02]  /*2b5b0*/  STL [R1+0x1b0], R28 ;  /* 0x0001b01c01007387 */ /* 0x0009e40000100800 */
[C---:B----4-:R-:W-:Y:S02]  /*2b5c0*/  FMUL R28, R8.reuse, R27 ;  /* 0x0000001b081c7220 */ /* 0x050fe40000400000 */
[C---:B------:R-:W-:Y:S02]  /*2b5d0*/  FMUL R27, R8.reuse, R26 ;  /* 0x0000001a081b7220 */ /* 0x040fe40000400000 */
[C---:B------:R-:W-:Y:S01]  /*2b5e0*/  FMUL R26, R8.reuse, R21 ;  /* 0x00000015081a7220 */ /* 0x040fe20000400000 */
[----:B------:R-:W-:Y:S04]  /*2b5f0*/  STL [R1+0x1b4], R28 ;  /* 0x0001b41c01007387 */ /* 0x000fe80000100800 */
[----:B------:R-:W-:Y:S01]  /*2b600*/  STL [R1+0x1f0], R27 ;  /* 0x0001f01b01007387 */ /* 0x000fe20000100800 */
[----:B------:R-:W-:-:S03]  /*2b610*/  FMUL R21, R8, R19 ;  /* 0x0000001308157220 */ /* 0x000fc60000400000 */
[----:B------:R-:W-:Y:S01]  /*2b620*/  STL [R1+0x1f4], R26 ;  /* 0x0001f41a01007387 */ /* 0x000fe20000100800 */
[----:B------:R-:W-:-:S03]  /*2b630*/  FMUL R19, R8, R18 ;  /* 0x0000001208137220 */ /* 0x000fc60000400000 */
[----:B------:R-:W-:Y:S04]  /*2b640*/  STL [R1+0x210], R21 ;  /* 0x0002101501007387 */ /* 0x000fe80000100800 */
[----:B------:R-:W-:Y:S01]  /*2b650*/  STL [R1+0x214], R19 ;  /* 0x0002141301007387 */ /* 0x000fe20000100800 */
[----:B------:R-:W-:-:S03]  /*2b660*/  FMUL R18, R8, R11 ;  /* 0x0000000b08127220 */ /* 0x000fc60000400000 */
[----:B------:R-:W3:Y:S04]  /*2b670*/  LDL.LU R11, [R1+0x5a8] ;  /* 0x0005a800010b7983 */ /* 0x000ee80000300800 */
[----:B------:R0:W-:Y:S01]  /*2b680*/  STL [R1+0x220], R18 ;  /* 0x0002201201007387 */ /* 0x0001e20000100800 */
[C---:B------:R-:W-:Y:S02]  /*2b690*/  FMUL R13, R8.reuse, R13 ;  /* 0x0000000d080d7220 */ /* 0x040fe40000400000 */
[----:B------:R-:W-:Y:S02]  /*2b6a0*/  FMUL R8, R8, R10 ;  /* 0x0000000a08087220 */ /* 0x000fe40000400000 */
[----:B------:R-:W4:Y:S01]  /*2b6b0*/  LDL.LU R10, [R1+0x5ac] ;  /* 0x0005ac00010a7983 */ /* 0x000f220000300800 */
[----:B0-----:R-:W-:-:S03]  /*2b6c0*/  FMUL R18, R9, R17 ;  /* 0x0000001109127220 */ /* 0x001fc60000400000 */
[----:B------:R-:W-:Y:S04]  /*2b6d0*/  STL [R1+0x224], R8 ;  /* 0x0002240801007387 */ /* 0x000fe80000100800 */
[----:B------:R-:W-:Y:S01]  /*2b6e0*/  STL [R1+0x21a0], R18 ;  /* 0x0021a01201007387 */ /* 0x000fe20000100800 */
[----:B--2---:R-:W-:-:S05]  /*2b6f0*/  FMUL R19, R9, R16 ;  /* 0x0000001009137220 */ /* 0x004fca0000400000 */
[----:B------:R0:W-:Y:S01]  /*2b700*/  STL [R1+0x21a4], R19 ;  /* 0x0021a41301007387 */ /* 0x0001e20000100800 */
[----:B------:R-:W-:-:S03]  /*2b710*/  FMUL R14, R9, R14 ;  /* 0x0000000e090e7220 */ /* 0x000fc60000400000 */
[----:B------:R-:W2:Y:S04]  /*2b720*/  LDL.LU R21, [R1+0x5b8] ;  /* 0x0005b80001157983 */ /* 0x000ea80000300800 */
[----:B------:R-:W2:Y:S04]  /*2b730*/  LDL.LU R16, [R1+0x5cc] ;  /* 0x0005cc0001107983 */ /* 0x000ea80000300800 */
[----:B------:R-:W2:Y:S01]  /*2b740*/  LDL.LU R28, [R1+0x5d8] ;  /* 0x0005d800011c7983 */ /* 0x000ea20000300800 */
[----:B------:R-:W-:-:S03]  /*2b750*/  FMUL R15, R9, R15 ;  /* 0x0000000f090f7220 */ /* 0x000fc60000400000 */
[----:B------:R-:W2:Y:S04]  /*2b760*/  LDL.LU R27, [R1+0x5dc] ;  /* 0x0005dc00011b7983 */ /* 0x000ea80000300800 */
[----:B------:R-:W2:Y:S04]  /*2b770*/  LDL.LU R26, [R1+0x5e8] ;  /* 0x0005e800011a7983 */ /* 0x000ea80000300800 */
[----:B0-----:R-:W2:Y:S04]  /*2b780*/  LDL.LU R19, [R1+0x5ec] ;  /* 0x0005ec0001137983 */ /* 0x001ea80000300800 */
[----:B------:R-:W2:Y:S04]  /*2b790*/  LDL.LU R18, [R1+0x5f8] ;  /* 0x0005f80001127983 */ /* 0x000ea80000300800 */
[----:B------:R0:W-:Y:S04]  /*2b7a0*/  STL.64 [R1+0x2190], R14 ;  /* 0x0021900e01007387 */ /* 0x0001e80000100a00 */
[----:B0-----:R-:W2:Y:S04]  /*2b7b0*/  LDL.LU R14, [R1+0x5bc] ;  /* 0x0005bc00010e7983 */ /* 0x001ea80000300800 */
[----:B------:R-:W2:Y:S04]  /*2b7c0*/  LDL.LU R15, [R1+0x5c8] ;  /* 0x0005c800010f7983 */ /* 0x000ea80000300800 */
[----:B------:R-:W-:Y:S04]  /*2b7d0*/  STL.64 [R1+0x2188], R12 ;  /* 0x0021880c01007387 */ /* 0x000fe80000100a00 */
[----:B------:R-:W2:Y:S01]  /*2b7e0*/  LDL.LU R17, [R1+0x5fc] ;  /* 0x0005fc0001117983 */ /* 0x000ea20000300800 */
[----:B---3--:R-:W-:-:S05]  /*2b7f0*/  FMUL R8, R9, R11 ;  /* 0x0000000b09087220 */ /* 0x008fca0000400000 */
[----:B------:R0:W-:Y:S04]  /*2b800*/  STL [R1+0x198], R8 ;  /* 0x0001980801007387 */ /* 0x0001e80000100800 */
[----:B0-----:R-:W3:Y:S01]  /*2b810*/  LDL.LU R8, [R1+0x938] ;  /* 0x0009380001087983 */ /* 0x001ee20000300800 */
[----:B----4-:R-:W-:-:S05]  /*2b820*/  FMUL R10, R9, R10 ;  /* 0x0000000a090a7220 */ /* 0x010fca0000400000 */
[----:B------:R0:W-:Y:S04]  /*2b830*/  STL [R1+0x19c], R10 ;  /* 0x00019c0a01007387 */ /* 0x0001e80000100800 */
[----:B------:R-:W4:Y:S04]  /*2b840*/  LDL.64 R12, [R1+0xc10] ;  /* 0x000c1000010c7983 */ /* 0x000f280000100a00 */
[----:B0-----:R-:W4:Y:S01]  /*2b850*/  LDL.64 R10, [R1+0xc08] ;  /* 0x000c0800010a7983 */ /* 0x001f220000100a00 */
[----:B-1----:R-:W-:-:S04]  /*2b860*/  LOP3.LUT R24, R24, 0x1c, RZ, 0xc0, !PT ;  /* 0x0000001c18187812 */ /* 0x002fc800078ec0ff */
[----:B------:R-:W-:-:S06]  /*2b870*/  LEA.HI R24, R24, 0x8, RZ, 0x1e ;  /* 0x0000000818187811 */ /* 0x000fcc00078ff0ff */
[----:B------:R-:W3:Y:S01]  /*2b880*/  LDS R24, [R24.X16+0x10000] ;  /* 0x0100000018187984 */ /* 0x000ee2000000c800 */
[----:B--2---:R-:W-:-:S05]  /*2b890*/  FMUL R21, R9, R21 ;  /* 0x0000001509157220 */ /* 0x004fca0000400000 */
[----:B------:R0:W-:Y:S04]  /*2b8a0*/  STL [R1+0x1a8], R21 ;  /* 0x0001a81501007387 */ /* 0x0001e80000100800 */
[----:B0-----:R-:W2:Y:S01]  /*2b8b0*/  LDL.LU R21, [R1+0x2228] ;  /* 0x0022280001157983 */ /* 0x001ea20000300800 */
[C---:B------:R-:W-:Y:S02]  /*2b8c0*/  FMUL R28, R9.reuse, R28 ;  /* 0x0000001c091c7220 */ /* 0x040fe40000400000 */
[----:B------:R-:W-:-:S05]  /*2b8d0*/  FMUL R14, R9, R14 ;  /* 0x0000000e090e7220 */ /* 0x000fca0000400000 */
[----:B------:R0:W-:Y:S02]  /*2b8e0*/  STL [R1+0x1ac], R14 ;  /* 0x0001ac0e01007387 */ /* 0x0001e40000100800 */
[C---:B0-----:R-:W-:Y:S02]  /*2b8f0*/  FMUL R14, R9.reuse, R16 ;  /* 0x00000010090e7220 */ /* 0x041fe40000400000 */
[----:B------:R-:W2:Y:S01]  /*2b900*/  LDL.LU R16, [R1+0x93c] ;  /* 0x00093c0001107983 */ /* 0x000ea20000300800 */
[C---:B------:R-:W-:Y:S02]  /*2b910*/  FMUL R15, R9.reuse, R15 ;  /* 0x0000000f090f7220 */ /* 0x040fe40000400000 */
[C---:B------:R-:W-:Y:S02]  /*2b920*/  FMUL R27, R9.reuse, R27 ;  /* 0x0000001b091b7220 */ /* 0x040fe40000400000 */
[C---:B------:R-:W-:Y:S01]  /*2b930*/  FMUL R26, R9.reuse, R26 ;  /* 0x0000001a091a7220 */ /* 0x040fe20000400000 */
[----:B------:R0:W-:Y:S01]  /*2b940*/  STL [R1+0x1b8], R15 ;  /* 0x0001b80f01007387 */ /* 0x0001e20000100800 */
[----:B------:R-:W-:-:S02]  /*2b950*/  FMUL R19, R9, R19 ;  /* 0x0000001309137220 */ /* 0x000fc40000400000 */
[C---:B------:R-:W-:Y:S01]  /*2b960*/  FMUL R18, R9.reuse, R18 ;  /* 0x0000001209127220 */ /* 0x040fe20000400000 */
[----:B0-----:R-:W2:Y:S04]  /*2b970*/  LDL.LU R15, [R1+0x3b0] ;  /* 0x0003b000010f7983 */ /* 0x001ea80000300800 */
[----:B------:R0:W-:Y:S01]  /*2b980*/  STL [R1+0x1bc], R14 ;  /* 0x0001bc0e01007387 */ /* 0x0001e20000100800 */
[----:B------:R-:W-:-:S03]  /*2b990*/  FMUL R17, R9, R17 ;  /* 0x0000001109117220 */ /* 0x000fc60000400000 */
[----:B0-----:R-:W2:Y:S04]  /*2b9a0*/  LDL.LU R14, [R1+0x3b4] ;  /* 0x0003b400010e7983 */ /* 0x001ea80000300800 */
[----:B------:R-:W-:Y:S04]  /*2b9b0*/  STL [R1+0x1f8], R28 ;  /* 0x0001f81c01007387 */ /* 0x000fe80000100800 */
[----:B------:R-:W-:Y:S04]  /*2b9c0*/  STL [R1+0x1fc], R27 ;  /* 0x0001fc1b01007387 */ /* 0x000fe80000100800 */
[----:B------:R-:W-:Y:S04]  /*2b9d0*/  STL [R1+0x218], R26 ;  /* 0x0002181a01007387 */ /* 0x000fe80000100800 */
[----:B------:R-:W-:Y:S04]  /*2b9e0*/  STL [R1+0x21c], R19 ;  /* 0x00021c1301007387 */ /* 0x000fe80000100800 */
[----:B------:R-:W-:Y:S01]  /*2b9f0*/  STL [R1+0x228], R18 ;  /* 0x0002281201007387 */ /* 0x000fe20000100800 */
[----:B---3--:R-:W-:-:S05]  /*2ba00*/  FFMA R8, R9, R8, R24 ;  /* 0x0000000809087223 */ /* 0x008fca0000000018 */
[----:B------:R4:W-:Y:S04]  /*2ba10*/  STL [R1+0x938], R8 ;  /* 0x0009380801007387 */ /* 0x0009e80000100800 */
[----:B------:R0:W-:Y:S01]  /*2ba20*/  STL [R1+0x22c], R17 ;  /* 0x00022c1101007387 */ /* 0x0001e20000100800 */
[----:B----4-:R-:W-:-:S03]  /*2ba30*/  IMAD.WIDE R8, R22, 0x2, R12 ;  /* 0x0000000216087825 */ /* 0x010fc600078e020c */
[----:B------:R-:W3:Y:S01]  /*2ba40*/  LDL.LU R13, [R1+0x3a0] ;  /* 0x0003a000010d7983 */ /* 0x000ee20000300800 */
[----:B------:R-:W-:-:S03]  /*2ba50*/  IMAD.WIDE R10, R22, 0x2, R10 ;  /* 0x00000002160a7825 */ /* 0x000fc600078e020a */
[----:B------:R-:W4:Y:S04]  /*2ba60*/  LDL.LU R12, [R1+0x3a4] ;  /* 0x0003a400010c7983 */ /* 0x000f280000300800 */
[----:B------:R1:W4:Y:S04]  /*2ba70*/  LDG.E.U16 R8, [R8.64] ;  /* 0x0000000608087981 */ /* 0x000328000c1e1500 */
[----:B0-----:R0:W4:Y:S04]  /*2ba80*/  LDG.E.U16 R17, [R10.64] ;  /* 0x000000060a117981 */ /* 0x001128000c1e1500 */
[----:B------:R-:W4:Y:S01]  /*2ba90*/  LDL.LU R27, [R1+0x410] ;  /* 0x00041000011b7983 */ /* 0x000f220000300800 */
[----:B------:R-:W-:-:S04]  /*2baa0*/  LOP3.LUT R25, R25, 0x1c, RZ, 0xc0, !PT ;  /* 0x0000001c19197812 */ /* 0x000fc800078ec0ff */
[----:B------:R-:W-:-:S05]  /*2bab0*/  LEA.HI R25, R25, 0x18, RZ, 0x1e ;  /* 0x0000001819197811 */ /* 0x000fca00078ff0ff */
[----:B------:R-:W0:Y:S01]  /*2bac0*/  LDS R28, [R25.X16+0x10000] ;  /* 0x01000000191c7984 */ /* 0x000e22000000c800 */
[----:B--2---:R-:W-:-:S05]  /*2bad0*/  FFMA R16, R5, R16, R23 ;  /* 0x0000001005107223 */ /* 0x004fca0000000017 */
[----:B------:R2:W-:Y:S04]  /*2bae0*/  STL [R1+0x93c], R16 ;  /* 0x00093c1001007387 */ /* 0x0005e80000100800 */
[----:B------:R-:W4:Y:S04]  /*2baf0*/  LDL.LU R26, [R1+0x414] ;  /* 0x00041400011a7983 */ /* 0x000f280000300800 */
[----:B------:R-:W4:Y:S04]  /*2bb00*/  LDL.LU R19, [R1+0x380] ;  /* 0x0003800001137983 */ /* 0x000f280000300800 */
[----:B--2---:R-:W2:Y:S04]  /*2bb10*/  S2R R16, SR_TID.X ;  /* 0x0000000000107919 */ /* 0x004ea80000002100 */
[----:B------:R-:W4:Y:S04]  /*2bb20*/  LDL.LU R18, [R1+0x384] ;  /* 0x0003840001127983 */ /* 0x000f280000300800 */
[----:B0-----:R-:W4:Y:S04]  /*2bb30*/  LDL.LU R11, [R1+0x440] ;  /* 0x00044000010b7983 */ /* 0x001f280000300800 */
[----:B------:R-:W4:Y:S04]  /*2bb40*/  LDL.LU R10, [R1+0x444] ;  /* 0x00044400010a7983 */ /* 0x000f280000300800 */
[----:B-1----:R-:W4:Y:S01]  /*2bb50*/  LDL.LU R9, [R1+0x460] ;  /* 0x0004600001097983 */ /* 0x002f220000300800 */
[----:B--2---:R-:W-:-:S04]  /*2bb60*/  LOP3.LUT R16, R16, 0x1c, RZ, 0xc0, !PT ;  /* 0x0000001c10107812 */ /* 0x004fc800078ec0ff */
[----:B------:R-:W-:Y:S01]  /*2bb70*/  LEA.HI R16, R16, 0x20, RZ, 0x1e ;  /* 0x0000002010107811 */ /* 0x000fe200078ff0ff */
[C---:B------:R-:W-:Y:S02]  /*2bb80*/  FMUL R24, R5.reuse, R15 ;  /* 0x0000000f05187220 */ /* 0x040fe40000400000 */
[C---:B------:R-:W-:Y:S02]  /*2bb90*/  FMUL R25, R5.reuse, R14 ;  /* 0x0000000e05197220 */ /* 0x040fe40000400000 */
[----:B------:R-:W0:Y:S01]  /*2bba0*/  LDS R23, [R16.X16+0x10000] ;  /* 0x0100000010177984 */ /* 0x000e22000000c800 */
[C---:B---3--:R-:W-:Y:S02]  /*2bbb0*/  FMUL R13, R5.reuse, R13 ;  /* 0x0000000d050d7220 */ /* 0x048fe40000400000 */
[C---:B----4-:R-:W-:Y:S01]  /*2bbc0*/  FMUL R12, R5.reuse, R12 ;  /* 0x0000000c050c7220 */ /* 0x050fe20000400000 */
[----:B------:R1:W-:Y:S04]  /*2bbd0*/  STL [R1+0x454], R8 ;  /* 0x0004540801007387 */ /* 0x0003e80000100800 */
[----:B-1----:R-:W2:Y:S04]  /*2bbe0*/  LDL.LU R8, [R1+0x464] ;  /* 0x0004640001087983 */ /* 0x002ea80000300800 */
[----:B------:R-:W-:Y:S04]  /*2bbf0*/  STL [R1+0x1c0], R13 ;  /* 0x0001c00d01007387 */ /* 0x000fe80000100800 */
[----:B------:R1:W-:Y:S04]  /*2bc00*/  STL [R1+0x450], R17 ;  /* 0x0004501101007387 */ /* 0x0003e80000100800 */
[----:B-1----:R-:W3:Y:S04]  /*2bc10*/  LDL.LU R17, [R1+0x480] ;  /* 0x0004800001117983 */ /* 0x002ee80000300800 */
[----:B------:R1:W-:Y:S04]  /*2bc20*/  STL [R1+0x1c4], R12 ;  /* 0x0001c40c01007387 */ /* 0x0003e80000100800 */
[----:B------:R-:W4:Y:S04]  /*2bc30*/  LDL.LU R16, [R1+0x484] ;  /* 0x0004840001107983 */ /* 0x000f280000300800 */
[----:B------:R-:W4:Y:S04]  /*2bc40*/  LDL.LU R15, [R1+0x570] ;  /* 0x00057000010f7983 */ /* 0x000f280000300800 */
[----:B------:R-:W4:Y:S04]  /*2bc50*/  LDL.LU R14, [R1+0x574] ;  /* 0x00057400010e7983 */ /* 0x000f280000300800 */
[----:B------:R-:W4:Y:S04]  /*2bc60*/  LDL.LU R13, [R1+0x3b8] ;  /* 0x0003b800010d7983 */ /* 0x000f280000300800 */
[----:B-1----:R-:W4:Y:S01]  /*2bc70*/  LDL.LU R12, [R1+0x3bc] ;  /* 0x0003bc00010c7983 */ /* 0x002f220000300800 */
[----:B------:R-:W-:-:S05]  /*2bc80*/  FMUL R27, R5, R27 ;  /* 0x0000001b051b7220 */ /* 0x000fca0000400000 */
[----:B------:R-:W-:Y:S01]  /*2bc90*/  STL [R1+0x1d0], R27 ;  /* 0x0001d01b01007387 */ /* 0x000fe20000100800 */
[C---:B------:R-:W-:Y:S02]  /*2bca0*/  FMUL R26, R5.reuse, R26 ;  /* 0x0000001a051a7220 */ /* 0x040fe40000400000 */
[----:B------:R-:W-:-:S03]  /*2bcb0*/  FMUL R19, R5, R19 ;  /* 0x0000001305137220 */ /* 0x000fc60000400000 */
[----:B------:R-:W-:Y:S01]  /*2bcc0*/  STL [R1+0x1d4], R26 ;  /* 0x0001d41a01007387 */ /* 0x000fe20000100800 */
[----:B------:R-:W-:-:S03]  /*2bcd0*/  FMUL R18, R5, R18 ;  /* 0x0000001205127220 */ /* 0x000fc60000400000 */
[----:B------:R-:W-:Y:S01]  /*2bce0*/  STL [R1+0x1e0], R19 ;  /* 0x0001e01301007387 */ /* 0x000fe20000100800 */
[----:B------:R-:W-:-:S03]  /*2bcf0*/  FMUL R11, R5, R11 ;  /* 0x0000000b050b7220 */ /* 0x000fc60000400000 */
[----:B------:R-:W-:Y:S01]  /*2bd00*/  STL [R1+0x1e4], R18 ;  /* 0x0001e41201007387 */ /* 0x000fe20000100800 */
[----:B------:R-:W-:-:S03]  /*2bd10*/  FMUL R10, R5, R10 ;  /* 0x0000000a050a7220 */ /* 0x000fc60000400000 */
[----:B------:R1:W-:Y:S01]  /*2bd20*/  STL [R1+0x200], R11 ;  /* 0x0002000b01007387 */ /* 0x0003e20000100800 */
[----:B------:R-:W-:-:S03]  /*2bd30*/  FMUL R9, R5, R9 ;  /* 0x0000000905097220 */ /* 0x000fc60000400000 */
[----:B------:R0:W-:Y:S04]  /*2bd40*/  STL [R1+0x204], R10 ;  /* 0x0002040a01007387 */ /* 0x0001e80000100800 */
[----:B-1----:R-:W4:Y:S04]  /*2bd50*/  LDL.LU R11, [R1+0x3a8] ;  /* 0x0003a800010b7983 */ /* 0x002f280000300800 */
[----:B------:R1:W-:Y:S04]  /*2bd60*/  STL [R1+0x240], R9 ;  /* 0x0002400901007387 */ /* 0x0003e80000100800 */
[----:B0-----:R-:W4:Y:S01]  /*2bd70*/  LDL.LU R10, [R1+0x3ac] ;  /* 0x0003ac00010a7983 */ /* 0x001f220000300800 */
[----:B--2---:R-:W-:-:S05]  /*2bd80*/  FMUL R8, R5, R8 ;  /* 0x0000000805087220 */ /* 0x004fca0000400000 */
[----:B------:R0:W-:Y:S04]  /*2bd90*/  STL [R1+0x244], R8 ;  /* 0x0002440801007387 */ /* 0x0001e80000100800 */
[----:B-1----:R-:W2:Y:S04]  /*2bda0*/  LDL.LU R9, [R1+0x418] ;  /* 0x0004180001097983 */ /* 0x002ea80000300800 */
[----:B0-----:R-:W2:Y:S01]  /*2bdb0*/  LDL.LU R8, [R1+0x41c] ;  /* 0x00041c0001087983 */ /* 0x001ea20000300800 */
[C---:B---3--:R-:W-:Y:S02]  /*2bdc0*/  FMUL R17, R5.reuse, R17 ;  /* 0x0000001105117220 */ /* 0x048fe40000400000 */
[----:B----4-:R-:W-:-:S03]  /*2bdd0*/  FMUL R16, R5, R16 ;  /* 0x0000001005107220 */ /* 0x010fc60000400000 */
[----:B------:R-:W-:Y:S01]  /*2bde0*/  STL [R1+0x270], R17 ;  /* 0x0002701101007387 */ /* 0x000fe20000100800 */
[----:B------:R-:W-:-:S03]  /*2bdf0*/  FMUL R15, R5, R15 ;  /* 0x0000000f050f7220 */ /* 0x000fc60000400000 */
[----:B------:R0:W-:Y:S01]  /*2be00*/  STL [R1+0x274], R16 ;  /* 0x0002741001007387 */ /* 0x0001e20000100800 */
[----:B------:R-:W-:-:S03]  /*2be10*/  FMUL R5, R5, R14 ;  /* 0x0000000e05057220 */ /* 0x000fc60000400000 */
[----:B------:R-:W-:Y:S01]  /*2be20*/  STL [R1+0x280], R15 ;  /* 0x0002800f01007387 */ /* 0x000fe20000100800 */
[----:B------:R-:W-:-:S03]  /*2be30*/  FMUL R26, R3, R13 ;  /* 0x0000000d031a7220 */ /* 0x000fc60000400000 */
[----:B------:R-:W-:Y:S01]  /*2be40*/  STL [R1+0x284], R5 ;  /* 0x0002840501007387 */ /* 0x000fe20000100800 */
[----:B------:R-:W-:-:S03]  /*2be50*/  FMUL R27, R3, R12 ;  /* 0x0000000c031b7220 */ /* 0x000fc60000400000 */
[----:B0-----:R-:W3:Y:S04]  /*2be60*/  LDL.LU R16, [R1+0x448] ;  /* 0x0004480001107983 */ /* 0x001ee80000300800 */
[----:B------:R-:W4:Y:S04]  /*2be70*/  LDL.LU R12, [R1+0x44c] ;  /* 0x00044c00010c7983 */ /* 0x000f280000300800 */
[----:B------:R-:W4:Y:S04]  /*2be80*/  LDL.LU R14, [R1+0x468] ;  /* 0x00046800010e7983 */ /* 0x000f280000300800 */
[----:B------:R-:W4:Y:S04]  /*2be90*/  LDL.LU R13, [R1+0x46c] ;  /* 0x00046c00010d7983 */ /* 0x000f280000300800 */
[----:B------:R0:W-:Y:S04]  /*2bea0*/  STL.64 [R1+0x2130], R26 ;  /* 0x0021301a01007387 */ /* 0x0001e80000100a00 */
[----:B0-----:R-:W4:Y:S04]  /*2beb0*/  LDL.LU R26, [R1+0x388] ;  /* 0x00038800011a7983 */ /* 0x001f280000300800 */
[----:B------:R-:W4:Y:S04]  /*2bec0*/  LDL.LU R27, [R1+0x38c] ;  /* 0x00038c00011b7983 */ /* 0x000f280000300800 */
[----:B------:R-:W-:Y:S01]  /*2bed0*/  STL.64 [R1+0x2128], R24 ;  /* 0x0021281801007387 */ /* 0x000fe20000100a00 */
[----:B------:R-:W-:-:S05]  /*2bee0*/  FMUL R5, R3, R11 ;  /* 0x0000000b03057220 */ /* 0x000fca0000400000 */
[----:B------:R0:W-:Y:S01]  /*2bef0*/  STL [R1+0x1c8], R5 ;  /* 0x0001c80501007387 */ /* 0x0001e20000100800 */
[----:B------:R-:W-:-:S05]  /*2bf00*/  FMUL R10, R3, R10 ;  /* 0x0000000a030a7220 */ /* 0x000fca0000400000 */
[----:B------:R-:W-:Y:S04]  /*2bf10*/  STL [R1+0x1cc], R10 ;  /* 0x0001cc0a01007387 */ /* 0x000fe80000100800 */
[----:B------:R-:W4:Y:S01]  /*2bf20*/  LDL.LU R19, [R1+0x488] ;  /* 0x0004880001137983 */ /* 0x000f220000300800 */
[C---:B--2---:R-:W-:Y:S02]  /*2bf30*/  FMUL R9, R3.reuse, R9 ;  /* 0x0000000903097220 */ /* 0x044fe40000400000 */
[----:B0-----:R-:W-:-:S03]  /*2bf40*/  FMUL R5, R3, R8 ;  /* 0x0000000803057220 */ /* 0x001fc60000400000 */
[----:B------:R-:W-:Y:S04]  /*2bf50*/  STL [R1+0x1d8], R9 ;  /* 0x0001d80901007387 */ /* 0x000fe80000100800 */
[----:B------:R-:W2:Y:S04]  /*2bf60*/  LDL.LU R18, [R1+0x48c] ;  /* 0x00048c0001127983 */ /* 0x000ea80000300800 */
[----:B------:R0:W-:Y:S04]  /*2bf70*/  STL [R1+0x1dc], R5 ;  /* 0x0001dc0501007387 */ /* 0x0001e80000100800 */
[----:B------:R-:W2:Y:S04]  /*2bf80*/  LDL.LU R17, [R1+0x578] ;  /* 0x0005780001117983 */ /* 0x000ea80000300800 */
[----:B------:R-:W2:Y:S04]  /*2bf90*/  LDL.LU R15, [R1+0x57c] ;  /* 0x00057c00010f7983 */ /* 0x000ea80000300800 */
[----:B0-----:R-:W2:Y:S04]  /*2bfa0*/  LDL.LU R5, [R1+0x940] ;  /* 0x0009400001057983 */ /* 0x001ea80000300800 */
[----:B------:R-:W2:Y:S01]  /*2bfb0*/  LDL.64 R8, [R1+0xc00] ;  /* 0x000c000001087983 */ /* 0x000ea20000100a00 */
[----:B---3--:R-:W-:-:S03]  /*2bfc0*/  FMUL R24, R3, R16 ;  /* 0x0000001003187220 */ /* 0x008fc60000400000 */
[----:B------:R-:W3:Y:S01]  /*2bfd0*/  LDL.64 R10, [R1+0xbf8] ;  /* 0x000bf800010a7983 */ /* 0x000ee20000100a00 */
[C---:B----4-:R-:W-:Y:S02]  /*2bfe0*/  FMUL R16, R3.reuse, R12 ;  /* 0x0000000c03107220 */ /* 0x050fe40000400000 */
[C---:B------:R-:W-:Y:S02]  /*2bff0*/  FMUL R14, R3.reuse, R14 ;  /* 0x0000000e030e7220 */ /* 0x040fe40000400000 */
[C---:B------:R-:W-:Y:S02]  /*2c000*/  FMUL R26, R3.reuse, R26 ;  /* 0x0000001a031a7220 */ /* 0x040fe40000400000 */
[----:B------:R-:W-:-:S03]  /*2c010*/  FMUL R25, R3, R27 ;  /* 0x0000001b03197220 */ /* 0x000fc60000400000 */
[----:B------:R-:W-:Y:S04]  /*2c020*/  STL [R1+0x1e8], R26 ;  /* 0x0001e81a01007387 */ /* 0x000fe80000100800 */
[----:B------:R-:W-:Y:S04]  /*2c030*/  STL [R1+0x1ec], R25 ;  /* 0x0001ec1901007387 */ /* 0x000fe80000100800 */
[----:B------:R-:W4:Y:S04]  /*2c040*/  LDL.LU R12, [R1+0x944] ;  /* 0x00094400010c7983 */ /* 0x000f280000300800 */
[----:B------:R-:W-:Y:S04]  /*2c050*/  STL [R1+0x208], R24 ;  /* 0x0002081801007387 */ /* 0x000fe80000100800 */
[----:B------:R-:W-:Y:S04]  /*2c060*/  STL [R1+0x20c], R16 ;  /* 0x00020c1001007387 */ /* 0x000fe80000100800 */
[----:B------:R0:W-:Y:S04]  /*2c070*/  STL [R1+0x248], R14 ;  /* 0x0002480e01007387 */ /* 0x0001e80000100800 */
[----:B0-----:R-:W4:Y:S01]  /*2c080*/  LDL.LU R14, [R1+0x370] ;  /* 0x00037000010e7983 */ /* 0x001f220000300800 */
[----:B------:R-:W-:-:S05]  /*2c090*/  FMUL R13, R3, R13 ;  /* 0x0000000d030d7220 */ /* 0x000fca0000400000 */
[----:B------:R0:W-:Y:S04]  /*2c0a0*/  STL [R1+0x24c], R13 ;  /* 0x00024c0d01007387 */ /* 0x0001e80000100800 */
[----:B0-----:R-:W4:Y:S01]  /*2c0b0*/  LDL.LU R13, [R1+0x374] ;  /* 0x00037400010d7983 */ /* 0x001f220000300800 */
[----:B------:R-:W-:-:S03]  /*2c0c0*/  FMUL R19, R3, R19 ;  /* 0x0000001303137220 */ /* 0x000fc60000400000 */
[----:B------:R-:W0:Y:S04]  /*2c0d0*/  S2R R16, SR_TID.X ;  /* 0x0000000000107919 */ /* 0x000e280000002100 */
[----:B------:R-:W-:Y:S01]  /*2c0e0*/  STL [R1+0x278], R19 ;  /* 0x0002781301007387 */ /* 0x000fe20000100800 */
[----:B0-----:R-:W-:-:S04]  /*2c0f0*/  LOP3.LUT R16, R16, 0x1c, RZ, 0xc0, !PT ;  /* 0x0000001c10107812 */ /* 0x001fc800078ec0ff */
[----:B------:R-:W-:Y:S01]  /*2c100*/  LEA.HI R16, R16, 0x28, RZ, 0x1e ;  /* 0x0000002810107811 */ /* 0x000fe200078ff0ff */
[C---:B--2---:R-:W-:Y:S02]  /*2c110*/  FMUL R18, R3.reuse, R18 ;  /* 0x0000001203127220 */ /* 0x044fe40000400000 */
[----:B------:R-:W-:-:S03]  /*2c120*/  FMUL R17, R3, R17 ;  /* 0x0000001103117220 */ /* 0x000fc60000400000 */
[----:B------:R-:W-:Y:S01]  /*2c130*/  STL [R1+0x27c], R18 ;  /* 0x00027c1201007387 */ /* 0x000fe20000100800 */
[----:B------:R-:W-:-:S03]  /*2c140*/  FMUL R15, R3, R15 ;  /* 0x0000000f030f7220 */ /* 0x000fc60000400000 */
[----:B------:R-:W-:Y:S01]  /*2c150*/  STL [R1+0x288], R17 ;  /* 0x0002881101007387 */ /* 0x000fe20000100800 */
[----:B------:R-:W-:Y:S02]  /*2c160*/  FFMA R5, R3, R5, R28 ;  /* 0x0000000503057223 */ /* 0x000fe4000000001c */
[C---:B------:R-:W-:Y:S01]  /*2c170*/  IMAD.WIDE R8, R22.reuse, 0x2, R8 ;  /* 0x0000000216087825 */ /* 0x040fe200078e0208 */
[----:B------:R-:W-:Y:S04]  /*2c180*/  STL [R1+0x28c], R15 ;  /* 0x00028c0f01007387 */ /* 0x000fe80000100800 */
[----:B------:R0:W2:Y:S04]  /*2c190*/  LDG.E.U16 R27, [R8.64] ;  /* 0x00000006081b7981 */ /* 0x0000a8000c1e1500 */
[----:B------:R-:W-:Y:S04]  /*2c1a0*/  STL [R1+0x940], R5 ;  /* 0x0009400501007387 */ /* 0x000fe80000100800 */
[----:B------:R-:W2:Y:S04]  /*2c1b0*/  LDL.LU R25, [R1+0x360] ;  /* 0x0003600001197983 */ /* 0x000ea80000300800 */
[----:B------:R-:W2:Y:S04]  /*2c1c0*/  LDL.LU R24, [R1+0x364] ;  /* 0x0003640001187983 */ /* 0x000ea80000300800 */
[----:B------:R-:W2:Y:S01]  /*2c1d0*/  LDL.LU R3, [R1+0x340] ;  /* 0x0003400001037983 */ /* 0x000ea20000300800 */
[----:B---3--:R-:W-:-:S03]  /*2c1e0*/  IMAD.WIDE R10, R22, 0x2, R10 ;  /* 0x00000002160a7825 */ /* 0x008fc600078e020a */
[----:B------:R-:W1:Y:S04]  /*2c1f0*/  LDS R5, [R16.X16+0x10000] ;  /* 0x0100000010057984 */ /* 0x000e68000000c800 */
[----:B------:R3:W2:Y:S01]  /*2c200*/  LDG.E.U16 R26, [R10.64] ;  /* 0x000000060a1a7981 */ /* 0x0006a2000c1e1500 */
[----:B----4-:R-:W-:-:S05]  /*2c210*/  FFMA R12, R6, R12, R23 ;  /* 0x0000000c060c7223 */ /* 0x010fca0000000017 */
[----:B------:R4:W-:Y:S04]  /*2c220*/  STL [R1+0x944], R12 ;  /* 0x0009440c01007387 */ /* 0x0009e80000100800 */
[----:B----4-:R-:W4:Y:S04]  /*2c230*/  LDL.LU R12, [R1+0x344] ;  /* 0x00034400010c7983 */ /* 0x010f280000300800 */
[----:B------:R-:W4:Y:S01]  /*2c240*/  LDL.LU R19, [R1+0x310] ;  /* 0x0003100001137983 */ /* 0x000f220000300800 */
[----:B0-----:R-:W-:-:S03]  /*2c250*/  FMUL R9, R6, R14 ;  /* 0x0000000e06097220 */ /* 0x001fc60000400000 */
[----:B------:R-:W0:Y:S04]  /*2c260*/  S2R R14, SR_TID.X ;  /* 0x00000000000e7919 */ /* 0x000e280000002100 */
[----:B------:R0:W-:Y:S04]  /*2c270*/  STL [R1+0x230], R9 ;  /* 0x0002300901007387 */ /* 0x0001e80000100800 */
[----:B------:R-:W4:Y:S01]  /*2c280*/  LDL.LU R18, [R1+0x314] ;  /* 0x0003140001127983 */ /* 0x000f220000300800 */
[----:B------:R-:W-:-:S05]  /*2c290*/  FMUL R8, R6, R13 ;  /* 0x0000000d06087220 */ /* 0x000fca0000400000 */
[----:B------:R1:W-:Y:S04]  /*2c2a0*/  STL [R1+0x234], R8 ;  /* 0x0002340801007387 */ /* 0x0003e80000100800 */
[----:B------:R-:W4:Y:S01]  /*2c2b0*/  LDL.LU R17, [R1+0x300] ;  /* 0x0003000001117983 */ /* 0x000f220000300800 */
[----:B0-----:R-:W-:-:S03]  /*2c2c0*/  LOP3.LUT R13, R14, 0x1c, RZ, 0xc0, !PT ;  /* 0x0000001c0e0d7812 */ /* 0x001fc600078ec0ff */
[----:B------:R-:W4:Y:S04]  /*2c2d0*/  LDL.LU R16, [R1+0x304] ;  /* 0x0003040001107983 */ /* 0x000f280000300800 */
[----:B------:R-:W4:Y:S04]  /*2c2e0*/  LDL.LU R15, [R1+0x2f0] ;  /* 0x0002f000010f7983 */ /* 0x000f280000300800 */
[----:B------:R-:W4:Y:S04]  /*2c2f0*/  LDL.LU R14, [R1+0x2f4] ;  /* 0x0002f400010e7983 */ /* 0x000f280000300800 */
[----:B---3--:R-:W3:Y:S04]  /*2c300*/  LDL.LU R11, [R1+0x2e0] ;  /* 0x0002e000010b7983 */ /* 0x008ee80000300800 */
[----:B------:R-:W3:Y:S01]  /*2c310*/  LDL.LU R10, [R1+0x2e4] ;  /* 0x0002e400010a7983 */ /* 0x000ee20000300800 */
[----:B------:R-:W-:Y:S01]  /*2c320*/  LEA.HI R13, R13, 0x30, RZ, 0x1e ;  /* 0x000000300d0d7811 */ /* 0x000fe200078ff0ff */
[----:B--2---:R-:W-:-:S02]  /*2c330*/  FMUL R23, R6, R25 ;  /* 0x0000001906177220 */ /* 0x004fc40000400000 */
[----:B------:R-:W-:-:S03]  /*2c340*/  FMUL R9, R6, R24 ;  /* 0x0000001806097220 */ /* 0x000fc60000400000 */
[----:B------:R-:W-:Y:S01]  /*2c350*/  STL [R1+0x250], R23 ;  /* 0x0002501701007387 */ /* 0x000fe20000100800 */
[----:B-1----:R-:W-:-:S03]  /*2c360*/  FMUL R8, R6, R3 ;  /* 0x0000000306087220 */ /* 0x002fc60000400000 */
[----:B------:R0:W-:Y:S04]  /*2c370*/  STL [R1+0x254], R9 ;  /* 0x0002540901007387 */ /* 0x0001e80000100800 */
[----:B------:R-:W1:Y:S04]  /*2c380*/  LDS R3, [R13.X16+0x10000] ;  /* 0x010000000d037984 */ /* 0x000e68000000c800 */
[----:B0-----:R-:W2:Y:S04]  /*2c390*/  LDL.LU R9, [R1+0x2d0] ;  /* 0x0002d00001097983 */ /* 0x001ea80000300800 */
[----:B------:R0:W-:Y:S04]  /*2c3a0*/  STL [R1+0x260], R8 ;  /* 0x0002600801007387 */ /* 0x0001e80000100800 */
[----:B------:R-:W-:Y:S04]  /*2c3b0*/  STL [R1+0x434], R27 ;  /* 0x0004341b01007387 */ /* 0x000fe80000100800 */
[----:B0-----:R-:W2:Y:S04]  /*2c3c0*/  LDL.LU R8, [R1+0x2d4] ;  /* 0x0002d40001087983 */ /* 0x001ea80000300800 */
[----:B------:R-:W2:Y:S01]  /*2c3d0*/  LDL.LU R13, [R1+0x378] ;  /* 0x00037800010d7983 */ /* 0x000ea20000300800 */
[----:B----4-:R-:W-:-:S03]  /*2c3e0*/  FMUL R23, R6, R12 ;  /* 0x0000000c06177220 */ /* 0x010fc60000400000 */
[----:B------:R-:W4:Y:S01]  /*2c3f0*/  LDL.LU R12, [R1+0x37c] ;  /* 0x00037c00010c7983 */ /* 0x000f220000300800 */
[----:B------:R-:W-:-:S03]  /*2c400*/  FMUL R19, R6, R19 ;  /* 0x0000001306137220 */ /* 0x000fc60000400000 */
[----:B------:R-:W-:Y:S04]  /*2c410*/  STL [R1+0x42c], R26 ;  /* 0x00042c1a01007387 */ /* 0x000fe80000100800 */
[----:B------:R0:W-:Y:S01]  /*2c420*/  STL [R1+0x264], R23 ;  /* 0x0002641701007387 */ /* 0x0001e20000100800 */
[----:B------:R-:W-:-:S03]  /*2c430*/  FMUL R18, R6, R18 ;  /* 0x0000001206127220 */ /* 0x000fc60000400000 */
[----:B------:R-:W-:Y:S04]  /*2c440*/  STL [R1+0x2c0], R19 ;  /* 0x0002c01301007387 */ /* 0x000fe80000100800 */
        /* <DEDUP_REMOVED lines=8> */
[----:B---3--:R-:W-:-:S03]  /*2c4d0*/  FMUL R11, R6, R11 ;  /* 0x0000000b060b7220 */ /* 0x008fc60000400000 */
[----:B------:R-:W-:Y:S01]  /*2c4e0*/  STL [R1+0x3a4], R14 ;  /* 0x0003a40e01007387 */ /* 0x000fe20000100800 */
[----:B------:R-:W-:-:S03]  /*2c4f0*/  FMUL R10, R6, R10 ;  /* 0x0000000a060a7220 */ /* 0x000fc60000400000 */
[----:B------:R-:W3:Y:S04]  /*2c500*/  LDL.LU R24, [R1+0x368] ;  /* 0x0003680001187983 */ /* 0x000ee80000300800 */
[----:B------:R1:W-:Y:S04]  /*2c510*/  STL [R1+0x3b0], R11 ;  /* 0x0003b00b01007387 */ /* 0x0003e80000100800 */
[----:B0-----:R-:W3:Y:S04]  /*2c520*/  LDL.LU R23, [R1+0x36c] ;  /* 0x00036c0001177983 */ /* 0x001ee80000300800 */
[----:B------:R0:W-:Y:S04]  /*2c530*/  STL [R1+0x3b4], R10 ;  /* 0x0003b40a01007387 */ /* 0x0001e80000100800 */
[----:B-1----:R-:W3:Y:S04]  /*2c540*/  LDL.LU R11, [R1+0x348] ;  /* 0x00034800010b7983 */ /* 0x002ee80000300800 */
[----:B0-----:R-:W3:Y:S01]  /*2c550*/  LDL.LU R10, [R1+0x34c] ;  /* 0x00034c00010a7983 */ /* 0x001ee20000300800 */
[----:B--2---:R-:W-:-:S03]  /*2c560*/  FMUL R14, R6, R9 ;  /* 0x00000009060e7220 */ /* 0x004fc60000400000 */
[----:B------:R-:W2:Y:S04]  /*2c570*/  LDL.LU R9, [R1+0x318] ;  /* 0x0003180001097983 */ /* 0x000ea80000300800 */
[----:B------:R-:W-:Y:S01]  /*2c580*/  STL [R1+0x3e0], R14 ;  /* 0x0003e00e01007387 */ /* 0x000fe20000100800 */
[----:B------:R-:W-:-:S03]  /*2c590*/  FMUL R6, R6, R8 ;  /* 0x0000000806067220 */ /* 0x000fc60000400000 */
[----:B------:R-:W2:Y:S01]  /*2c5a0*/  LDL.LU R8, [R1+0x31c] ;  /* 0x00031c0001087983 */ /* 0x000ea20000300800 */
[----:B------:R-:W-:-:S03]  /*2c5b0*/  FMUL R13, R4, R13 ;  /* 0x0000000d040d7220 */ /* 0x000fc60000400000 */
[----:B------:R4:W-:Y:S04]  /*2c5c0*/  STL [R1+0x3e4], R6 ;  /* 0x0003e40601007387 */ /* 0x0009e80000100800 */
[----:B------:R-:W2:Y:S01]  /*2c5d0*/  LDL.LU R19, [R1+0x308] ;  /* 0x0003080001137983 */ /* 0x000ea20000300800 */
[----:B----4-:R-:W-:-:S03]  /*2c5e0*/  FMUL R6, R4, R12 ;  /* 0x0000000c04067220 */ /* 0x010fc60000400000 */
[----:B------:R0:W-:Y:S04]  /*2c5f0*/  STL [R1+0x238], R13 ;  /* 0x0002380d01007387 */ /* 0x0001e80000100800 */
[----:B------:R-:W4:Y:S04]  /*2c600*/  LDL.LU R18, [R1+0x30c] ;  /* 0x00030c0001127983 */ /* 0x000f280000300800 */
[----:B------:R1:W-:Y:S04]  /*2c610*/  STL [R1+0x23c], R6 ;  /* 0x00023c0601007387 */ /* 0x0003e80000100800 */
[----:B------:R-:W4:Y:S04]  /*2c620*/  LDL.LU R17, [R1+0x2f8] ;  /* 0x0002f80001117983 */ /* 0x000f280000300800 */
[----:B------:R-:W4:Y:S04]  /*2c630*/  LDL.LU R16, [R1+0x2fc] ;  /* 0x0002fc0001107983 */ /* 0x000f280000300800 */
[----:B------:R-:W4:Y:S04]  /*2c640*/  LDL.LU R15, [R1+0x2e8] ;  /* 0x0002e800010f7983 */ /* 0x000f280000300800 */
[----:B------:R-:W4:Y:S04]  /*2c650*/  LDL.LU R14, [R1+0x2ec] ;  /* 0x0002ec00010e7983 */ /* 0x000f280000300800 */
[----:B0-----:R-:W4:Y:S04]  /*2c660*/  LDL.LU R13, [R1+0x2d8] ;  /* 0x0002d800010d7983 */ /* 0x001f280000300800 */
[----:B------:R-:W4:Y:S01]  /*2c670*/  LDL.LU R12, [R1+0x2dc] ;  /* 0x0002dc00010c7983 */ /* 0x000f220000300800 */
[----:B---3--:R-:W-:-:S02]  /*2c680*/  FMUL R24, R4, R24 ;  /* 0x0000001804187220 */ /* 0x008fc40000400000 */
[----:B-1----:R-:W-:-:S03]  /*2c690*/  FMUL R6, R4, R23 ;  /* 0x0000001704067220 */ /* 0x002fc60000400000 */
[----:B------:R-:W-:Y:S04]  /*2c6a0*/  STL [R1+0x258], R24 ;  /* 0x0002581801007387 */ /* 0x000fe80000100800 */
[----:B------:R0:W-:Y:S01]  /*2c6b0*/  STL [R1+0x25c], R6 ;  /* 0x00025c0601007387 */ /* 0x0001e20000100800 */
[----:B------:R-:W-:-:S03]  /*2c6c0*/  FMUL R11, R4, R11 ;  /* 0x0000000b040b7220 */ /* 0x000fc60000400000 */
[----:B0-----:R-:W3:Y:S01]  /*2c6d0*/  LDL.LU R6, [R1+0x948] ;  /* 0x0009480001067983 */ /* 0x001ee20000300800 */
[----:B------:R-:W-:-:S03]  /*2c6e0*/  FMUL R23, R4, R10 ;  /* 0x0000000a04177220 */ /* 0x000fc60000400000 */
[----:B------:R0:W-:Y:S04]  /*2c6f0*/  STL [R1+0x268], R11 ;  /* 0x0002680b01007387 */ /* 0x0001e80000100800 */
[----:B0-----:R-:W3:Y:S04]  /*2c700*/  LDL.64 R10, [R1+0xbf0] ;  /* 0x000bf000010a7983 */ /* 0x001ee80000100a00 */
[----:B------:R0:W-:Y:S01]  /*2c710*/  STL [R1+0x26c], R23 ;  /* 0x00026c1701007387 */ /* 0x0001e20000100800 */
[C---:B--2---:R-:W-:Y:S02]  /*2c720*/  FMUL R24, R4.reuse, R9 ;  /* 0x0000000904187220 */ /* 0x044fe40000400000 */
[----:B0-----:R-:W-:-:S02]  /*2c730*/  FMUL R23, R4, R8 ;  /* 0x0000000804177220 */ /* 0x001fc40000400000 */
[----:B------:R-:W2:Y:S01]  /*2c740*/  LDL.64 R8, [R1+0xbe8] ;  /* 0x000be80001087983 */ /* 0x000ea20000100a00 */
[----:B------:R-:W-:-:S03]  /*2c750*/  FMUL R19, R4, R19 ;  /* 0x0000001304137220 */ /* 0x000fc60000400000 */
[----:B------:R-:W-:Y:S04]  /*2c760*/  STL [R1+0x2c8], R24 ;  /* 0x0002c81801007387 */ /* 0x000fe80000100800 */
[----:B------:R0:W-:Y:S01]  /*2c770*/  STL [R1+0x2cc], R23 ;  /* 0x0002cc1701007387 */ /* 0x0001e20000100800 */
[----:B----4-:R-:W-:-:S03]  /*2c780*/  FMUL R18, R4, R18 ;  /* 0x0000001204127220 */ /* 0x010fc60000400000 */
[----:B------:R-:W-:Y:S01]  /*2c790*/  STL [R1+0x388], R19 ;  /* 0x0003881301007387 */ /* 0x000fe20000100800 */
[----:B------:R-:W-:-:S03]  /*2c7a0*/  FMUL R17, R4, R17 ;  /* 0x0000001104117220 */ /* 0x000fc60000400000 */
        /* <DEDUP_REMOVED lines=11> */
[----:B0-----:R-:W2:Y:S04]  /*2c860*/  LDL.LU R23, [R1+0x94c] ;  /* 0x00094c0001177983 */ /* 0x001ea80000300800 */
[----:B-1----:R-:W2:Y:S04]  /*2c870*/  LDL.LU R14, [R1+0x3f0] ;  /* 0x0003f000010e7983 */ /* 0x002ea80000300800 */
[----:B------:R-:W-:Y:S04]  /*2c880*/  STL [R1+0x3ec], R12 ;  /* 0x0003ec0c01007387 */ /* 0x000fe80000100800 */
[----:B----4-:R-:W4:Y:S01]  /*2c890*/  LDL.LU R13, [R1+0x3f4] ;  /* 0x0003f400010d7983 */ /* 0x010f220000300800 */
[----:B---3--:R-:W-:-:S02]  /*2c8a0*/  FFMA R6, R4, R6, R5 ;  /* 0x0000000604067223 */ /* 0x008fc40000000005 */
[----:B------:R-:W-:Y:S02]  /*2c8b0*/  IMAD.WIDE R4, R22, 0x2, R10 ;  /* 0x0000000216047825 */ /* 0x000fe400078e020a */
[----:B------:R-:W3:Y:S04]  /*2c8c0*/  LDL.LU R11, [R1+0x3c0] ;  /* 0x0003c000010b7983 */ /* 0x000ee80000300800 */
[----:B------:R-:W-:Y:S04]  /*2c8d0*/  STL [R1+0x948], R6 ;  /* 0x0009480601007387 */ /* 0x000fe80000100800 */
[----:B------:R-:W3:Y:S04]  /*2c8e0*/  LDL.LU R10, [R1+0x3c4] ;  /* 0x0003c400010a7983 */ /* 0x000ee80000300800 */
[----:B------:R-:W0:Y:S04]  /*2c8f0*/  S2R R16, SR_TID.X ;  /* 0x0000000000107919 */ /* 0x000e280000002100 */
[----:B------:R-:W3:Y:S04]  /*2c900*/  LDL.LU R19, [R1+0x3d0] ;  /* 0x0003d00001137983 */ /* 0x000ee80000300800 */
[----:B------:R-:W3:Y:S04]  /*2c910*/  LDL.LU R18, [R1+0x3d4] ;  /* 0x0003d40001127983 */ /* 0x000ee80000300800 */
[----:B------:R-:W3:Y:S04]  /*2c920*/  LDL.LU R17, [R1+0x330] ;  /* 0x0003300001117983 */ /* 0x000ee80000300800 */
[----:B------:R1:W3:Y:S01]  /*2c930*/  LDG.E.U16 R25, [R4.64] ;  /* 0x0000000604197981 */ /* 0x0002e2000c1e1500 */
[----:B0-----:R-:W-:-:S04]  /*2c940*/  LOP3.LUT R16, R16, 0x1c, RZ, 0xc0, !PT ;  /* 0x0000001c10107812 */ /* 0x001fc800078ec0ff */
[----:B------:R-:W-:-:S05]  /*2c950*/  LEA.HI R16, R16, 0x38, RZ, 0x1e ;  /* 0x0000003810107811 */ /* 0x000fca00078ff0ff */
[----:B------:R0:W2:Y:S04]  /*2c960*/  LDS R6, [R16.X16+0x10000] ;  /* 0x0100000010067984 */ /* 0x0000a8000000c800 */
[----:B0-----:R-:W3:Y:S04]  /*2c970*/  LDL.LU R16, [R1+0x334] ;  /* 0x0003340001107983 */ /* 0x001ee80000300800 */
[----:B------:R-:W3:Y:S04]  /*2c980*/  LDL.LU R15, [R1+0x320] ;  /* 0x00032000010f7983 */ /* 0x000ee80000300800 */
[----:B------:R-:W3:Y:S04]  /*2c990*/  LDL.LU R12, [R1+0x324] ;  /* 0x00032400010c7983 */ /* 0x000ee80000300800 */
[----:B-1----:R-:W3:Y:S01]  /*2c9a0*/  LDL.LU R4, [R1+0x2b0] ;  /* 0x0002b00001047983 */ /* 0x002ee20000300800 */
[----:B--2---:R-:W-:-:S05]  /*2c9b0*/  IMAD.WIDE R8, R22, 0x2, R8 ;  /* 0x0000000216087825 */ /* 0x004fca00078e0208 */
[----:B------:R3:W2:Y:S01]  /*2c9c0*/  LDG.E.U16 R24, [R8.64] ;  /* 0x0000000608187981 */ /* 0x0006a2000c1e1500 */
[C---:B------:R-:W-:Y:S02]  /*2c9d0*/  FFMA R23, R7.reuse, R23, R3 ;  /* 0x0000001707177223 */ /* 0x040fe40000000003 */
[----:B------:R-:W-:-:S03]  /*2c9e0*/  FMUL R3, R7, R14 ;  /* 0x0000000e07037220 */ /* 0x000fc60000400000 */
[----:B------:R-:W-:Y:S04]  /*2c9f0*/  STL [R1+0x94c], R23 ;  /* 0x00094c1701007387 */ /* 0x000fe80000100800 */
[----:B------:R0:W-:Y:S01]  /*2ca00*/  STL [R1+0x370], R3 ;  /* 0x0003700301007387 */ /* 0x0001e20000100800 */
[----:B----4-:R-:W-:-:S03]  /*2ca10*/  FMUL R5, R7, R13 ;  /* 0x0000000d07057220 */ /* 0x010fc60000400000 */
[----:B0-----:R-:W4:Y:S04]  /*2ca20*/  LDL.LU R3, [R1+0x2b4] ;  /* 0x0002b40001037983 */ /* 0x001f280000300800 */
[----:B------:R0:W-:Y:S04]  /*2ca30*/  STL [R1+0x374], R5 ;  /* 0x0003740501007387 */ /* 0x0001e80000100800 */
[----:B------:R-:W4:Y:S01]  /*2ca40*/  LDL.LU R14, [R1+0x2a0] ;  /* 0x0002a000010e7983 */ /* 0x000f220000300800 */
[----:B---3--:R-:W-:-:S05]  /*2ca50*/  FMUL R8, R7, R11 ;  /* 0x0000000b07087220 */ /* 0x008fca0000400000 */
[----:B------:R1:W-:Y:S01]  /*2ca60*/  STL [R1+0x3c0], R8 ;  /* 0x0003c00801007387 */ /* 0x0003e20000100800 */
[----:B0-----:R-:W-:-:S03]  /*2ca70*/  FMUL R5, R7, R10 ;  /* 0x0000000a07057220 */ /* 0x001fc60000400000 */
[----:B------:R-:W3:Y:S04]  /*2ca80*/  LDL.LU R13, [R1+0x2a4] ;  /* 0x0002a400010d7983 */ /* 0x000ee80000300800 */
[----:B------:R0:W-:Y:S04]  /*2ca90*/  STL [R1+0x3c4], R5 ;  /* 0x0003c40501007387 */ /* 0x0001e80000100800 */
[----:B------:R-:W3:Y:S04]  /*2caa0*/  LDL.LU R11, [R1+0x290] ;  /* 0x00029000010b7983 */ /* 0x000ee80000300800 */
[----:B------:R-:W3:Y:S04]  /*2cab0*/  LDL.LU R10, [R1+0x294] ;  /* 0x00029400010a7983 */ /* 0x000ee80000300800 */
[----:B------:R-:W3:Y:S04]  /*2cac0*/  LDL.LU R9, [R1+0x3f8] ;  /* 0x0003f80001097983 */ /* 0x000ee80000300800 */
[----:B-1----:R-:W3:Y:S01]  /*2cad0*/  LDL.LU R8, [R1+0x3fc] ;  /* 0x0003fc0001087983 */ /* 0x002ee20000300800 */
[----:B------:R-:W-:-:S02]  /*2cae0*/  FMUL R19, R7, R19 ;  /* 0x0000001307137220 */ /* 0x000fc40000400000 */
[C---:B0-----:R-:W-:Y:S02]  /*2caf0*/  FMUL R5, R7.reuse, R18 ;  /* 0x0000001207057220 */ /* 0x041fe40000400000 */
[C---:B------:R-:W-:Y:S01]  /*2cb00*/  FMUL R17, R7.reuse, R17 ;  /* 0x0000001107117220 */ /* 0x040fe20000400000 */
[----:B------:R-:W-:Y:S04]  /*2cb10*/  STL [R1+0x3d0], R19 ;  /* 0x0003d01301007387 */ /* 0x000fe80000100800 */
[----:B------:R-:W-:Y:S04]  /*2cb20*/  STL [R1+0x424], R25 ;  /* 0x0004241901007387 */ /* 0x000fe80000100800 */
[----:B------:R0:W-:Y:S04]  /*2cb30*/  STL [R1+0x3d4], R5 ;  /* 0x0003d40501007387 */ /* 0x0001e80000100800 */
[----:B------:R-:W-:Y:S01]  /*2cb40*/  STL [R1+0x3f0], R17 ;  /* 0x0003f01101007387 */ /* 0x000fe20000100800 */
[----:B------:R-:W-:-:S02]  /*2cb50*/  FMUL R16, R7, R16 ;  /* 0x0000001007107220 */ /* 0x000fc40000400000 */
[----:B0-----:R-:W-:-:S03]  /*2cb60*/  FMUL R5, R7, R15 ;  /* 0x0000000f07057220 */ /* 0x001fc60000400000 */
[----:B------:R0:W-:Y:S01]  /*2cb70*/  STL [R1+0x3f4], R16 ;  /* 0x0003f41001007387 */ /* 0x0001e20000100800 */
[----:B------:R-:W-:-:S03]  /*2cb80*/  FMUL R15, R7, R12 ;  /* 0x0000000c070f7220 */ /* 0x000fc60000400000 */
[----:B------:R-:W3:Y:S04]  /*2cb90*/  LDL.LU R12, [R1+0x3c8] ;  /* 0x0003c800010c7983 */ /* 0x000ee80000300800 */
[----:B------:R1:W-:Y:S01]  /*2cba0*/  STL [R1+0x410], R5 ;  /* 0x0004100501007387 */ /* 0x0003e20000100800 */
[----:B0-----:R-:W-:-:S03]  /*2cbb0*/  FMUL R16, R7, R4 ;  /* 0x0000000407107220 */ /* 0x001fc60000400000 */
[----:B--2---:R-:W-:Y:S04]  /*2cbc0*/  STL [R1+0x420], R24 ;  /* 0x0004201801007387 */ /* 0x004fe80000100800 */
[----:B-1----:R-:W2:Y:S04]  /*2cbd0*/  LDL.LU R5, [R1+0x3cc] ;  /* 0x0003cc0001057983 */ /* 0x002ea80000300800 */
[----:B------:R4:W-:Y:S04]  /*2cbe0*/  STL [R1+0x414], R15 ;  /* 0x0004140f01007387 */ /* 0x0009e80000100800 */
[----:B------:R-:W2:Y:S04]  /*2cbf0*/  LDL.LU R4, [R1+0x3d8] ;  /* 0x0003d80001047983 */ /* 0x000ea80000300800 */
[----:B------:R-:W-:Y:S01]  /*2cc00*/  STL [R1+0x440], R16 ;  /* 0x0004401001007387 */ /* 0x000fe20000100800 */
[----:B----4-:R-:W-:-:S03]  /*2cc10*/  FMUL R15, R7, R3 ;  /* 0x00000003070f7220 */ /* 0x010fc60000400000 */
[----:B------:R-:W4:Y:S04]  /*2cc20*/  LDL.LU R3, [R1+0x3dc] ;  /* 0x0003dc0001037983 */ /* 0x000f280000300800 */
[----:B------:R0:W-:Y:S02]  /*2cc30*/  STL [R1+0x444], R15 ;  /* 0x0004440f01007387 */ /* 0x0001e40000100800 */
[----:B0-----:R-:W-:-:S05]  /*2cc40*/  FMUL R15, R7, R14 ;  /* 0x0000000e070f7220 */ /* 0x001fca0000400000 */
[----:B------:R0:W-:Y:S01]  /*2cc50*/  STL [R1+0x460], R15 ;  /* 0x0004600f01007387 */ /* 0x0001e20000100800 */
[C---:B---3--:R-:W-:Y:S02]  /*2cc60*/  FMUL R14, R7.reuse, R13 ;  /* 0x0000000d070e7220 */ /* 0x048fe40000400000 */
[----:B------:R-:W-:-:S03]  /*2cc70*/  FMUL R13, R7, R11 ;  /* 0x0000000b070d7220 */ /* 0x000fc60000400000 */
[----:B------:R1:W-:Y:S01]  /*2cc80*/  STL [R1+0x464], R14 ;  /* 0x0004640e01007387 */ /* 0x0003e20000100800 */
[----:B------:R-:W-:-:S03]  /*2cc90*/  FMUL R11, R7, R10 ;  /* 0x0000000a070b7220 */ /* 0x000fc60000400000 */
[----:B------:R-:W-:Y:S01]  /*2cca0*/  STL [R1+0x480], R13 ;  /* 0x0004800d01007387 */ /* 0x000fe20000100800 */
[----:B------:R-:W-:-:S03]  /*2ccb0*/  FMUL R10, R20, R9 ;  /* 0x00000009140a7220 */ /* 0x000fc60000400000 */
[----:B------:R3:W-:Y:S01]  /*2ccc0*/  STL [R1+0x484], R11 ;  /* 0x0004840b01007387 */ /* 0x0007e20000100800 */
[----:B------:R-:W-:-:S03]  /*2ccd0*/  FMUL R7, R20, R8 ;  /* 0x0000000814077220 */ /* 0x000fc60000400000 */
[----:B------:R-:W4:Y:S04]  /*2cce0*/  LDL.LU R9, [R1+0x338] ;  /* 0x0003380001097983 */ /* 0x000f280000300800 */
[----:B------:R0:W-:Y:S04]  /*2ccf0*/  STL [R1+0x378], R10 ;  /* 0x0003780a01007387 */ /* 0x0001e80000100800 */
[----:B------:R-:W4:Y:S04]  /*2cd00*/  LDL.LU R8, [R1+0x33c] ;  /* 0x00033c0001087983 */ /* 0x000f280000300800 */
[----:B------:R3:W-:Y:S04]  /*2cd10*/  STL [R1+0x37c], R7 ;  /* 0x00037c0701007387 */ /* 0x0007e80000100800 */
[----:B0-----:R-:W4:Y:S04]  /*2cd20*/  LDL.LU R15, [R1+0x328] ;  /* 0x00032800010f7983 */ /* 0x001f280000300800 */
[----:B-1----:R-:W4:Y:S04]  /*2cd30*/  LDL.LU R14, [R1+0x32c] ;  /* 0x00032c00010e7983 */ /* 0x002f280000300800 */
[----:B---3--:R-:W3:Y:S04]  /*2cd40*/  LDL.LU R11, [R1+0x2b8] ;  /* 0x0002b800010b7983 */ /* 0x008ee80000300800 */
[----:B------:R-:W3:Y:S04]  /*2cd50*/  LDL.LU R10, [R1+0x2bc] ;  /* 0x0002bc00010a7983 */ /* 0x000ee80000300800 */
[----:B------:R-:W3:Y:S01]  /*2cd60*/  LDL.LU R18, [R1+0x2a8] ;  /* 0x0002a80001127983 */ /* 0x000ee20000300800 */
[----:B------:R-:W-:-:S05]  /*2cd70*/  FMUL R7, R20, R12 ;  /* 0x0000000c14077220 */ /* 0x000fca0000400000 */
[----:B------:R0:W-:Y:S04]  /*2cd80*/  STL [R1+0x3c8], R7 ;  /* 0x0003c80701007387 */ /* 0x0001e80000100800 */
[----:B------:R-:W3:Y:S01]  /*2cd90*/  LDL.LU R13, [R1+0x2ac] ;  /* 0x0002ac00010d7983 */ /* 0x000ee20000300800 */
[----:B--2---:R-:W-:-:S05]  /*2cda0*/  FMUL R5, R20, R5 ;  /* 0x0000000514057220 */ /* 0x004fca0000400000 */
[----:B------:R-:W-:Y:S01]  /*2cdb0*/  STL [R1+0x3cc], R5 ;  /* 0x0003cc0501007387 */ /* 0x000fe20000100800 */
[----:B------:R-:W-:-:S03]  /*2cdc0*/  FMUL R4, R20, R4 ;  /* 0x0000000414047220 */ /* 0x000fc60000400000 */
[----:B------:R-:W2:Y:S04]  /*2cdd0*/  LDL.LU R12, [R1+0x298] ;  /* 0x00029800010c7983 */ /* 0x000ea80000300800 */
[----:B------:R-:W-:Y:S04]  /*2cde0*/  STL [R1+0x3d8], R4 ;  /* 0x0003d80401007387 */ /* 0x000fe80000100800 */
[----:B0-----:R-:W2:Y:S01]  /*2cdf0*/  LDL.LU R7, [R1+0x29c] ;  /* 0x00029c0001077983 */ /* 0x001ea20000300800 */
[----:B----4-:R-:W-:-:S05]  /*2ce00*/  FMUL R3, R20, R3 ;  /* 0x0000000314037220 */ /* 0x010fca0000400000 */
[----:B------:R0:W-:Y:S04]  /*2ce10*/  STL [R1+0x3dc], R3 ;  /* 0x0003dc0301007387 */ /* 0x0001e80000100800 */
[----:B0-----:R-:W4:Y:S04]  /*2ce20*/  LDL.LU R3, [R1+0x950] ;  /* 0x0009500001037983 */ /* 0x001f280000300800 */
[----:B------:R-:W4:Y:S04]  /*2ce30*/  LDL.64 R4, [R1+0xbe0] ;  /* 0x000be00001047983 */ /* 0x000f280000100a00 */
[----:B------:R-:W4:Y:S01]  /*2ce40*/  LDL.64 R16, [R1+0xbd8] ;  /* 0x000bd80001107983 */ /* 0x000f220000100a00 */
[----:B------:R-:W-:-:S02]  /*2ce50*/  FMUL R23, R20, R9 ;  /* 0x0000000914177220 */ /* 0x000fc40000400000 */
[C---:B------:R-:W-:Y:S02]  /*2ce60*/  FMUL R19, R20.reuse, R8 ;  /* 0x0000000814137220 */ /* 0x040fe40000400000 */
[----:B------:R-:W4:Y:S01]  /*2ce70*/  LDL.64 R8, [R1+0xbd0] ;  /* 0x000bd00001087983 */ /* 0x000f220000100a00 */
[----:B------:R-:W-:-:S03]  /*2ce80*/  FMUL R15, R20, R15 ;  /* 0x0000000f140f7220 */ /* 0x000fc60000400000 */
[----:B------:R-:W-:Y:S01]  /*2ce90*/  STL [R1+0x3f8], R23 ;  /* 0x0003f81701007387 */ /* 0x000fe20000100800 */
[----:B------:R-:W-:-:S03]  /*2cea0*/  FMUL R14, R20, R14 ;  /* 0x0000000e140e7220 */ /* 0x000fc60000400000 */
[----:B------:R0:W-:Y:S01]  /*2ceb0*/  STL [R1+0x3fc], R19 ;  /* 0x0003fc1301007387 */ /* 0x0001e20000100800 */
[----:B---3--:R-:W-:-:S03]  /*2cec0*/  FMUL R11, R20, R11 ;  /* 0x0000000b140b7220 */ /* 0x008fc60000400000 */
[----:B------:R-:W-:Y:S04]  /*2ced0*/  STL [R1+0x418], R15 ;  /* 0x0004180f01007387 */ /* 0x000fe80000100800 */
[----:B------:R1:W-:Y:S01]  /*2cee0*/  STL [R1+0x41c], R14 ;  /* 0x00041c0e01007387 */ /* 0x0003e20000100800 */
[C---:B0-----:R-:W-:Y:S02]  /*2cef0*/  FMUL R19, R20.reuse, R10 ;  /* 0x0000000a14137220 */ /* 0x041fe40000400000 */
[C---:B------:R-:W-:Y:S01]  /*2cf00*/  FMUL R23, R20.reuse, R18 ;  /* 0x0000001214177220 */ /* 0x040fe20000400000 */
[----:B-1----:R-:W3:Y:S01]  /*2cf10*/  LDL.64 R14, [R1+0xbc8] ;  /* 0x000bc800010e7983 */ /* 0x002ee20000100a00 */
[----:B------:R-:W-:-:S03]  /*2cf20*/  FMUL R13, R20, R13 ;  /* 0x0000000d140d7220 */ /* 0x000fc60000400000 */
[----:B------:R0:W-:Y:S04]  /*2cf30*/  STL [R1+0x448], R11 ;  /* 0x0004480b01007387 */ /* 0x0001e80000100800 */
[----:B0-----:R-:W3:Y:S04]  /*2cf40*/  LDL.64 R10, [R1+0xbc0] ;  /* 0x000bc000010a7983 */ /* 0x001ee80000100a00 */
[----:B------:R0:W-:Y:S04]  /*2cf50*/  STL [R1+0x44c], R19 ;  /* 0x00044c1301007387 */ /* 0x0001e80000100800 */
[----:B0-----:R-:W3:Y:S04]  /*2cf60*/  LDL.64 R18, [R1+0xbb8] ;  /* 0x000bb80001127983 */ /* 0x001ee80000100a00 */
[----:B------:R-:W-:Y:S04]  /*2cf70*/  STL [R1+0x468], R23 ;  /* 0x0004681701007387 */ /* 0x000fe80000100800 */
[----:B------:R-:W-:Y:S01]  /*2cf80*/  STL [R1+0x46c], R13 ;  /* 0x00046c0d01007387 */ /* 0x000fe20000100800 */
[----:B--2---:R-:W-:-:S02]  /*2cf90*/  FMUL R12, R20, R12 ;  /* 0x0000000c140c7220 */ /* 0x004fc40000400000 */
[----:B------:R-:W-:-:S03]  /*2cfa0*/  FMUL R7, R20, R7 ;  /* 0x0000000714077220 */ /* 0x000fc60000400000 */
[----:B------:R0:W-:Y:S04]  /*2cfb0*/  STL [R1+0x488], R12 ;  /* 0x0004880c01007387 */ /* 0x0001e80000100800 */
[----:B------:R1:W-:Y:S04]  /*2cfc0*/  STL [R1+0x48c], R7 ;  /* 0x00048c0701007387 */ /* 0x0003e80000100800 */
[----:B0-----:R-:W2:Y:S01]  /*2cfd0*/  LDL.64 R12, [R1+0xbb0] ;  /* 0x000bb000010c7983 */ /* 0x001ea20000100a00 */
[----:B----4-:R-:W-:Y:S02]  /*2cfe0*/  FFMA R3, R20, R3, R6 ;  /* 0x0000000314037223 */ /* 0x010fe40000000006 */
[----:B------:R-:W-:-:S03]  /*2cff0*/  IMAD.WIDE R4, R22, 0x2, R4 ;  /* 0x0000000216047825 */ /* 0x000fc600078e0204 */
[----:B------:R0:W-:Y:S01]  /*2d000*/  STL [R1+0x950], R3 ;  /* 0x0009500301007387 */ /* 0x0001e20000100800 */
[----:B-1----:R-:W-:-:S03]  /*2d010*/  IMAD.WIDE R6, R22, 0x2, R16 ;  /* 0x0000000216067825 */ /* 0x002fc600078e0210 */
[----:B------:R-:W4:Y:S04]  /*2d020*/  LDL.64 R24, [R1+0xba0] ;  /* 0x000ba00001187983 */ /* 0x000f280000100a00 */
[----:B------:R-:W4:Y:S04]  /*2d030*/  LDL.64 R16, [R1+0xba8] ;  /* 0x000ba80001107983 */ /* 0x000f280000100a00 */
[----:B0-----:R3:W4:Y:S04]  /*2d040*/  LDG.E.U16 R3, [R4.64] ;  /* 0x0000000604037981 */ /* 0x001728000c1e1500 */
[----:B------:R0:W4:Y:S01]  /*2d050*/  LDG.E.U16 R28, [R6.64] ;  /* 0x00000006061c7981 */ /* 0x000122000c1e1500 */
[----:B------:R-:W-:-:S05]  /*2d060*/  IMAD.WIDE R8, R22, 0x2, R8 ;  /* 0x0000000216087825 */ /* 0x000fca00078e0208 */
[----:B------:R1:W4:Y:S01]  /*2d070*/  LDG.E.U16 R23, [R8.64] ;  /* 0x0000000608177981 */ /* 0x000322000c1e1500 */
[----:B---3--:R-:W-:-:S03]  /*2d080*/  IMAD.WIDE R4, R22, 0x2, R14 ;  /* 0x0000000216047825 */ /* 0x008fc600078e020e */
[----:B------:R-:W3:Y:S04]  /*2d090*/  LDL.64 R14, [R1+0xb98] ;  /* 0x000b9800010e7983 */ /* 0x000ee80000100a00 */
[----:B------:R2:W3:Y:S01]  /*2d0a0*/  LDG.E.U16 R20, [R4.64] ;  /* 0x0000000604147981 */ /* 0x0004e2000c1e1500 */
[----:B0-----:R-:W-:-:S03]  /*2d0b0*/  IMAD.WIDE R6, R22, 0x2, R10 ;  /* 0x0000000216067825 */ /* 0x001fc600078e020a */
[----:B------:R-:W3:Y:S04]  /*2d0c0*/  LDL.64 R10, [R1+0xb90] ;  /* 0x000b9000010a7983 */ /* 0x000ee80000100a00 */
[----:B------:R0:W3:Y:S01]  /*2d0d0*/  LDG.E.U16 R26, [R6.64] ;  /* 0x00000006061a7981 */ /* 0x0000e2000c1e1500 */
[----:B-1----:R-:W-:-:S03]  /*2d0e0*/  IMAD.WIDE R8, R22, 0x2, R18 ;  /* 0x0000000216087825 */ /* 0x002fc600078e0212 */
[----:B------:R-:W3:Y:S04]  /*2d0f0*/  LDL.64 R18, [R1+0xb88] ;  /* 0x000b880001127983 */ /* 0x000ee80000100a00 */
[----:B------:R4:W3:Y:S01]  /*2d100*/  LDG.E.U16 R27, [R8.64] ;  /* 0x00000006081b7981 */ /* 0x0008e2000c1e1500 */
[----:B--2---:R-:W-:-:S03]  /*2d110*/  IMAD.WIDE R4, R22, 0x2, R12 ;  /* 0x0000000216047825 */ /* 0x004fc600078e020c */
[----:B------:R-:W2:Y:S01]  /*2d120*/  LDL.64 R12, [R1+0xb80] ;  /* 0x000b8000010c7983 */ /* 0x000ea20000100a00 */
[----:B----4-:R-:W-:-:S03]  /*2d130*/  IMAD.WIDE R8, R22, 0x2, R24 ;  /* 0x0000000216087825 */ /* 0x010fc600078e0218 */
[----:B------:R-:W4:Y:S01]  /*2d140*/  LDL.64 R24, [R1+0xb70] ;  /* 0x000b700001187983 */ /* 0x000f220000100a00 */
[----:B0-----:R-:W-:-:S03]  /*2d150*/  IMAD.WIDE R6, R22, 0x2, R16 ;  /* 0x0000000216067825 */ /* 0x001fc600078e0210 */
[----:B------:R-:W4:Y:S04]  /*2d160*/  LDL.64 R16, [R1+0xb78] ;  /* 0x000b780001107983 */ /* 0x000f280000100a00 */
[----:B------:R0:W-:Y:S04]  /*2d170*/  STL [R1+0x408], R3 ;  /* 0x0004080301007387 */ /* 0x0001e80000100800 */
[----:B------:R1:W-:Y:S04]  /*2d180*/  STL [R1+0x39c], R28 ;  /* 0x00039c1c01007387 */ /* 0x0003e80000100800 */
[----:B0-----:R3:W4:Y:S04]  /*2d190*/  LDG.E.U16 R3, [R4.64] ;  /* 0x0000000604037981 */ /* 0x001728000c1e1500 */
[----:B-1----:R0:W4:Y:S04]  /*2d1a0*/  LDG.E.U16 R28, [R6.64] ;  /* 0x00000006061c7981 */ /* 0x002128000c1e1500 */
[----:B------:R1:W-:Y:S04]  /*2d1b0*/  STL [R1+0x398], R23 ;  /* 0x0003981701007387 */ /* 0x0003e80000100800 */
[----:B-1----:R1:W4:Y:S01]  /*2d1c0*/  LDG.E.U16 R23, [R8.64] ;  /* 0x0000000608177981 */ /* 0x002322000c1e1500 */
[----:B---3--:R-:W-:-:S03]  /*2d1d0*/  IMAD.WIDE R4, R22, 0x2, R14 ;  /* 0x0000000216047825 */ /* 0x008fc600078e020e */
[----:B------:R-:W3:Y:S01]  /*2d1e0*/  LDL.64 R14, [R1+0xb68] ;  /* 0x000b6800010e7983 */ /* 0x000ee20000100a00 */
[----:B0-----:R-:W-:-:S03]  /*2d1f0*/  IMAD.WIDE R6, R22, 0x2, R10 ;  /* 0x0000000216067825 */ /* 0x001fc600078e020a */
[----:B------:R-:W3:Y:S01]  /*2d200*/  LDL.64 R10, [R1+0xb60] ;  /* 0x000b6000010a7983 */ /* 0x000ee20000100a00 */
[----:B-1----:R-:W-:-:S03]  /*2d210*/  IMAD.WIDE R8, R22, 0x2, R18 ;  /* 0x0000000216087825 */ /* 0x002fc600078e0212 */
[----:B------:R-:W3:Y:S04]  /*2d220*/  LDL.64 R18, [R1+0xb58] ;  /* 0x000b580001127983 */ /* 0x000ee80000100a00 */
[----:B------:R0:W-:Y:S04]  /*2d230*/  STL [R1+0x390], R20 ;  /* 0x0003901401007387 */ /* 0x0001e80000100800 */
[----:B------:R1:W-:Y:S04]  /*2d240*/  STL [R1+0x36c], R26 ;  /* 0x00036c1a01007387 */ /* 0x0003e80000100800 */
[----:B------:R1:W-:Y:S04]  /*2d250*/  STL [R1+0x368], R27 ;  /* 0x0003681b01007387 */ /* 0x0003e80000100800 */
[----:B0-----:R2:W3:Y:S04]  /*2d260*/  LDG.E.U16 R20, [R4.64] ;  /* 0x0000000604147981 */ /* 0x0014e8000c1e1500 */
[----:B-1----:R0:W3:Y:S04]  /*2d270*/  LDG.E.U16 R26, [R6.64] ;  /* 0x00000006061a7981 */ /* 0x0020e8000c1e1500 */
        /* <DEDUP_REMOVED lines=51> */
[----:B----4-:R-:W-:-:S04]  /*2d5b0*/  IMAD.WIDE R8, R22, 0x2, R24 ;  /* 0x0000000216087825 */ /* 0x010fc800078e0218 */
[C---:B0-----:R-:W-:Y:S02]  /*2d5c0*/  IMAD.WIDE R6, R22.reuse, 0x2, R16 ;  /* 0x0000000216067825 */ /* 0x041fe400078e0210 */
[----:B------:R-:W4:Y:S04]  /*2d5d0*/  LDL.64 R16, [R1+0xae8] ;  /* 0x000ae80001107983 */ /* 0x000f280000100a00 */
[----:B------:R0:W-:Y:S04]  /*2d5e0*/  STL [R1+0x324], R3 ;  /* 0x0003240301007387 */ /* 0x0001e80000100800 */
[----:B------:R-:W4:Y:S04]  /*2d5f0*/  LDL.64 R24, [R1+0xae0] ;  /* 0x000ae00001187983 */ /* 0x000f280000100a00 */
[----:B0-----:R3:W4:Y:S04]  /*2d600*/  LDG.E.U16 R3, [R4.64] ;  /* 0x0000000604037981 */ /* 0x001728000c1e1500 */
[----:B------:R0:W-:Y:S04]  /*2d610*/  STL [R1+0x320], R28 ;  /* 0x0003201c01007387 */ /* 0x0001e80000100800 */
[----:B0-----:R0:W4:Y:S04]  /*2d620*/  LDG.E.U16 R28, [R6.64] ;  /* 0x00000006061c7981 */ /* 0x001128000c1e1500 */
[----:B------:R1:W-:Y:S04]  /*2d630*/  STL [R1+0x31c], R23 ;  /* 0x00031c1701007387 */ /* 0x0003e80000100800 */
[----:B-1----:R1:W4:Y:S01]  /*2d640*/  LDG.E.U16 R23, [R8.64] ;  /* 0x0000000608177981 */ /* 0x002322000c1e1500 */
[----:B---3--:R-:W-:-:S03]  /*2d650*/  IMAD.WIDE R4, R22, 0x2, R14 ;  /* 0x0000000216047825 */ /* 0x008fc600078e020e */
[----:B------:R-:W3:Y:S01]  /*2d660*/  LDL.64 R14, [R1+0xad8] ;  /* 0x000ad800010e7983 */ /* 0x000ee20000100a00 */
[----:B0-----:R-:W-:-:S03]  /*2d670*/  IMAD.WIDE R6, R22, 0x2, R10 ;  /* 0x0000000216067825 */ /* 0x001fc600078e020a */
[----:B------:R-:W3:Y:S01]  /*2d680*/  LDL.64 R10, [R1+0xad0] ;  /* 0x000ad000010a7983 */ /* 0x000ee20000100a00 */
[----:B-1----:R-:W-:-:S03]  /*2d690*/  IMAD.WIDE R8, R22, 0x2, R18 ;  /* 0x0000000216087825 */ /* 0x002fc600078e0212 */
[----:B------:R0:W-:Y:S04]  /*2d6a0*/  STL [R1+0x318], R20 ;  /* 0x0003181401007387 */ /* 0x0001e80000100800 */
[----:B------:R-:W-:Y:S04]  /*2d6b0*/  STL [R1+0x310], R27 ;  /* 0x0003101b01007387 */ /* 0x000fe80000100800 */
[----:B------:R1:W-:Y:S04]  /*2d6c0*/  STL [R1+0x314], R26 ;  /* 0x0003141a01007387 */ /* 0x0003e80000100800 */
[----:B0-----:R2:W3:Y:S04]  /*2d6d0*/  LDG.E.U16 R20, [R4.64] ;  /* 0x0000000604147981 */ /* 0x0014e8000c1e1500 */
[----:B-1----:R-:W3:Y:S01]  /*2d6e0*/  LDL.64 R26, [R1+0xac8] ;  /* 0x000ac800011a7983 */ /* 0x002ee20000100a00 */
[----:B--2---:R-:W-:-:S03]  /*2d6f0*/  IMAD.WIDE R4, R22, 0x2, R12 ;  /* 0x0000000216047825 */ /* 0x004fc600078e020c */
[----:B----4-:R0:W-:Y:S04]  /*2d700*/  STL [R1+0x30c], R3 ;  /* 0x00030c0301007387 */ /* 0x0101e80000100800 */
[----:B0-----:R0:W2:Y:S04]  /*2d710*/  LDG.E.U16 R3, [R6.64] ;  /* 0x0000000606037981 */ /* 0x0010a8000c1e1500 */
[----:B------:R1:W-:Y:S04]  /*2d720*/  STL [R1+0x308], R28 ;  /* 0x0003081c01007387 */ /* 0x0003e80000100800 */
[----:B------:R-:W4:Y:S01]  /*2d730*/  LDL.64 R12, [R1+0xac0] ;  /* 0x000ac000010c7983 */ /* 0x000f220000100a00 */
[----:B0-----:R-:W-:-:S03]  /*2d740*/  IMAD.WIDE R6, R22, 0x2, R16 ;  /* 0x0000000216067825 */ /* 0x001fc600078e0210 */
[----:B------:R-:W4:Y:S04]  /*2d750*/  LDL.64 R18, [R1+0xab8] ;  /* 0x000ab80001127983 */ /* 0x000f280000100a00 */
[----:B-1----:R0:W4:Y:S04]  /*2d760*/  LDG.E.U16 R28, [R8.64] ;  /* 0x00000006081c7981 */ /* 0x002128000c1e1500 */
[----:B------:R-:W4:Y:S04]  /*2d770*/  LDL.64 R16, [R1+0xab0] ;  /* 0x000ab00001107983 */ /* 0x000f280000100a00 */
[----:B------:R1:W-:Y:S04]  /*2d780*/  STL [R1+0x304], R23 ;  /* 0x0003041701007387 */ /* 0x0003e80000100800 */
[----:B-1----:R3:W4:Y:S01]  /*2d790*/  LDG.E.U16 R23, [R4.64] ;  /* 0x0000000604177981 */ /* 0x002722000c1e1500 */
[----:B0-----:R-:W-:-:S04]  /*2d7a0*/  IMAD.WIDE R8, R22, 0x2, R24 ;  /* 0x0000000216087825 */ /* 0x001fc800078e0218 */
[C---:B---3--:R-:W-:Y:S01]  /*2d7b0*/  IMAD.WIDE R4, R22.reuse, 0x2, R14 ;  /* 0x0000000216047825 */ /* 0x048fe200078e020e */
[----:B------:R0:W-:Y:S04]  /*2d7c0*/  STL [R1+0x300], R20 ;  /* 0x0003001401007387 */ /* 0x0001e80000100800 */
[----:B0-----:R0:W3:Y:S02]  /*2d7d0*/  LDG.E.U16 R20, [R6.64] ;  /* 0x0000000606147981 */ /* 0x0010e4000c1e1500 */
[C---:B0-----:R-:W-:Y:S02]  /*2d7e0*/  IMAD.WIDE R6, R22.reuse, 0x2, R10 ;  /* 0x0000000216067825 */ /* 0x041fe400078e020a */
[----:B--2---:R0:W-:Y:S04]  /*2d7f0*/  STL [R1+0x2fc], R3 ;  /* 0x0002fc0301007387 */ /* 0x0041e80000100800 */
[----:B------:R-:W2:Y:S04]  /*2d800*/  LDL.64 R14, [R1+0xaa8] ;  /* 0x000aa800010e7983 */ /* 0x000ea80000100a00 */
[----:B------:R-:W2:Y:S04]  /*2d810*/  LDL.64 R24, [R1+0xaa0] ;  /* 0x000aa00001187983 */ /* 0x000ea80000100a00 */
[----:B0-----:R0:W2:Y:S04]  /*2d820*/  LDG.E.U16 R3, [R8.64] ;  /* 0x0000000608037981 */ /* 0x0010a8000c1e1500 */
[----:B------:R-:W2:Y:S04]  /*2d830*/  LDL.64 R10, [R1+0xa98] ;  /* 0x000a9800010a7983 */ /* 0x000ea80000100a00 */
[----:B----4-:R1:W-:Y:S01]  /*2d840*/  STL [R1+0x2f8], R28 ;  /* 0x0002f81c01007387 */ /* 0x0103e20000100800 */
[----:B0-----:R-:W-:-:S03]  /*2d850*/  IMAD.WIDE R8, R22, 0x2, R26 ;  /* 0x0000000216087825 */ /* 0x001fc600078e021a */
[----:B------:R0:W4:Y:S04]  /*2d860*/  LDG.E.U16 R26, [R6.64] ;  /* 0x00000006061a7981 */ /* 0x000128000c1e1500 */
[----:B------:R0:W4:Y:S04]  /*2d870*/  LDG.E.U16 R27, [R8.64] ;  /* 0x00000006081b7981 */ /* 0x000128000c1e1500 */
[----:B-1----:R1:W4:Y:S01]  /*2d880*/  LDG.E.U16 R28, [R4.64] ;  /* 0x00000006041c7981 */ /* 0x002322000c1e1500 */
[----:B0-----:R-:W-:-:S03]  /*2d890*/  IMAD.WIDE R6, R22, 0x2, R18 ;  /* 0x0000000216067825 */ /* 0x001fc600078e0212 */
[----:B------:R-:W4:Y:S01]  /*2d8a0*/  LDL.64 R18, [R1+0xa88] ;  /* 0x000a880001127983 */ /* 0x000f220000100a00 */
[----:B------:R-:W-:-:S03]  /*2d8b0*/  IMAD.WIDE R8, R22, 0x2, R16 ;  /* 0x0000000216087825 */ /* 0x000fc600078e0210 */
[----:B------:R-:W4:Y:S01]  /*2d8c0*/  LDL.64 R16, [R1+0xa80] ;  /* 0x000a800001107983 */ /* 0x000f220000100a00 */
[----:B-1----:R-:W-:-:S03]  /*2d8d0*/  IMAD.WIDE R4, R22, 0x2, R12 ;  /* 0x0000000216047825 */ /* 0x002fc600078e020c */
[----:B------:R-:W4:Y:S04]  /*2d8e0*/  LDL.64 R12, [R1+0xa90] ;  /* 0x000a9000010c7983 */ /* 0x000f280000100a00 */
[----:B------:R0:W-:Y:S04]  /*2d8f0*/  STL [R1+0x2f4], R23 ;  /* 0x0002f41701007387 */ /* 0x0001e80000100800 */
[----:B0-----:R2:W4:Y:S04]  /*2d900*/  LDG.E.U16 R23, [R4.64] ;  /* 0x0000000604177981 */ /* 0x001528000c1e1500 */
[----:B---3--:R0:W-:Y:S04]  /*2d910*/  STL [R1+0x2f0], R20 ;  /* 0x0002f01401007387 */ /* 0x0081e80000100800 */
[----:B0-----:R0:W3:Y:S01]  /*2d920*/  LDG.E.U16 R20, [R6.64] ;  /* 0x0000000606147981 */ /* 0x0010e2000c1e1500 */
[----:B--2---:R-:W-:-:S04]  /*2d930*/  IMAD.WIDE R4, R22, 0x2, R14 ;  /* 0x0000000216047825 */ /* 0x004fc800078e020e */
[C---:B0-----:R-:W-:Y:S01]  /*2d940*/  IMAD.WIDE R6, R22.reuse, 0x2, R24 ;  /* 0x0000000216067825 */ /* 0x041fe200078e0218 */
[----:B------:R0:W-:Y:S04]  /*2d950*/  STL [R1+0x2ec], R3 ;  /* 0x0002ec0301007387 */ /* 0x0001e80000100800 */
[----:B------:R-:W2:Y:S04]  /*2d960*/  LDL.64 R14, [R1+0xa78] ;  /* 0x000a7800010e7983 */ /* 0x000ea80000100a00 */
[----:B0-----:R0:W2:Y:S02]  /*2d970*/  LDG.E.U16 R3, [R8.64] ;  /* 0x0000000608037981 */ /* 0x0010a4000c1e1500 */
[----:B0-----:R-:W-:-:S02]  /*2d980*/  IMAD.WIDE R8, R22, 0x2, R10 ;  /* 0x0000000216087825 */ /* 0x001fc400078e020a */
[----:B------:R-:W2:Y:S04]  /*2d990*/  LDL.64 R10, [R1+0xa70] ;  /* 0x000a7000010a7983 */ /* 0x000ea80000100a00 */
[----:B----4-:R0:W-:Y:S04]  /*2d9a0*/  STL [R1+0x2e8], R28 ;  /* 0x0002e81c01007387 */ /* 0x0101e80000100800 */
[----:B------:R-:W-:Y:S04]  /*2d9b0*/  STL [R1+0x2e0], R27 ;  /* 0x0002e01b01007387 */ /* 0x000fe80000100800 */
[----:B------:R1:W-:Y:S04]  /*2d9c0*/  STL [R1+0x2e4], R26 ;  /* 0x0002e41a01007387 */ /* 0x0003e80000100800 */
[----:B0-----:R0:W4:Y:S04]  /*2d9d0*/  LDG.E.U16 R28, [R4.64] ;  /* 0x00000006041c7981 */ /* 0x001128000c1e1500 */
[----:B-1----:R-:W4:Y:S04]  /*2d9e0*/  LDL.64 R26, [R1+0xa68] ;  /* 0x000a6800011a7983 */ /* 0x002f280000100a00 */
[----:B------:R1:W-:Y:S04]  /*2d9f0*/  STL [R1+0x2dc], R23 ;  /* 0x0002dc1701007387 */ /* 0x0003e80000100800 */
[----:B-1----:R1:W4:Y:S01]  /*2da00*/  LDG.E.U16 R23, [R6.64] ;  /* 0x0000000606177981 */ /* 0x002322000c1e1500 */
[----:B0-----:R-:W-:-:S04]  /*2da10*/  IMAD.WIDE R4, R22, 0x2, R12 ;  /* 0x0000000216047825 */ /* 0x001fc800078e020c */
[C---:B-1----:R-:W-:Y:S01]  /*2da20*/  IMAD.WIDE R6, R22.reuse, 0x2, R18 ;  /* 0x0000000216067825 */ /* 0x042fe200078e0212 */
[----:B---3--:R0:W-:Y:S04]  /*2da30*/  STL [R1+0x2d8], R20 ;  /* 0x0002d81401007387 */ /* 0x0081e80000100800 */
[----:B------:R-:W3:Y:S04]  /*2da40*/  LDL.64 R24, [R1+0xa60] ;  /* 0x000a600001187983 */ /* 0x000ee80000100a00 */
[----:B------:R-:W3:Y:S04]  /*2da50*/  LDL.64 R12, [R1+0xa58] ;  /* 0x000a5800010c7983 */ /* 0x000ee80000100a00 */
[----:B0-----:R0:W3:Y:S04]  /*2da60*/  LDG.E.U16 R20, [R8.64] ;  /* 0x0000000608147981 */ /* 0x0010e8000c1e1500 */
[----:B------:R-:W3:Y:S01]  /*2da70*/  LDL.64 R18, [R1+0xa50] ;  /* 0x000a500001127983 */ /* 0x000ee20000100a00 */
[----:B0-----:R-:W-:-:S03]  /*2da80*/  IMAD.WIDE R8, R22, 0x2, R16 ;  /* 0x0000000216087825 */ /* 0x001fc600078e0210 */
[----:B--2---:R0:W-:Y:S04]  /*2da90*/  STL [R1+0x2d4], R3 ;  /* 0x0002d40301007387 */ /* 0x0041e80000100800 */
[----:B0-----:R0:W2:Y:S04]  /*2daa0*/  LDG.E.U16 R3, [R4.64] ;  /* 0x0000000604037981 */ /* 0x0010a8000c1e1500 */
[----:B----4-:R1:W-:Y:S04]  /*2dab0*/  STL [R1+0x2d0], R28 ;  /* 0x0002d01c01007387 */ /* 0x0103e80000100800 */
[----:B-1----:R1:W4:Y:S04]  /*2dac0*/  LDG.E.U16 R28, [R6.64] ;  /* 0x00000006061c7981 */ /* 0x002328000c1e1500 */
[----:B------:R1:W-:Y:S04]  /*2dad0*/  STL [R1+0x2bc], R23 ;  /* 0x0002bc1701007387 */ /* 0x0003e80000100800 */
[----:B------:R-:W4:Y:S01]  /*2dae0*/  LDL.64 R16, [R1+0xa48] ;  /* 0x000a480001107983 */ /* 0x000f220000100a00 */
[----:B0-----:R-:W-:-:S03]  /*2daf0*/  IMAD.WIDE R4, R22, 0x2, R14 ;  /* 0x0000000216047825 */ /* 0x001fc600078e020e */
[----:B------:R-:W4:Y:S01]  /*2db00*/  LDL.64 R14, [R1+0xa40] ;  /* 0x000a4000010e7983 */ /* 0x000f220000100a00 */
[----:B-1----:R-:W-:-:S03]  /*2db10*/  IMAD.WIDE R6, R22, 0x2, R10 ;  /* 0x0000000216067825 */ /* 0x002fc600078e020a */
[----:B------:R-:W4:Y:S04]  /*2db20*/  LDL.64 R10, [R1+0xa38] ;  /* 0x000a3800010a7983 */ /* 0x000f280000100a00 */
[----:B------:R0:W4:Y:S02]  /*2db30*/  LDG.E.U16 R23, [R8.64] ;  /* 0x0000000608177981 */ /* 0x000124000c1e1500 */
[----:B0-----:R-:W-:-:S05]  /*2db40*/  IMAD.WIDE R8, R22, 0x2, R26 ;  /* 0x0000000216087825 */ /* 0x001fca00078e021a */
[----:B------:R0:W4:Y:S04]  /*2db50*/  LDG.E.U16 R26, [R8.64] ;  /* 0x00000006081a7981 */ /* 0x000128000c1e1500 */
[----:B---3--:R1:W-:Y:S04]  /*2db60*/  STL [R1+0x2b8], R20 ;  /* 0x0002b81401007387 */ /* 0x0083e80000100800 */
[----:B-1----:R1:W3:Y:S02]  /*2db70*/  LDG.E.U16 R20, [R4.64] ;  /* 0x0000000604147981 */ /* 0x0022e4000c1e1500 */
[----:B-1----:R-:W-:-:S05]  /*2db80*/  IMAD.WIDE R4, R22, 0x2, R24 ;  /* 0x0000000216047825 */ /* 0x002fca00078e0218 */
[----:B------:R1:W3:Y:S04]  /*2db90*/  LDG.E.U16 R27, [R4.64] ;  /* 0x00000006041b7981 */ /* 0x0002e8000c1e1500 */
[----:B--2---:R2:W-:Y:S04]  /*2dba0*/  STL [R1+0x2b4], R3 ;  /* 0x0002b40301007387 */ /* 0x0045e80000100800 */
[----:B------:R-:W3:Y:S04]  /*2dbb0*/  LDL.64 R24, [R1+0xa30] ;  /* 0x000a300001187983 */ /* 0x000ee80000100a00 */
[----:B--2---:R2:W3:Y:S02]  /*2dbc0*/  LDG.E.U16 R3, [R6.64] ;  /* 0x0000000606037981 */ /* 0x0044e4000c1e1500 */
[----:B--2---:R-:W-:-:S02]  /*2dbd0*/  IMAD.WIDE R6, R22, 0x2, R12 ;  /* 0x0000000216067825 */ /* 0x004fc400078e020c */
[----:B------:R-:W2:Y:S04]  /*2dbe0*/  LDL.64 R12, [R1+0xa28] ;  /* 0x000a2800010c7983 */ /* 0x000ea80000100a00 */
[----:B----4-:R4:W-:Y:S04]  /*2dbf0*/  STL [R1+0x2b0], R28 ;  /* 0x0002b01c01007387 */ /* 0x0109e80000100800 */
[----:B----4-:R4:W2:Y:S01]  /*2dc00*/  LDG.E.U16 R28, [R6.64] ;  /* 0x00000006061c7981 */ /* 0x0108a2000c1e1500 */
[----:B-1----:R-:W-:-:S05]  /*2dc10*/  IMAD.WIDE R4, R22, 0x2, R16 ;  /* 0x0000000216047825 */ /* 0x002fca00078e0210 */
[----:B------:R3:W2:Y:S01]  /*2dc20*/  LDG.E.U16 R17, [R4.64] ;  /* 0x0000000604117981 */ /* 0x0006a2000c1e1500 */
[----:B0-----:R-:W-:-:S03]  /*2dc30*/  IMAD.WIDE R8, R22, 0x2, R18 ;  /* 0x0000000216087825 */ /* 0x001fc600078e0212 */
[----:B------:R-:W2:Y:S01]  /*2dc40*/  LDL.64 R18, [R1+0xa20] ;  /* 0x000a200001127983 */ /* 0x000ea20000100a00 */
[----:B----4-:R-:W-:-:S03]  /*2dc50*/  IMAD.WIDE R6, R22, 0x2, R14 ;  /* 0x0000000216067825 */ /* 0x010fc600078e020e */
[----:B------:R0:W-:Y:S04]  /*2dc60*/  STL [R1+0x2ac], R23 ;  /* 0x0002ac1701007387 */ /* 0x0001e80000100800 */
[----:B------:R-:W4:Y:S04]  /*2dc70*/  LDL.64 R14, [R1+0xa18] ;  /* 0x000a1800010e7983 */ /* 0x000f280000100a00 */
[----:B0-----:R0:W4:Y:S02]  /*2dc80*/  LDG.E.U16 R23, [R8.64] ;  /* 0x0000000608177981 */ /* 0x001124000c1e1500 */
[----:B0-----:R-:W-:-:S02]  /*2dc90*/  IMAD.WIDE R8, R22, 0x2, R10 ;  /* 0x0000000216087825 */ /* 0x001fc400078e020a */
[----:B------:R-:W4:Y:S02]  /*2dca0*/  LDL.64 R10, [R1+0xa10] ;  /* 0x000a1000010a7983 */ /* 0x000f240000100a00 */
[C---:B---3--:R-:W-:Y:S02]  /*2dcb0*/  IMAD.WIDE R4, R22.reuse, 0x2, R24 ;  /* 0x0000000216047825 */ /* 0x048fe400078e0218 */
[----:B--2---:R0:W-:Y:S04]  /*2dcc0*/  STL [R1+0x21e0], R17 ;  /* 0x0021e01101007387 */ /* 0x0041e80000100800 */
[----:B0-----:R-:W2:Y:S04]  /*2dcd0*/  LDL.64 R16, [R1+0xa08] ;  /* 0x000a080001107983 */ /* 0x001ea80000100a00 */
[----:B------:R0:W-:Y:S04]  /*2dce0*/  STL [R1+0x2a8], R20 ;  /* 0x0002a81401007387 */ /* 0x0001e80000100800 */
[----:B------:R1:W-:Y:S04]  /*2dcf0*/  STL [R1+0x2a4], R3 ;  /* 0x0002a40301007387 */ /* 0x0003e80000100800 */
[----:B0-----:R0:W3:Y:S04]  /*2dd00*/  LDG.E.U16 R20, [R6.64] ;  /* 0x0000000606147981 */ /* 0x0010e8000c1e1500 */
[----:B-1----:R1:W2:Y:S04]  /*2dd10*/  LDG.E.U16 R3, [R8.64] ;  /* 0x0000000608037981 */ /* 0x0022a8000c1e1500 */
[----:B------:R-:W-:Y:S01]  /*2dd20*/  STL [R1+0x29c], R27 ;  /* 0x00029c1b01007387 */ /* 0x000fe20000100800 */
[----:B0-----:R-:W-:-:S03]  /*2dd30*/  IMAD.WIDE R6, R22, 0x2, R12 ;  /* 0x0000000216067825 */ /* 0x001fc600078e020c */
[----:B------:R0:W-:Y:S04]  /*2dd40*/  STL [R1+0x2a0], R26 ;  /* 0x0002a01a01007387 */ /* 0x0001e80000100800 */
[----:B------:R-:W2:Y:S04]  /*2dd50*/  LDL.64 R24, [R1+0x9e0] ;  /* 0x0009e00001187983 */ /* 0x000ea80000100a00 */
[----:B------:R-:W2:Y:S04]  /*2dd60*/  LDL.64 R12, [R1+0x9c0] ;  /* 0x0009c000010c7983 */ /* 0x000ea80000100a00 */
[----:B0-----:R-:W2:Y:S04]  /*2dd70*/  LDL.64 R26, [R1+0xa00] ;  /* 0x000a0000011a7983 */ /* 0x001ea80000100a00 */
[----:B------:R0:W-:Y:S04]  /*2dd80*/  STL [R1+0x298], R28 ;  /* 0x0002981c01007387 */ /* 0x0001e80000100800 */
[----:B0-----:R0:W2:Y:S01]  /*2dd90*/  LDG.E.U16 R28, [R4.64] ;  /* 0x00000006041c7981 */ /* 0x0010a2000c1e1500 */
[----:B-1----:R-:W-:-:S03]  /*2dda0*/  IMAD.WIDE R8, R22, 0x2, R18 ;  /* 0x0000000216087825 */ /* 0x002fc600078e0212 */
[----:B----4-:R1:W-:Y:S01]  /*2ddb0*/  STL [R1+0x294], R23 ;  /* 0x0002941701007387 */ /* 0x0103e20000100800 */
[----:B0-----:R-:W-:-:S03]  /*2ddc0*/  IMAD.WIDE R4, R22, 0x2, R14 ;  /* 0x0000000216047825 */ /* 0x001fc600078e020e */
[----:B-1----:R0:W4:Y:S02]  /*2ddd0*/  LDG.E.U16 R23, [R6.64] ;  /* 0x0000000606177981 */ /* 0x002124000c1e1500 */
[C---:B0-----:R-:W-:Y:S02]  /*2dde0*/  IMAD.WIDE R6, R22.reuse, 0x2, R10 ;  /* 0x0000000216067825 */ /* 0x041fe400078e020a */
[----:B---3--:R0:W-:Y:S04]  /*2ddf0*/  STL [R1+0x18c], R20 ;  /* 0x00018c1401007387 */ /* 0x0081e80000100800 */
[----:B------:R-:W3:Y:S04]  /*2de00*/  LDL.64 R18, [R1+0x9f8] ;  /* 0x0009f80001127983 */ /* 0x000ee80000100a00 */
[----:B------:R-:W3:Y:S04]  /*2de10*/  LDL.64 R14, [R1+0x9f0] ;  /* 0x0009f000010e7983 */ /* 0x000ee80000100a00 */
[----:B0-----:R0:W3:Y:S04]  /*2de20*/  LDG.E.U16 R20, [R8.64] ;  /* 0x0000000608147981 */ /* 0x0010e8000c1e1500 */
[----:B------:R-:W3:Y:S04]  /*2de30*/  LDL.64 R10, [R1+0x9e8] ;  /* 0x0009e800010a7983 */ /* 0x000ee80000100a00 */
[----:B--2---:R1:W-:Y:S01]  /*2de40*/  STL [R1+0x188], R3 ;  /* 0x0001880301007387 */ /* 0x0043e20000100800 */
[----:B0-----:R-:W-:-:S05]  /*2de50*/  IMAD.WIDE R8, R22, 0x2, R16 ;  /* 0x0000000216087825 */ /* 0x001fca00078e0210 */
[----:B------:R0:W2:Y:S04]  /*2de60*/  LDG.E.U16 R17, [R8.64] ;  /* 0x0000000608117981 */ /* 0x0000a8000c1e1500 */
[----:B-1----:R1:W2:Y:S04]  /*2de70*/  LDG.E.U16 R3, [R4.64] ;  /* 0x0000000604037981 */ /* 0x0022a8000c1e1500 */
[----:B------:R0:W-:Y:S04]  /*2de80*/  STL [R1+0x184], R28 ;  /* 0x0001841c01007387 */ /* 0x0001e80000100800 */
[----:B0-----:R0:W2:Y:S01]  /*2de90*/  LDG.E.U16 R28, [R6.64] ;  /* 0x00000006061c7981 */ /* 0x0010a2000c1e1500 */
[----:B-1----:R-:W-:-:S05]  /*2dea0*/  IMAD.WIDE R4, R22, 0x2, R26 ;  /* 0x0000000216047825 */ /* 0x002fca00078e021a */
[----:B------:R3:W2:Y:S04]  /*2deb0*/  LDG.E.U16 R26, [R4.64] ;  /* 0x00000006041a7981 */ /* 0x0006a8000c1e1500 */
[----:B------:R-:W1:Y:S01]  /*2dec0*/  S2R R16, SR_TID.X ;  /* 0x0000000000107919 */ /* 0x000e620000002100 */
[----:B0-----:R-:W-:-:S03]  /*2ded0*/  IMAD.WIDE R6, R22, 0x2, R24 ;  /* 0x0000000216067825 */ /* 0x001fc600078e0218 */
[----:B------:R-:W2:Y:S01]  /*2dee0*/  LDL.64 R24, [R1+0x9d8] ;  /* 0x0009d80001187983 */ /* 0x000ea20000100a00 */
[----:B------:R-:W-:-:S03]  /*2def0*/  IMAD.WIDE R8, R22, 0x2, R12 ;  /* 0x0000000216087825 */ /* 0x000fc600078e020c */
[----:B------:R-:W2:Y:S04]  /*2df00*/  LDL.64 R12, [R1+0x9d0] ;  /* 0x0009d000010c7983 */ /* 0x000ea80000100a00 */
[----:B----4-:R0:W-:Y:S04]  /*2df10*/  STL [R1+0x180], R23 ;  /* 0x0001801701007387 */ /* 0x0101e80000100800 */
[----:B0-----:R0:W4:Y:S01]  /*2df20*/  LDG.E.U16 R23, [R6.64] ;  /* 0x0000000606177981 */ /* 0x001122000c1e1500 */
[----:B-1----:R-:W-:-:S04]  /*2df30*/  LOP3.LUT R16, R16, 0x1c, RZ, 0xc0, !PT ;  /* 0x0000001c10107812 */ /* 0x002fc800078ec0ff */
[----:B------:R-:W-:Y:S01]  /*2df40*/  LEA.HI R16, R16, 0x40, RZ, 0x1e ;  /* 0x0000004010107811 */ /* 0x000fe200078ff0ff */
[C---:B---3--:R-:W-:Y:S01]  /*2df50*/  IMAD.WIDE R4, R22.reuse, 0x2, R18 ;  /* 0x0000000216047825 */ /* 0x048fe200078e0212 */
[----:B------:R1:W-:Y:S04]  /*2df60*/  STL [R1+0x17c], R20 ;  /* 0x00017c1401007387 */ /* 0x0003e80000100800 */
[----:B-1----:R1:W3:Y:S04]  /*2df70*/  LDG.E.U16 R20, [R8.64] ;  /* 0x0000000608147981 */ /* 0x0022e8000c1e1500 */
[----:B--2---:R-:W-:Y:S04]  /*2df80*/  STL [R1+0x178], R3 ;  /* 0x0001780301007387 */ /* 0x004fe80000100800 */
[----:B------:R-:W2:Y:S04]  /*2df90*/  LDL.64 R18, [R1+0x9c8] ;  /* 0x0009c80001127983 */ /* 0x000ea80000100a00 */
[----:B------:R-:W2:Y:S04]  /*2dfa0*/  LDS R3, [R16.X16+0x10000] ;  /* 0x0100000010037984 */ /* 0x000ea8000000c800 */
[----:B------:R1:W-:Y:S04]  /*2dfb0*/  STL [R1+0x174], R28 ;  /* 0x0001741c01007387 */ /* 0x0003e80000100800 */
[----:B------:R1:W-:Y:S01]  /*2dfc0*/  STL [R1+0x170], R17 ;  /* 0x0001701101007387 */ /* 0x0003e20000100800 */
[----:B0-----:R-:W-:-:S04]  /*2dfd0*/  IMAD.WIDE R6, R22, 0x2, R14 ;  /* 0x0000000216067825 */ /* 0x001fc800078e020e */
[C---:B-1----:R-:W-:Y:S01]  /*2dfe0*/  IMAD.WIDE R8, R22.reuse, 0x2, R10 ;  /* 0x0000000216087825 */ /* 0x042fe200078e020a */
[----:B------:R0:W2:Y:S04]  /*2dff0*/  LDG.E.U16 R28, [R4.64] ;  /* 0x00000006041c7981 */ /* 0x0000a8000c1e1500 */
[----:B------:R-:W2:Y:S04]  /*2e000*/  LDL.64 R16, [R1+0x9b8] ;  /* 0x0009b80001107983 */ /* 0x000ea80000100a00 */
[----:B------:R1:W-:Y:S04]  /*2e010*/  STL [R1+0x8c], R26 ;  /* 0x00008c1a01007387 */ /* 0x0003e80000100800 */
[----:B------:R-:W2:Y:S04]  /*2e020*/  LDL.LU R15, [R1+0x954] ;  /* 0x00095400010f7983 */ /* 0x000ea80000300800 */
[----:B------:R-:W2:Y:S04]  /*2e030*/  LDL.LU R14, [R1+0x670] ;  /* 0x00067000010e7983 */ /* 0x000ea80000300800 */
[----:B------:R-:W2:Y:S04]  /*2e040*/  LDL.LU R11, [R1+0x674] ;  /* 0x00067400010b7983 */ /* 0x000ea80000300800 */
[----:B------:R0:W2:Y:S04]  /*2e050*/  LDG.E.U16 R27, [R6.64] ;  /* 0x00000006061b7981 */ /* 0x0000a8000c1e1500 */
[----:B------:R-:W2:Y:S04]  /*2e060*/  LDL.LU R10, [R1+0x660] ;  /* 0x00066000010a7983 */ /* 0x000ea80000300800 */
[----:B-1----:R1:W2:Y:S04]  /*2e070*/  LDG.E.U16 R26, [R8.64] ;  /* 0x00000006081a7981 */ /* 0x0022a8000c1e1500 */
[----:B-1----:R-:W2:Y:S01]  /*2e080*/  LDL.LU R9, [R1+0x664] ;  /* 0x0006640001097983 */ /* 0x002ea20000300800 */
[----:B0-----:R-:W-:-:S03]  /*2e090*/  IMAD.WIDE R6, R22, 0x2, R12 ;  /* 0x0000000216067825 */ /* 0x001fc600078e020c */
[----:B------:R-:W2:Y:S01]  /*2e0a0*/  LDL.LU R13, [R1+0x650] ;  /* 0x00065000010d7983 */ /* 0x000ea20000300800 */
[----:B------:R-:W-:-:S03]  /*2e0b0*/  IMAD.WIDE R4, R22, 0x2, R24 ;  /* 0x0000000216047825 */ /* 0x000fc600078e0218 */
[----:B----4-:R0:W-:Y:S04]  /*2e0c0*/  STL [R1+0x88], R23 ;  /* 0x0000881701007387 */ /* 0x0101e80000100800 */
[----:B0-----:R2:W4:Y:S04]  /*2e0d0*/  LDG.E.U16 R23, [R4.64] ;  /* 0x0000000604177981 */ /* 0x001528000c1e1500 */
[----:B---3--:R0:W-:Y:S04]  /*2e0e0*/  STL [R1+0x84], R20 ;  /* 0x0000841401007387 */ /* 0x0081e80000100800 */
[----:B------:R-:W3:Y:S04]  /*2e0f0*/  LDL.LU R8, [R1+0x654] ;  /* 0x0006540001087983 */ /* 0x000ee80000300800 */
[----:B------:R-:W4:Y:S04]  /*2e100*/  LDL.LU R12, [R1+0x640] ;  /* 0x00064000010c7983 */ /* 0x000f280000300800 */
[----:B0-----:R0:W4:Y:S01]  /*2e110*/  LDG.E.U16 R20, [R6.64] ;  /* 0x0000000606147981 */ /* 0x001122000c1e1500 */
[----:B--2---:R-:W-:-:S05]  /*2e120*/  IMAD.WIDE R4, R22, 0x2, R18 ;  /* 0x0000000216047825 */ /* 0x004fca00078e0212 */
[----:B------:R1:W2:Y:S04]  /*2e130*/  LDG.E.U16 R18, [R4.64] ;  /* 0x0000000604127981 */ /* 0x0002a8000c1e1500 */
[----:B0-----:R-:W2:Y:S01]  /*2e140*/  LDL.LU R7, [R1+0x644] ;  /* 0x0006440001077983 */ /* 0x001ea20000300800 */
[----:B-1----:R-:W-:-:S05]  /*2e150*/  IMAD.WIDE R4, R22, 0x2, R16 ;  /* 0x0000000216047825 */ /* 0x002fca00078e0210 */
[----:B------:R0:W2:Y:S01]  /*2e160*/  LDG.E.U16 R17, [R4.64] ;  /* 0x0000000604117981 */ /* 0x0000a2000c1e1500 */
[C---:B------:R-:W-:Y:S02]  /*2e170*/  FFMA R15, R2.reuse, R15, R3 ;  /* 0x0000000f020f7223 */ /* 0x040fe40000000003 */
[C---:B0-----:R-:W-:Y:S01]  /*2e180*/  FMUL R5, R2.reuse, R14 ;  /* 0x0000000e02057220 */ /* 0x041fe20000400000 */
[----:B------:R-:W2:Y:S01]  /*2e190*/  LDL.LU R4, [R1+0x630] ;  /* 0x0006300001047983 */ /* 0x000ea20000300800 */
[----:B------:R-:W-:-:S03]  /*2e1a0*/  FMUL R3, R2, R11 ;  /* 0x0000000b02037220 */ /* 0x000fc60000400000 */
[----:B------:R-:W-:Y:S04]  /*2e1b0*/  STL [R1+0x954], R15 ;  /* 0x0009540f01007387 */ /* 0x000fe80000100800 */
[----:B------:R0:W-:Y:S04]  /*2e1c0*/  STL [R1+0x160], R5 ;  /* 0x0001600501007387 */ /* 0x0001e80000100800 */
[----:B------:R-:W2:Y:S04]  /*2e1d0*/  LDL.LU R11, [R1+0x634] ;  /* 0x00063400010b7983 */ /* 0x000ea80000300800 */
[----:B------:R1:W-:Y:S04]  /*2e1e0*/  STL [R1+0x164], R3 ;  /* 0x0001640301007387 */ /* 0x0003e80000100800 */
[----:B------:R-:W2:Y:S04]  /*2e1f0*/  LDL.LU R6, [R1+0x620] ;  /* 0x0006200001067983 */ /* 0x000ea80000300800 */
[----:B0-----:R-:W2:Y:S01]  /*2e200*/  LDL.LU R5, [R1+0x624] ;  /* 0x0006240001057983 */ /* 0x001ea20000300800 */
[----:B------:R-:W-:-:S03]  /*2e210*/  FMUL R14, R2, R10 ;  /* 0x0000000a020e7220 */ /* 0x000fc60000400000 */
[----:B------:R-:W-:Y:S04]  /*2e220*/  STL [R1+0x80], R28 ;  /* 0x0000801c01007387 */ /* 0x000fe80000100800 */
[----:B------:R-:W-:Y:S04]  /*2e230*/  STL [R1+0x7c], R27 ;  /* 0x00007c1b01007387 */ /* 0x000fe80000100800 */
[----:B------:R-:W2:Y:S01]  /*2e240*/  LDL.LU R10, [R1+0x610] ;  /* 0x00061000010a7983 */ /* 0x000ea20000300800 */
[----:B-1----:R-:W-:-:S03]  /*2e250*/  FMUL R3, R2, R9 ;  /* 0x0000000902037220 */ /* 0x002fc60000400000 */
[----:B------:R-:W-:Y:S04]  /*2e260*/  STL [R1+0x78], R26 ;  /* 0x0000781a01007387 */ /* 0x000fe80000100800 */
[----:B------:R-:W-:Y:S04]  /*2e270*/  STL [R1+0x150], R14 ;  /* 0x0001500e01007387 */ /* 0x000fe80000100800 */
[----:B------:R-:W2:Y:S04]  /*2e280*/  LDL.LU R9, [R1+0x614] ;  /* 0x0006140001097983 */ /* 0x000ea80000300800 */
[----:B------:R0:W-:Y:S02]  /*2e290*/  STL [R1+0x154], R3 ;  /* 0x0001540301007387 */ /* 0x0001e40000100800 */
[----:B0-----:R-:W-:-:S05]  /*2e2a0*/  FMUL R3, R2, R13 ;  /* 0x0000000d02037220 */ /* 0x001fca0000400000 */
[----:B------:R0:W-:Y:S04]  /*2e2b0*/  STL [R1+0x140], R3 ;  /* 0x0001400301007387 */ /* 0x0001e80000100800 */
[----:B------:R-:W1:Y:S02]  /*2e2c0*/  S2R R16, SR_TID.X ;  /* 0x0000000000107919 */ /* 0x000e640000002100 */
[----:B-1----:R-:W-:-:S04]  /*2e2d0*/  LOP3.LUT R16, R16, 0x1c, RZ, 0xc0, !PT ;  /* 0x0000001c10107812 */ /* 0x002fc800078ec0ff */
[----:B------:R-:W-:Y:S01]  /*2e2e0*/  LEA.HI R16, R16, 0x48, RZ, 0x1e ;  /* 0x0000004810107811 */ /* 0x000fe200078ff0ff */
[C---:B---3--:R-:W-:Y:S02]  /*2e2f0*/  FMUL R13, R2.reuse, R8 ;  /* 0x00000008020d7220 */ /* 0x048fe40000400000 */
[----:B------:R-:W3:Y:S04]  /*2e300*/  LDL.LU R8, [R1+0x600] ;  /* 0x0006000001087983 */ /* 0x000ee80000300800 */
[----:B0-----:R-:W3:Y:S04]  /*2e310*/  LDL.LU R3, [R1+0x604] ;  /* 0x0006040001037983 */ /* 0x001ee80000300800 */
[----:B----4-:R-:W-:Y:S04]  /*2e320*/  STL [R1+0x74], R23 ;  /* 0x0000741701007387 */ /* 0x010fe80000100800 */
[----:B------:R0:W-:Y:S04]  /*2e330*/  STL [R1+0x144], R13 ;  /* 0x0001440d01007387 */ /* 0x0001e80000100800 */
[----:B------:R-:W-:Y:S04]  /*2e340*/  STL [R1+0x70], R20 ;  /* 0x0000701401007387 */ /* 0x000fe80000100800 */
[----:B------:R-:W4:Y:S01]  /*2e350*/  LDL.64 R14, [R1+0x9b0] ;  /* 0x0009b000010e7983 */ /* 0x000f220000100a00 */
[----:B0-----:R-:W-:-:S02]  /*2e360*/  FMUL R13, R2, R12 ;  /* 0x0000000c020d7220 */ /* 0x001fc40000400000 */
[C---:B--2---:R-:W-:Y:S01]  /*2e370*/  FMUL R12, R2.reuse, R7 ;  /* 0x00000007020c7220 */ /* 0x044fe20000400000 */
[----:B------:R-:W-:Y:S04]  /*2e380*/  STL [R1+0x4c], R18 ;  /* 0x00004c1201007387 */ /* 0x000fe80000100800 */
[----:B------:R-:W-:Y:S04]  /*2e390*/  STL [R1+0x130], R13 ;  /* 0x0001300d01007387 */ /* 0x000fe80000100800 */
[----:B------:R-:W2:Y:S04]  /*2e3a0*/  LDL.LU R7, [R1+0x958] ;  /* 0x0009580001077983 */ /* 0x000ea80000300800 */
[----:B------:R-:W-:Y:S04]  /*2e3b0*/  STL [R1+0x48], R17 ;  /* 0x0000481101007387 */ /* 0x000fe80000100800 */
[----:B------:R0:W-:Y:S04]  /*2e3c0*/  STL [R1+0x134], R12 ;  /* 0x0001340c01007387 */ /* 0x0001e80000100800 */
[----:B0-----:R-:W2:Y:S01]  /*2e3d0*/  LDL.64 R12, [R1+0x9a8] ;  /* 0x0009a800010c7983 */ /* 0x001ea20000100a00 */
[----:B------:R-:W-:-:S03]  /*2e3e0*/  FMUL R18, R2, R4 ;  /* 0x0000000402127220 */ /* 0x000fc60000400000 */
[----:B------:R0:W2:Y:S01]  /*2e3f0*/  LDS R4, [R16.X16+0x10000] ;  /* 0x0100000010047984 */ /* 0x0000a2000000c800 */
[----:B------:R-:W-:-:S03]  /*2e400*/  FMUL R17, R2, R11 ;  /* 0x0000000b02117220 */ /* 0x000fc60000400000 */
[----:B------:R-:W-:Y:S04]  /*2e410*/  STL [R1+0x120], R18 ;  /* 0x0001201201007387 */ /* 0x000fe80000100800 */
[----:B------:R-:W-:Y:S01]  /*2e420*/  STL [R1+0x124], R17 ;  /* 0x0001241101007387 */ /* 0x000fe20000100800 */
[----:B0-----:R-:W-:-:S03]  /*2e430*/  FMUL R16, R2, R6 ;  /* 0x0000000602107220 */ /* 0x001fc60000400000 */
[----:B------:R-:W2:Y:S01]  /*2e440*/  LDL.LU R6, [R1+0x678] ;  /* 0x0006780001067983 */ /* 0x000ea20000300800 */
[----:B------:R-:W-:-:S03]  /*2e450*/  FMUL R11, R2, R5 ;  /* 0x00000005020b7220 */ /* 0x000fc60000400000 */
[----:B------:R0:W-:Y:S04]  /*2e460*/  STL [R1+0x110], R16 ;  /* 0x0001101001007387 */ /* 0x0001e80000100800 */
[----:B------:R-:W2:Y:S01]  /*2e470*/  LDL.LU R5, [R1+0x67c] ;  /* 0x00067c0001057983 */ /* 0x000ea20000300800 */
[----:B0-----:R-:W-:-:S03]  /*2e480*/  FMUL R16, R2, R10 ;  /* 0x0000000a02107220 */ /* 0x001fc60000400000 */
[----:B------:R0:W-:Y:S04]  /*2e490*/  STL [R1+0x114], R11 ;  /* 0x0001140b01007387 */ /* 0x0001e80000100800 */
[----:B------:R-:W2:Y:S04]  /*2e4a0*/  LDL.LU R10, [R1+0x668] ;  /* 0x00066800010a7983 */ /* 0x000ea80000300800 */
[----:B------:R-:W-:Y:S01]  /*2e4b0*/  STL [R1+0x100], R16 ;  /* 0x0001001001007387 */ /* 0x000fe20000100800 */
[----:B0-----:R-:W-:-:S03]  /*2e4c0*/  FMUL R11, R2, R9 ;  /* 0x00000009020b7220 */ /* 0x001fc60000400000 */
[----:B------:R-:W2:Y:S04]  /*2e4d0*/  LDL.LU R9, [R1+0x66c] ;  /* 0x00066c0001097983 */ /* 0x000ea80000300800 */
[----:B------:R3:W-:Y:S02]  /*2e4e0*/  STL [R1+0x104], R11 ;  /* 0x0001040b01007387 */ /* 0x0007e40000100800 */
[C---:B---3--:R-:W-:Y:S02]  /*2e4f0*/  FMUL R11, R2.reuse, R8 ;  /* 0x00000008020b7220 */ /* 0x048fe40000400000 */
[----:B------:R-:W-:-:S03]  /*2e500*/  FMUL R8, R2, R3 ;  /* 0x0000000302087220 */ /* 0x000fc60000400000 */
[----:B------:R-:W-:Y:S04]  /*2e510*/  STL [R1+0xf0], R11 ;  /* 0x0000f00b01007387 */ /* 0x000fe80000100800 */
[----:B------:R0:W-:Y:S01]  /*2e520*/  STL [R1+0xf4], R8 ;  /* 0x0000f40801007387 */ /* 0x0001e20000100800 */
[----:B----4-:R-:W-:-:S05]  /*2e530*/  IMAD.WIDE R2, R22, 0x2, R14 ;  /* 0x0000000216027825 */ /* 0x010fca00078e020e */
[----:B------:R1:W3:Y:S01]  /*2e540*/  LDG.E.U16 R14, [R2.64] ;  /* 0x00000006020e7981 */ /* 0x0002e2000c1e1500 */
[----:B--2---:R-:W-:Y:S02]  /*2e550*/  FFMA R7, R0, R7, R4 ;  /* 0x0000000700077223 */ /* 0x004fe40000000004 */
[----:B-1----:R-:W-:Y:S02]  /*2e560*/  IMAD.WIDE R2, R22, 0x2, R12 ;  /* 0x0000000216027825 */ /* 0x002fe400078e020c */
[----:B------:R-:W2:Y:S04]  /*2e570*/  LDL.LU R22, [R1+0x2224] ;  /* 0x0022240001167983 */ /* 0x000ea80000300800 */
[----:B------:R-:W4:Y:S04]  /*2e580*/  LDL.LU R13, [R1+0x658] ;  /* 0x00065800010d7983 */ /* 0x000f280000300800 */
[----:B------:R1:W-:Y:S04]  /*2e590*/  STL [R1+0x958], R7 ;  /* 0x0009580701007387 */ /* 0x0003e80000100800 */
[----:B0-----:R-:W2:Y:S04]  /*2e5a0*/  LDL.LU R8, [R1+0x65c] ;  /* 0x00065c0001087983 */ /* 0x001ea80000300800 */
[----:B------:R0:W3:Y:S04]  /*2e5b0*/  LDG.E.U16 R15, [R2.64] ;  /* 0x00000006020f7981 */ /* 0x0000e8000c1e1500 */
[----:B-1----:R-:W3:Y:S04]  /*2e5c0*/  LDL.LU R7, [R1+0x648] ;  /* 0x0006480001077983 */ /* 0x002ee80000300800 */
[----:B------:R-:W3:Y:S01]  /*2e5d0*/  LDL.LU R4, [R1+0x64c] ;  /* 0x00064c0001047983 */ /* 0x000ee20000300800 */
[----:B0-----:R-:W-:-:S03]  /*2e5e0*/  FMUL R3, R0, R6 ;  /* 0x0000000600037220 */ /* 0x001fc60000400000 */
[----:B------:R-:W3:Y:S01]  /*2e5f0*/  LDL.LU R6, [R1+0x638] ;  /* 0x0006380001067983 */ /* 0x000ee20000300800 */
[----:B------:R-:W-:-:S03]  /*2e600*/  FMUL R2, R0, R5 ;  /* 0x0000000500027220 */ /* 0x000fc60000400000 */
[----:B------:R0:W-:Y:S04]  /*2e610*/  STL [R1+0x168], R3 ;  /* 0x0001680301007387 */ /* 0x0001e80000100800 */
[----:B------:R-:W3:Y:S04]  /*2e620*/  LDL.LU R5, [R1+0x63c] ;  /* 0x00063c0001057983 */ /* 0x000ee80000300800 */
[----:B------:R1:W-:Y:S01]  /*2e630*/  STL [R1+0x16c], R2 ;  /* 0x00016c0201007387 */ /* 0x0003e20000100800 */
[----:B0-----:R-:W-:-:S03]  /*2e640*/  FMUL R3, R0, R10 ;  /* 0x0000000a00037220 */ /* 0x001fc60000400000 */
[----:B------:R-:W3:Y:S01]  /*2e650*/  LDL.LU R12, [R1+0x628] ;  /* 0x00062800010c7983 */ /* 0x000ee20000300800 */
[----:B-1----:R-:W-:-:S03]  /*2e660*/  FMUL R2, R0, R9 ;  /* 0x0000000900027220 */ /* 0x002fc60000400000 */
[----:B------:R0:W-:Y:S04]  /*2e670*/  STL [R1+0x158], R3 ;  /* 0x0001580301007387 */ /* 0x0001e80000100800 */
[----:B------:R-:W3:Y:S04]  /*2e680*/  LDL.LU R11, [R1+0x62c] ;  /* 0x00062c00010b7983 */ /* 0x000ee80000300800 */
[----:B------:R1:W-:Y:S04]  /*2e690*/  STL [R1+0x15c], R2 ;  /* 0x00015c0201007387 */ /* 0x0003e80000100800 */
[----:B------:R-:W3:Y:S04]  /*2e6a0*/  LDL.LU R10, [R1+0x618] ;  /* 0x00061800010a7983 */ /* 0x000ee80000300800 */
[----:B------:R-:W3:Y:S04]  /*2e6b0*/  LDL.LU R9, [R1+0x61c] ;  /* 0x00061c0001097983 */ /* 0x000ee80000300800 */
[----:B0-----:R-:W3:Y:S04]  /*2e6c0*/  LDL.LU R3, [R1+0x608] ;  /* 0x0006080001037983 */ /* 0x001ee80000300800 */
[----:B-1----:R-:W3:Y:S01]  /*2e6d0*/  LDL.LU R2, [R1+0x60c] ;  /* 0x00060c0001027983 */ /* 0x002ee20000300800 */
[----:B----4-:R-:W-:-:S05]  /*2e6e0*/  FMUL R13, R0, R13 ;  /* 0x0000000d000d7220 */ /* 0x010fca0000400000 */
[----:B------:R-:W-:Y:S01]  /*2e6f0*/  STL [R1+0x148], R13 ;  /* 0x0001480d01007387 */ /* 0x000fe20000100800 */
[----:B--2---:R-:W-:-:S03]  /*2e700*/  FMUL R8, R0, R8 ;  /* 0x0000000800087220 */ /* 0x004fc60000400000 */
[----:B---3--:R-:W-:Y:S04]  /*2e710*/  STL [R1+0x44], R14 ;  /* 0x0000440e01007387 */ /* 0x008fe80000100800 */
[----:B------:R0:W-:Y:S01]  /*2e720*/  STL [R1+0x14c], R8 ;  /* 0x00014c0801007387 */ /* 0x0001e20000100800 */
[----:B------:R-:W-:-:S03]  /*2e730*/  FMUL R7, R0, R7 ;  /* 0x0000000700077220 */ /* 0x000fc60000400000 */
[----:B0-----:R-:W2:Y:S01]  /*2e740*/  LDL.LU R8, [R1+0x95c] ;  /* 0x00095c0001087983 */ /* 0x001ea20000300800 */
[----:B------:R-:W-:-:S03]  /*2e750*/  FMUL R4, R0, R4 ;  /* 0x0000000400047220 */ /* 0x000fc60000400000 */
[----:B------:R0:W-:Y:S04]  /*2e760*/  STL [R1+0x138], R7 ;  /* 0x0001380701007387 */ /* 0x0001e80000100800 */
[----:B0-----:R-:W3:Y:S04]  /*2e770*/  LDL.LU R7, [R1+0x730] ;  /* 0x0007300001077983 */ /* 0x001ee80000300800 */
[----:B------:R0:W-:Y:S01]  /*2e780*/  STL [R1+0x13c], R4 ;  /* 0x00013c0401007387 */ /* 0x0001e20000100800 */
[----:B------:R-:W-:-:S03]  /*2e790*/  FMUL R14, R0, R6 ;  /* 0x00000006000e7220 */ /* 0x000fc60000400000 */
[----:B0-----:R-:W4:Y:S01]  /*2e7a0*/  LDL.LU R4, [R1+0x734] ;  /* 0x0007340001047983 */ /* 0x001f220000300800 */
[----:B------:R-:W-:-:S03]  /*2e7b0*/  FMUL R13, R0, R5 ;  /* 0x00000005000d7220 */ /* 0x000fc60000400000 */
[----:B------:R-:W4:Y:S04]  /*2e7c0*/  LDL.LU R6, [R1+0x720] ;  /* 0x0007200001067983 */ /* 0x000f280000300800 */
[----:B------:R-:W-:Y:S04]  /*2e7d0*/  STL [R1+0x40], R15 ;  /* 0x0000400f01007387 */ /* 0x000fe80000100800 */
[----:B------:R-:W-:Y:S04]  /*2e7e0*/  STL [R1+0x128], R14 ;  /* 0x0001280e01007387 */ /* 0x000fe80000100800 */
[----:B------:R-:W4:Y:S04]  /*2e7f0*/  LDL.LU R5, [R1+0x724] ;  /* 0x0007240001057983 */ /* 0x000f280000300800 */
[----:B------:R-:W0:Y:S01]  /*2e800*/  S2R R16, SR_TID.X ;  /* 0x0000000000107919 */ /* 0x000e220000002100 */
[----:B------:R-:W-:-:S02]  /*2e810*/  FMUL R12, R0, R12 ;  /* 0x0000000c000c7220 */ /* 0x000fc40000400000 */
[C---:B------:R-:W-:Y:S02]  /*2e820*/  FMUL R11, R0.reuse, R11 ;  /* 0x0000000b000b7220 */ /* 0x040fe40000400000 */
[C---:B------:R-:W-:Y:S01]  /*2e830*/  FMUL R10, R0.reuse, R10 ;  /* 0x0000000a000a7220 */ /* 0x040fe20000400000 */
[----:B------:R-:W-:Y:S01]  /*2e840*/  STL [R1+0x12c], R13 ;  /* 0x00012c0d01007387 */ /* 0x000fe20000100800 */
[C---:B------:R-:W-:Y:S02]  /*2e850*/  FMUL R9, R0.reuse, R9 ;  /* 0x0000000900097220 */ /* 0x040fe40000400000 */
[C---:B------:R-:W-:Y:S01]  /*2e860*/  FMUL R3, R0.reuse, R3 ;  /* 0x0000000300037220 */ /* 0x040fe20000400000 */
[----:B------:R-:W-:Y:S01]  /*2e870*/  STL [R1+0x118], R12 ;  /* 0x0001180c01007387 */ /* 0x000fe20000100800 */
[----:B------:R-:W-:-:S03]  /*2e880*/  FMUL R0, R0, R2 ;  /* 0x0000000200007220 */ /* 0x000fc60000400000 */
[----:B------:R-:W-:Y:S04]  /*2e890*/  STL [R1+0x11c], R11 ;  /* 0x00011c0b01007387 */ /* 0x000fe80000100800 */
[----:B------:R-:W-:Y:S01]  /*2e8a0*/  STL [R1+0x108], R10 ;  /* 0x0001080a01007387 */ /* 0x000fe20000100800 */
[----:B0-----:R-:W-:-:S03]  /*2e8b0*/  LOP3.LUT R16, R16, 0x1c, RZ, 0xc0, !PT ;  /* 0x0000001c10107812 */ /* 0x001fc600078ec0ff */
[----:B------:R-:W-:Y:S01]  /*2e8c0*/  STL [R1+0x10c], R9 ;  /* 0x00010c0901007387 */ /* 0x000fe20000100800 */
[----:B------:R-:W-:-:S03]  /*2e8d0*/  LEA.HI R18, R16, 0x50, RZ, 0x1e ;  /* 0x0000005010127811 */ /* 0x000fc600078ff0ff */
[----:B------:R0:W-:Y:S04]  /*2e8e0*/  STL [R1+0xf8], R3 ;  /* 0x0000f80301007387 */ /* 0x0001e80000100800 */
[----:B------:R-:W4:Y:S04]  /*2e8f0*/  LDL.LU R2, [R1+0x72c] ;  /* 0x00072c0001027983 */ /* 0x000f280000300800 */
[----:B------:R-:W-:Y:S04]  /*2e900*/  STL [R1+0xfc], R0 ;  /* 0x0000fc0001007387 */ /* 0x000fe80000100800 */
[----:B------:R-:W2:Y:S04]  /*2e910*/  LDS R0, [R18.X16+0x10000] ;  /* 0x0100000012007984 */ /* 0x000ea8000000c800 */
[----:B0-----:R-:W4:Y:S01]  /*2e920*/  LDL.LU R3, [R1+0x6bc] ;  /* 0x0006bc0001037983 */ /* 0x001f220000300800 */
[----:B------:R-:W-:Y:S01]  /*2e930*/  LEA.HI R16, R16, 0x58, RZ, 0x1e ;  /* 0x0000005810107811 */ /* 0x000fe200078ff0ff */
[----:B--2---:R-:W-:-:S04]  /*2e940*/  FFMA R8, R21, R8, R0 ;  /* 0x0000000815087223 */ /* 0x004fc80000000000 */
[----:B------:R-:W0:Y:S04]  /*2e950*/  LDS R0, [R16.X16+0x10000] ;  /* 0x0100000010007984 */ /* 0x000e28000000c800 */
[----:B------:R3:W-:Y:S04]  /*2e960*/  STL [R1+0x95c], R8 ;  /* 0x00095c0801007387 */ /* 0x0007e80000100800 */
[----:B------:R-:W2:Y:S01]  /*2e970*/  LDL.LU R19, [R1+0x6b0] ;  /* 0x0006b00001137983 */ /* 0x000ea20000300800 */
[----:B---3--:R-:W-:-:S05]  /*2e980*/  FMUL R8, R21, R7 ;  /* 0x0000000715087220 */ /* 0x008fca0000400000 */
[----:B------:R1:W-:Y:S01]  /*2e990*/  STL [R1+0xe0], R8 ;  /* 0x0000e00801007387 */ /* 0x0003e20000100800 */
[----:B----4-:R-:W-:-:S03]  /*2e9a0*/  FMUL R7, R21, R4 ;  /* 0x0000000415077220 */ /* 0x010fc60000400000 */
[----:B------:R-:W3:Y:S01]  /*2e9b0*/  LDL.LU R4, [R1+0x6b4] ;  /* 0x0006b40001047983 */ /* 0x000ee20000300800 */
[----:B------:R-:W-:-:S03]  /*2e9c0*/  FMUL R6, R21, R6 ;  /* 0x0000000615067220 */ /* 0x000fc60000400000 */
[----:B------:R4:W-:Y:S04]  /*2e9d0*/  STL [R1+0xe4], R7 ;  /* 0x0000e40701007387 */ /* 0x0009e80000100800 */
[----:B------:R-:W3:Y:S04]  /*2e9e0*/  LDL.LU R18, [R1+0x6a0] ;  /* 0x0006a00001127983 */ /* 0x000ee80000300800 */
[----:B------:R-:W3:Y:S01]  /*2e9f0*/  LDL.LU R17, [R1+0x6a4] ;  /* 0x0006a40001117983 */ /* 0x000ee20000300800 */
[----:B------:R-:W-:-:S03]  /*2ea00*/  FMUL R5, R21, R5 ;  /* 0x0000000515057220 */ /* 0x000fc60000400000 */
[----:B------:R0:W-:Y:S04]  /*2ea10*/  STL [R1+0xd0], R6 ;  /* 0x0000d00601007387 */ /* 0x0001e80000100800 */
[----:B------:R-:W3:Y:S04]  /*2ea20*/  LDL.LU R16, [R1+0x690] ;  /* 0x0006900001107983 */ /* 0x000ee80000300800 */
[----:B------:R0:W-:Y:S04]  /*2ea30*/  STL [R1+0xd4], R5 ;  /* 0x0000d40501007387 */ /* 0x0001e80000100800 */
[----:B------:R-:W3:Y:S04]  /*2ea40*/  LDL.LU R15, [R1+0x694] ;  /* 0x00069400010f7983 */ /* 0x000ee80000300800 */
[----:B------:R-:W3:Y:S04]  /*2ea50*/  LDL.LU R14, [R1+0x750] ;  /* 0x00075000010e7983 */ /* 0x000ee80000300800 */
[----:B------:R-:W3:Y:S04]  /*2ea60*/  LDL.LU R13, [R1+0x754] ;  /* 0x00075400010d7983 */ /* 0x000ee80000300800 */
[----:B------:R-:W3:Y:S04]  /*2ea70*/  LDL.LU R12, [R1+0x740] ;  /* 0x00074000010c7983 */ /* 0x000ee80000300800 */
[----:B------:R-:W3:Y:S04]  /*2ea80*/  LDL.LU R11, [R1+0x744] ;  /* 0x00074400010b7983 */ /* 0x000ee80000300800 */
[----:B------:R-:W3:Y:S04]  /*2ea90*/  LDL.LU R10, [R1+0x680] ;  /* 0x00068000010a7983 */ /* 0x000ee80000300800 */
[----:B------:R-:W3:Y:S04]  /*2eaa0*/  LDL.LU R9, [R1+0x684] ;  /* 0x0006840001097983 */ /* 0x000ee80000300800 */
[----:B-1----:R-:W3:Y:S04]  /*2eab0*/  LDL.LU R8, [R1+0x960] ;  /* 0x0009600001087983 */ /* 0x002ee80000300800 */
[----:B----4-:R-:W4:Y:S04]  /*2eac0*/  LDL.LU R7, [R1+0x738] ;  /* 0x0007380001077983 */ /* 0x010f280000300800 */
[----:B0-----:R-:W4:Y:S04]  /*2ead0*/  LDL.LU R6, [R1+0x73c] ;  /* 0x00073c0001067983 */ /* 0x001f280000300800 */
[----:B------:R-:W4:Y:S01]  /*2eae0*/  LDL.LU R5, [R1+0x728] ;  /* 0x0007280001057983 */ /* 0x000f220000300800 */
[----:B--2---:R-:W-:-:S02]  /*2eaf0*/  FMUL R20, R21, R19 ;  /* 0x0000001315147220 */ /* 0x004fc40000400000 */
[C---:B---3--:R-:W-:Y:S02]  /*2eb00*/  FMUL R19, R21.reuse, R4 ;  /* 0x0000000415137220 */ /* 0x048fe40000400000 */
[----:B------:R-:W2:Y:S01]  /*2eb10*/  LDL.LU R4, [R1+0x6b8] ;  /* 0x0006b80001047983 */ /* 0x000ea20000300800 */
[----:B------:R-:W-:-:S03]  /*2eb20*/  FMUL R18, R21, R18 ;  /* 0x0000001215127220 */ /* 0x000fc60000400000 */
[----:B------:R-:W-:Y:S01]  /*2eb30*/  STL [R1+0xc0], R20 ;  /* 0x0000c01401007387 */ /* 0x000fe20000100800 */
[----:B------:R-:W-:-:S03]  /*2eb40*/  FMUL R17, R21, R17 ;  /* 0x0000001115117220 */ /* 0x000fc60000400000 */
[----:B------:R-:W-:Y:S04]  /*2eb50*/  STL [R1+0xc4], R19 ;  /* 0x0000c41301007387 */ /* 0x000fe80000100800 */
        /* <DEDUP_REMOVED lines=17> */
[----:B------:R-:W-:-:S03]  /*2ec70*/  FFMA R8, R22, R8, R0 ;  /* 0x0000000816087223 */ /* 0x000fc60000000000 */
[----:B------:R-:W-:Y:S01]  /*2ec80*/  STL [R1+0x54], R9 ;  /* 0x0000540901007387 */ /* 0x000fe20000100800 */
[----:B----4-:R-:W-:-:S03]  /*2ec90*/  FMUL R0, R22, R7 ;  /* 0x0000000716007220 */ /* 0x010fc60000400000 */
[----:B------:R-:W-:Y:S01]  /*2eca0*/  STL [R1+0x960], R8 ;  /* 0x0009600801007387 */ /* 0x000fe20000100800 */
[----:B------:R-:W-:-:S03]  /*2ecb0*/  FMUL R6, R22, R6 ;  /* 0x0000000616067220 */ /* 0x000fc60000400000 */
[----:B------:R0:W-:Y:S04]  /*2ecc0*/  STL [R1+0xe8], R0 ;  /* 0x0000e80001007387 */ /* 0x0001e80000100800 */
[----:B------:R-:W-:Y:S01]  /*2ecd0*/  STL [R1+0xec], R6 ;  /* 0x0000ec0601007387 */ /* 0x000fe20000100800 */
[----:B0-----:R-:W-:-:S03]  /*2ece0*/  FMUL R0, R22, R2 ;  /* 0x0000000216007220 */ /* 0x001fc60000400000 */
[----:B------:R-:W3:Y:S01]  /*2ecf0*/  LDL.LU R2, [R1+0x6a8] ;  /* 0x0006a80001027983 */ /* 0x000ee20000300800 */
[----:B------:R-:W-:-:S05]  /*2ed00*/  FMUL R5, R22, R5 ;  /* 0x0000000516057220 */ /* 0x000fca0000400000 */
[----:B------:R-:W-:Y:S04]  /*2ed10*/  STL [R1+0xd8], R5 ;  /* 0x0000d80501007387 */ /* 0x000fe80000100800 */
[----:B------:R0:W-:Y:S04]  /*2ed20*/  STL [R1+0xdc], R0 ;  /* 0x0000dc0001007387 */ /* 0x0001e80000100800 */
[----:B0-----:R-:W4:Y:S01]  /*2ed30*/  LDL.LU R0, [R1+0x6ac] ;  /* 0x0006ac0001007983 */ /* 0x001f220000300800 */
[C---:B------:R-:W-:Y:S02]  /*2ed40*/  FMUL R3, R22.reuse, R3 ;  /* 0x0000000316037220 */ /* 0x040fe40000400000 */
[----:B--2---:R-:W-:-:S05]  /*2ed50*/  FMUL R4, R22, R4 ;  /* 0x0000000416047220 */ /* 0x004fca0000400000 */
[----:B------:R-:W-:Y:S04]  /*2ed60*/  STL [R1+0xc8], R4 ;  /* 0x0000c80401007387 */ /* 0x000fe80000100800 */
[----:B------:R-:W2:Y:S04]  /*2ed70*/  LDL.LU R21, [R1+0x698] ;  /* 0x0006980001157983 */ /* 0x000ea80000300800 */
[----:B------:R0:W-:Y:S04]  /*2ed80*/  STL [R1+0xcc], R3 ;  /* 0x0000cc0301007387 */ /* 0x0001e80000100800 */
[----:B------:R-:W2:Y:S04]  /*2ed90*/  LDL.LU R20, [R1+0x69c] ;  /* 0x00069c0001147983 */ /* 0x000ea80000300800 */
[----:B------:R-:W2:Y:S04]  /*2eda0*/  LDL.LU R14, [R1+0x758] ;  /* 0x00075800010e7983 */ /* 0x000ea80000300800 */
[----:B------:R-:W2:Y:S04]  /*2edb0*/  LDL.LU R11, [R1+0x75c] ;  /* 0x00075c00010b7983 */ /* 0x000ea80000300800 */
[----:B------:R-:W2:Y:S04]  /*2edc0*/  LDL.LU R10, [R1+0x748] ;  /* 0x00074800010a7983 */ /* 0x000ea80000300800 */
[----:B0-----:R-:W2:Y:S04]  /*2edd0*/  LDL.LU R3, [R1+0x74c] ;  /* 0x00074c0001037983 */ /* 0x001ea80000300800 */
        /* <DEDUP_REMOVED lines=10> */
[----:B------:R-:W2:Y:S01]  /*2ee80*/  LDL.LU R12, [R1+0x1c] ;  /* 0x00001c00010c7983 */ /* 0x000ea20000300800 */
[----:B---3--:R-:W-:-:S03]  /*2ee90*/  FMUL R15, R22, R2 ;  /* 0x00000002160f7220 */ /* 0x008fc60000400000 */
[----:B------:R-:W3:Y:S04]  /*2eea0*/  LDL.LU R19, [R1+0x24] ;  /* 0x0000240001137983 */ /* 0x000ee80000300800 */
[----:B------:R-:W3:Y:S04]  /*2eeb0*/  LDL.LU R25, [R1+0x550] ;  /* 0x0005500001197983 */ /* 0x000ee80000300800 */
[----:B------:R-:W3:Y:S04]  /*2eec0*/  LDL.LU R18, [R1+0x554] ;  /* 0x0005540001127983 */ /* 0x000ee80000300800 */
[----:B------:R-:W3:Y:S01]  /*2eed0*/  LDL.LU R2, [R1+0x688] ;  /* 0x0006880001027983 */ /* 0x000ee20000300800 */
[----:B----4-:R-:W-:-:S03]  /*2eee0*/  FMUL R13, R22, R0 ;  /* 0x00000000160d7220 */ /* 0x010fc60000400000 */
[----:B------:R0:W-:Y:S04]  /*2eef0*/  STL [R1+0xb8], R15 ;  /* 0x0000b80f01007387 */ /* 0x0001e80000100800 */
[----:B------:R-:W4:Y:S01]  /*2ef00*/  LDL.LU R0, [R1+0x68c] ;  /* 0x00068c0001007983 */ /* 0x000f220000300800 */
[----:B0-----:R-:W-:-:S03]  /*2ef10*/  LEA.HI R15, R29, 0x60, RZ, 0x1e ;  /* 0x000000601d0f7811 */ /* 0x001fc600078ff0ff */
[----:B------:R0:W-:Y:S04]  /*2ef20*/  STL [R1+0xbc], R13 ;  /* 0x0000bc0d01007387 */ /* 0x0001e80000100800 */
[----:B------:R-:W4:Y:S04]  /*2ef30*/  LDL.LU R24, [R1+0x540] ;  /* 0x0005400001187983 */ /* 0x000f280000300800 */
[----:B------:R-:W1:Y:S04]  /*2ef40*/  LDS R15, [R15.X16+0x10000] ;  /* 0x010000000f0f7984 */ /* 0x000e68000000c800 */
[----:B0-----:R-:W4:Y:S04]  /*2ef50*/  LDL.LU R13, [R1+0x544] ;  /* 0x00054400010d7983 */ /* 0x001f280000300800 */
[----:B------:R-:W4:Y:S04]  /*2ef60*/  LDL.LU R16, [R1+0x520] ;  /* 0x0005200001107983 */ /* 0x000f280000300800 */
[----:B------:R-:W4:Y:S01]  /*2ef70*/  LDL.LU R29, [R1+0x524] ;  /* 0x00052400011d7983 */ /* 0x000f220000300800 */
[----:B--2---:R-:W-:-:S02]  /*2ef80*/  FMUL R21, R22, R21 ;  /* 0x0000001516157220 */ /* 0x004fc40000400000 */
[----:B------:R-:W-:-:S03]  /*2ef90*/  FMUL R20, R22, R20 ;  /* 0x0000001416147220 */ /* 0x000fc60000400000 */
[----:B------:R-:W-:Y:S01]  /*2efa0*/  STL [R1+0xa8], R21 ;  /* 0x0000a81501007387 */ /* 0x000fe20000100800 */
[----:B------:R-:W-:-:S03]  /*2efb0*/  FMUL R14, R22, R14 ;  /* 0x0000000e160e7220 */ /* 0x000fc60000400000 */
[----:B------:R0:W-:Y:S01]  /*2efc0*/  STL [R1+0xac], R20 ;  /* 0x0000ac1401007387 */ /* 0x0001e20000100800 */
[----:B------:R-:W-:-:S03]  /*2efd0*/  FMUL R11, R22, R11 ;  /* 0x0000000b160b7220 */ /* 0x000fc60000400000 */
[----:B-1----:R-:W-:Y:S01]  /*2efe0*/  STL [R1+0x3c], R15 ;  /* 0x00003c0f01007387 */ /* 0x002fe20000100800 */
[----:B------:R-:W-:-:S03]  /*2eff0*/  FMUL R10, R22, R10 ;  /* 0x0000000a160a7220 */ /* 0x000fc60000400000 */
[----:B------:R-:W-:Y:S01]  /*2f000*/  STL [R1+0x98], R14 ;  /* 0x0000980e01007387 */ /* 0x000fe20000100800 */
[----:B------:R-:W-:-:S03]  /*2f010*/  FMUL R3, R22, R3 ;  /* 0x0000000316037220 */ /* 0x000fc60000400000 */
[----:B------:R-:W-:Y:S04]  /*2f020*/  STL [R1+0x9c], R11 ;  /* 0x00009c0b01007387 */ /* 0x000fe80000100800 */
[----:B0-----:R-:W2:Y:S04]  /*2f030*/  LDL.LU R20, [R1+0x510] ;  /* 0x0005100001147983 */ /* 0x001ea80000300800 */
[----:B------:R0:W-:Y:S04]  /*2f040*/  STL [R1+0x68], R10 ;  /* 0x0000680a01007387 */ /* 0x0001e80000100800 */
[----:B------:R-:W2:Y:S04]  /*2f050*/  LDL.LU R23, [R1+0x514] ;  /* 0x0005140001177983 */ /* 0x000ea80000300800 */
[----:B------:R-:W-:Y:S04]  /*2f060*/  STL [R1+0x6c], R3 ;  /* 0x00006c0301007387 */ /* 0x000fe80000100800 */
[----:B0-----:R-:W2:Y:S04]  /*2f070*/  LDL.LU R10, [R1+0x530] ;  /* 0x00053000010a7983 */ /* 0x001ea80000300800 */
[----:B------:R-:W2:Y:S04]  /*2f080*/  LDL.LU R15, [R1+0x534] ;  /* 0x00053400010f7983 */ /* 0x000ea80000300800 */
[----:B------:R-:W2:Y:S01]  /*2f090*/  LDL.LU R11, [R1+0x528] ;  /* 0x00052800010b7983 */ /* 0x000ea20000300800 */
[----:B---3--:R-:W-:-:S05]  /*2f0a0*/  FMUL R2, R22, R2 ;  /* 0x0000000216027220 */ /* 0x008fca0000400000 */
[----:B------:R0:W-:Y:S04]  /*2f0b0*/  STL [R1+0x58], R2 ;  /* 0x0000580201007387 */ /* 0x0001e80000100800 */
[----:B------:R-:W3:Y:S01]  /*2f0c0*/  LDL.LU R14, [R1+0x52c] ;  /* 0x00052c00010e7983 */ /* 0x000ee20000300800 */
[----:B----4-:R-:W-:Y:S01]  /*2f0d0*/  FMUL R0, R22, R0 ;  /* 0x0000000016007220 */ /* 0x010fe20000400000 */
[----:B------:R-:W-:Y:S02]  /*2f0e0*/  F2FP.BF16.PACK_AB R27, R8, R27 ;  /* 0x0000001b081b723e */ /* 0x000fe400000010ff */
[----:B0-----:R-:W-:Y:S02]  /*2f0f0*/  F2FP.BF16.PACK_AB R2, R4, R5 ;  /* 0x000000050402723e */ /* 0x001fe400000010ff */
[----:B------:R0:W-:Y:S01]  /*2f100*/  STL [R1+0x5c], R0 ;  /* 0x00005c0001007387 */ /* 0x0001e20000100800 */
[----:B------:R-:W-:-:S03]  /*2f110*/  F2FP.BF16.PACK_AB R26, R9, R26 ;  /* 0x0000001a091a723e */ /* 0x000fc600000010ff */
[----:B------:R1:W-:Y:S01]  /*2f120*/  STL [R1+0x38], R2 ;  /* 0x0000380201007387 */ /* 0x0003e20000100800 */
[----:B0-----:R-:W-:-:S03]  /*2f130*/  F2FP.BF16.PACK_AB R0, R6, R7 ;  /* 0x000000070600723e */ /* 0x001fc600000010ff */
[----:B------:R-:W-:Y:S01]  /*2f140*/  STL [R1+0x21a8], R27 ;  /* 0x0021a81b01007387 */ /* 0x000fe20000100800 */
[----:B-1----:R-:W-:-:S03]  /*2f150*/  F2FP.BF16.PACK_AB R2, R17, R28 ;  /* 0x0000001c1102723e */ /* 0x002fc600000010ff */
[----:B------:R0:W-:Y:S04]  /*2f160*/  STL [R1+0x34], R0 ;  /* 0x0000340001007387 */ /* 0x0001e80000100800 */
[----:B------:R1:W-:Y:S01]  /*2f170*/  STL [R1+0x21ac], R26 ;  /* 0x0021ac1a01007387 */ /* 0x0003e20000100800 */
[----:B0-----:R-:W-:-:S03]  /*2f180*/  F2FP.BF16.PACK_AB R0, R12, R19 ;  /* 0x000000130c00723e */ /* 0x001fc600000010ff */
[----:B------:R-:W4:Y:S04]  /*2f190*/  LDL.LU R12, [R1+0x500] ;  /* 0x00050000010c7983 */ /* 0x000f280000300800 */
[----:B------:R-:W-:Y:S04]  /*2f1a0*/  STL [R1+0x28], R2 ;  /* 0x0000280201007387 */ /* 0x000fe80000100800 */
[----:B------:R-:W4:Y:S01]  /*2f1b0*/  LDL.LU R19, [R1+0x508] ;  /* 0x0005080001137983 */ /* 0x000f220000300800 */
[----:B------:R-:W-:-:S03]  /*2f1c0*/  F2FP.BF16.PACK_AB R25, R25, R18 ;  /* 0x000000121919723e */ /* 0x000fc600000010ff */
[----:B------:R-:W-:Y:S04]  /*2f1d0*/  STL [R1+0x24], R0 ;  /* 0x0000240001007387 */ /* 0x000fe80000100800 */
[----:B------:R-:W4:Y:S04]  /*2f1e0*/  LDL.LU R9, [R1+0x4f0] ;  /* 0x0004f00001097983 */ /* 0x000f280000300800 */
[----:B------:R-:W4:Y:S01]  /*2f1f0*/  LDL.LU R18, [R1+0x4f4] ;  /* 0x0004f40001127983 */ /* 0x000f220000300800 */
[----:B------:R-:W-:-:S03]  /*2f200*/  F2FP.BF16.PACK_AB R24, R24, R13 ;  /* 0x0000000d1818723e */ /* 0x000fc600000010ff */
[----:B------:R-:W-:Y:S01]  /*2f210*/  STL [R1+0x21b0], R25 ;  /* 0x0021b01901007387 */ /* 0x000fe20000100800 */
[----:B-1----:R-:W-:-:S03]  /*2f220*/  F2FP.BF16.PACK_AB R26, R16, R29 ;  /* 0x0000001d101a723e */ /* 0x002fc600000010ff */
[----:B------:R0:W-:Y:S04]  /*2f230*/  STL [R1+0x21b4], R24 ;  /* 0x0021b41801007387 */ /* 0x0001e80000100800 */
[----:B------:R-:W4:Y:S04]  /*2f240*/  LDL.LU R6, [R1+0x518] ;  /* 0x0005180001067983 */ /* 0x000f280000300800 */
[----:B------:R-:W4:Y:S04]  /*2f250*/  LDL.LU R13, [R1+0x51c] ;  /* 0x00051c00010d7983 */ /* 0x000f280000300800 */
[----:B------:R-:W4:Y:S04]  /*2f260*/  LDL.LU R7, [R1+0x504] ;  /* 0x0005040001077983 */ /* 0x000f280000300800 */
[----:B------:R-:W4:Y:S04]  /*2f270*/  LDL.LU R29, [R1+0x50c] ;  /* 0x00050c00011d7983 */ /* 0x000f280000300800 */
[----:B------:R-:W4:Y:S04]  /*2f280*/  LDL.LU R28, [R1+0x4e0] ;  /* 0x0004e000011c7983 */ /* 0x000f280000300800 */
[----:B------:R-:W4:Y:S04]  /*2f290*/  LDL.LU R16, [R1+0x4e8] ;  /* 0x0004e80001107983 */ /* 0x000f280000300800 */
[----:B------:R1:W-:Y:S01]  /*2f2a0*/  STL [R1+0x21b8], R26 ;  /* 0x0021b81a01007387 */ /* 0x0003e20000100800 */
[----:B--2---:R-:W-:-:S05]  /*2f2b0*/  F2FP.BF16.PACK_AB R27, R20, R23 ;  /* 0x00000017141b723e */ /* 0x004fca00000010ff */
[----:B------:R-:W-:Y:S04]  /*2f2c0*/  STL [R1+0x21bc], R27 ;  /* 0x0021bc1b01007387 */ /* 0x000fe80000100800 */
[----:B------:R-:W2:Y:S01]  /*2f2d0*/  LDL.LU R5, [R1+0x4d0] ;  /* 0x0004d00001057983 */ /* 0x000ea20000300800 */
[----:B------:R-:W-:-:S03]  /*2f2e0*/  F2FP.BF16.PACK_AB R15, R10, R15 ;  /* 0x0000000f0a0f723e */ /* 0x000fc600000010ff */
[----:B------:R-:W2:Y:S04]  /*2f2f0*/  LDL.LU R23, [R1+0x4d4] ;  /* 0x0004d40001177983 */ /* 0x000ea80000300800 */
[----:B------:R-:W-:Y:S04]  /*2f300*/  STL [R1+0x21c0], R15 ;  /* 0x0021c00f01007387 */ /* 0x000fe80000100800 */
[----:B0-----:R-:W2:Y:S04]  /*2f310*/  LDL.LU R24, [R1+0x4f8] ;  /* 0x0004f80001187983 */ /* 0x001ea80000300800 */
[----:B------:R-:W2:Y:S04]  /*2f320*/  LDL.LU R22, [R1+0x4fc] ;  /* 0x0004fc0001167983 */ /* 0x000ea80000300800 */
[----:B------:R-:W2:Y:S04]  /*2f330*/  LDL.LU R21, [R1+0x4e4] ;  /* 0x0004e40001157983 */ /* 0x000ea80000300800 */
[----:B------:R-:W2:Y:S04]  /*2f340*/  LDL.LU R3, [R1+0x4ec] ;  /* 0x0004ec0001037983 */ /* 0x000ea80000300800 */
[----:B------:R-:W2:Y:S04]  /*2f350*/  LDL.LU R4, [R1+0x4c0] ;  /* 0x0004c00001047983 */ /* 0x000ea80000300800 */
[----:B------:R-:W2:Y:S04]  /*2f360*/  LDL.LU R20, [R1+0x4c8] ;  /* 0x0004c80001147983 */ /* 0x000ea80000300800 */
[----:B------:R-:W2:Y:S01]  /*2f370*/  LDL.LU R17, [R1+0x4b0] ;  /* 0x0004b00001117983 */ /* 0x000ea20000300800 */
[----:B---3--:R-:W-:-:S03]  /*2f380*/  F2FP.BF16.PACK_AB R14, R11, R14 ;  /* 0x0000000e0b0e723e */ /* 0x008fc600000010ff */
[----:B------:R-:W3:Y:S04]  /*2f390*/  LDL.LU R11, [R1+0x4b8] ;  /* 0x0004b800010b7983 */ /* 0x000ee80000300800 */
[----:B------:R-:W-:Y:S04]  /*2f3a0*/  STL [R1+0x21c4], R14 ;  /* 0x0021c40e01007387 */ /* 0x000fe80000100800 */
[----:B------:R-:W3:Y:S01]  /*2f3b0*/  LDL.LU R10, [R1+0x4d8] ;  /* 0x0004d800010a7983 */ /* 0x000ee20000300800 */
[----:B----4-:R-:W-:-:S03]  /*2f3c0*/  F2FP.BF16.PACK_AB R19, R12, R19 ;  /* 0x000000130c13723e */ /* 0x010fc600000010ff */
[----:B------:R-:W4:Y:S04]  /*2f3d0*/  LDL.LU R12, [R1+0x4dc] ;  /* 0x0004dc00010c7983 */ /* 0x000f280000300800 */
[----:B------:R-:W-:Y:S04]  /*2f3e0*/  STL [R1+0x21c8], R19 ;  /* 0x0021c81301007387 */ /* 0x000fe80000100800 */
[----:B------:R-:W4:Y:S01]  /*2f3f0*/  LDL.LU R0, [R1+0x4c4] ;  /* 0x0004c40001007983 */ /* 0x000f220000300800 */
[----:B------:R-:W-:-:S03]  /*2f400*/  F2FP.BF16.PACK_AB R18, R9, R18 ;  /* 0x000000120912723e */ /* 0x000fc600000010ff */
[----:B------:R-:W4:Y:S04]  /*2f410*/  LDL.LU R9, [R1+0x4cc] ;  /* 0x0004cc0001097983 */ /* 0x000f280000300800 */
[----:B------:R-:W4:Y:S04]  /*2f420*/  LDL.LU R2, [R1+0x494] ;  /* 0x0004940001027983 */ /* 0x000f280000300800 */
[----:B------:R-:W4:Y:S01]  /*2f430*/  LDL.LU R8, [R1+0x4a4] ;  /* 0x0004a40001087983 */ /* 0x000f220000300800 */
[----:B------:R-:W-:-:S03]  /*2f440*/  F2FP.BF16.PACK_AB R13, R6, R13 ;  /* 0x0000000d060d723e */ /* 0x000fc600000010ff */
[----:B------:R-:W-:Y:S01]  /*2f450*/  STL [R1+0x21cc], R18 ;  /* 0x0021cc1201007387 */ /* 0x000fe20000100800 */
[----:B------:R-:W-:-:S03]  /*2f460*/  F2FP.BF16.PACK_AB R29, R7, R29 ;  /* 0x0000001d071d723e */ /* 0x000fc600000010ff */
[----:B------:R-:W-:Y:S04]  /*2f470*/  STL [R1+0x21d0], R13 ;  /* 0x0021d00d01007387 */ /* 0x000fe80000100800 */
[----:B------:R-:W-:Y:S04]  /*2f480*/  STL [R1+0x21d4], R29 ;  /* 0x0021d41d01007387 */ /* 0x000fe80000100800 */
[----:B-1----:R-:W4:Y:S01]  /*2f490*/  LDL.LU R26, [R1+0x478] ;  /* 0x00047800011a7983 */ /* 0x002f220000300800 */
[----:B------:R-:W-:-:S03]  /*2f4a0*/  F2FP.BF16.PACK_AB R28, R28, R16 ;  /* 0x000000101c1c723e */ /* 0x000fc600000010ff */
[----:B------:R-:W4:Y:S04]  /*2f4b0*/  LDL.LU R7, [R1+0x47c] ;  /* 0x00047c0001077983 */ /* 0x000f280000300800 */
[----:B------:R-:W4:Y:S04]  /*2f4c0*/  LDL.LU R6, [R1+0x4b4] ;  /* 0x0004b40001067983 */ /* 0x000f280000300800 */
[----:B------:R-:W4:Y:S04]  /*2f4d0*/  LDL.LU R16, [R1+0x4bc] ;  /* 0x0004bc0001107983 */ /* 0x000f280000300800 */
[----:B------:R-:W-:Y:S04]  /*2f4e0*/  STL [R1+0x21d8], R28 ;  /* 0x0021d81c01007387 */ /* 0x000fe80000100800 */
[----:B------:R-:W4:Y:S01]  /*2f4f0*/  LDL.LU R25, [R1+0x470] ;  /* 0x0004700001197983 */ /* 0x000f220000300800 */
[----:B--2---:R-:W-:-:S03]  /*2f500*/  F2FP.BF16.PACK_AB R23, R5, R23 ;  /* 0x000000170517723e */ /* 0x004fc600000010ff */
[----:B------:R-:W2:Y:S04]  /*2f510*/  LDL.LU R5, [R1+0x498] ;  /* 0x0004980001057983 */ /* 0x000ea80000300800 */
[----:B------:R-:W-:Y:S01]  /*2f520*/  STL [R1+0x21dc], R23 ;  /* 0x0021dc1701007387 */ /* 0x000fe20000100800 */
[----:B------:R-:W-:Y:S02]  /*2f530*/  F2FP.BF16.PACK_AB R22, R24, R22 ;  /* 0x000000161816723e */ /* 0x000fe400000010ff */
[----:B------:R-:W-:-:S03]  /*2f540*/  F2FP.BF16.PACK_AB R21, R21, R3 ;  /* 0x000000031515723e */ /* 0x000fc600000010ff */
[----:B------:R0:W-:Y:S01]  /*2f550*/  STL [R1+0x21e4], R22 ;  /* 0x0021e41601007387 */ /* 0x0001e20000100800 */
[----:B------:R-:W-:-:S03]  /*2f560*/  F2FP.BF16.PACK_AB R20, R4, R20 ;  /* 0x000000140414723e */ /* 0x000fc600000010ff */
[----:B------:R-:W-:Y:S04]  /*2f570*/  STL [R1+0x21e8], R21 ;  /* 0x0021e81501007387 */ /* 0x000fe80000100800 */
[----:B------:R-:W-:Y:S04]  /*2f580*/  STL [R1+0x21ec], R20 ;  /* 0x0021ec1401007387 */ /* 0x000fe80000100800 */
[----:B------:R-:W2:Y:S01]  /*2f590*/  LDL.LU R4, [R1+0x428] ;  /* 0x0004280001047983 */ /* 0x000ea20000300800 */
[----:B---3--:R-:W-:-:S03]  /*2f5a0*/  F2FP.BF16.PACK_AB R11, R17, R11 ;  /* 0x0000000b110b723e */ /* 0x008fc600000010ff */
[----:B------:R-:W3:Y:S04]  /*2f5b0*/  LDL.LU R17, [R1+0x430] ;  /* 0x0004300001117983 */ /* 0x000ee80000300800 */
[----:B------:R-:W-:Y:S04]  /*2f5c0*/  STL [R1+0x21f0], R11 ;  /* 0x0021f00b01007387 */ /* 0x000fe80000100800 */
[----:B------:R-:W3:Y:S01]  /*2f5d0*/  LDL.LU R3, [R1+0x394] ;  /* 0x0003940001037983 */ /* 0x000ee20000300800 */
[----:B----4-:R-:W-:-:S03]  /*2f5e0*/  F2FP.BF16.PACK_AB R10, R10, R12 ;  /* 0x0000000c0a0a723e */ /* 0x010fc600000010ff */
[----:B------:R-:W4:Y:S04]  /*2f5f0*/  LDL.LU R12, [R1+0x404] ;  /* 0x00040400010c7983 */ /* 0x000f280000300800 */
[----:B------:R-:W-:Y:S01]  /*2f600*/  STL [R1+0x21f4], R10 ;  /* 0x0021f40a01007387 */ /* 0x000fe20000100800 */
[----:B------:R-:W-:-:S05]  /*2f610*/  F2FP.BF16.PACK_AB R9, R0, R9 ;  /* 0x000000090009723e */ /* 0x000fca00000010ff */
[----:B------:R-:W-:Y:S01]  /*2f620*/  STL [R1+0x21f8], R9 ;  /* 0x0021f80901007387 */ /* 0x000fe20000100800 */
[----:B------:R-:W-:-:S03]  /*2f630*/  F2FP.BF16.PACK_AB R8, R2, R8 ;  /* 0x000000080208723e */ /* 0x000fc600000010ff */
[----:B0-----:R-:W4:Y:S04]  /*2f640*/  LDL.LU R22, [R1+0x438] ;  /* 0x0004380001167983 */ /* 0x001f280000300800 */
[----:B------:R-:W4:Y:S04]  /*2f650*/  LDL.LU R2, [R1+0x43c] ;  /* 0x00043c0001027983 */ /* 0x000f280000300800 */
[----:B------:R-:W4:Y:S04]  /*2f660*/  LDL.LU R14, [R1+0x400] ;  /* 0x00040000010e7983 */ /* 0x000f280000300800 */
[----:B------:R-:W4:Y:S04]  /*2f670*/  LDL.LU R0, [R1+0x40c] ;  /* 0x00040c0001007983 */ /* 0x000f280000300800 */
[----:B------:R-:W4:Y:S04]  /*2f680*/  LDL.LU R27, [R1+0x3c] ;  /* 0x00003c00011b7983 */ /* 0x000f280000300800 */
[----:B------:R-:W4:Y:S01]  /*2f690*/  LDL R24, [R1+0x358] ;  /* 0x0003580001187983 */ /* 0x000f220000100800 */
[----:B------:R-:W-:-:S03]  /*2f6a0*/  F2FP.BF16.PACK_AB R7, R26, R7 ;  /* 0x000000071a07723e */ /* 0x000fc600000010ff */
[----:B------:R-:W-:Y:S01]  /*2f6b0*/  STL [R1+0x21fc], R8 ;  /* 0x0021fc0801007387 */ /* 0x000fe20000100800 */
[----:B------:R-:W-:-:S03]  /*2f6c0*/  F2FP.BF16.PACK_AB R6, R6, R16 ;  /* 0x000000100606723e */ /* 0x000fc600000010ff */
[----:B------:R-:W-:Y:S04]  /*2f6d0*/  STL [R1+0x2200], R7 ;  /* 0x0022000701007387 */ /* 0x000fe80000100800 */
[----:B------:R0:W-:Y:S04]  /*2f6e0*/  STL [R1+0x2204], R6 ;  /* 0x0022040601007387 */ /* 0x0001e80000100800 */
[----:B0-----:R-:W4:Y:S04]  /*2f6f0*/  LDL.LU R6, [R1+0x964] ;  /* 0x0009640001067983 */ /* 0x001f280000300800 */
[----:B------:R-:W4:Y:S04]  /*2f700*/  LDL.LU R23, [R1+0x918] ;  /* 0x0009180001177983 */ /* 0x000f280000300800 */
[----:B------:R-:W4:Y:S04]  /*2f710*/  LDL.LU R28, [R1+0x908] ;  /* 0x00090800011c7983 */ /* 0x000f280000300800 */
[----:B------:R-:W4:Y:S04]  /*2f720*/  LDL.LU R29, [R1+0x8f8] ;  /* 0x0008f800011d7983 */ /* 0x000f280000300800 */
[----:B------:R-:W4:Y:S04]  /*2f730*/  LDL.LU R13, [R1+0x8e8] ;  /* 0x0008e800010d7983 */ /* 0x000f280000300800 */
[----:B------:R-:W4:Y:S04]  /*2f740*/  LDL.LU R18, [R1+0x8d8] ;  /* 0x0008d80001127983 */ /* 0x000f280000300800 */
[----:B------:R-:W4:Y:S04]  /*2f750*/  LDL.LU R19, [R1+0x8c8] ;  /* 0x0008c80001137983 */ /* 0x000f280000300800 */
[----:B------:R-:W4:Y:S01]  /*2f760*/  LDL.LU R15, [R1+0x8b8] ;  /* 0x0008b800010f7983 */ /* 0x000f220000300800 */
[----:B--2---:R-:W-:-:S05]  /*2f770*/  F2FP.BF16.PACK_AB R5, R25, R5 ;  /* 0x000000051905723e */ /* 0x004fca00000010ff */
[----:B------:R0:W-:Y:S01]  /*2f780*/  STL [R1+0x2208], R5 ;  /* 0x0022080501007387 */ /* 0x0001e20000100800 */
[----:B---3--:R-:W-:-:S03]  /*2f790*/  F2FP.BF16.PACK_AB R4, R4, R17 ;  /* 0x000000110404723e */ /* 0x008fc600000010ff */
[----:B------:R-:W2:Y:S04]  /*2f7a0*/  LDL.LU R17, [R1+0x8a8] ;  /* 0x0008a80001117983 */ /* 0x000ea80000300800 */
[----:B0-----:R-:W3:Y:S04]  /*2f7b0*/  LDL R5, [R1+0x6c0] ;  /* 0x0006c00001057983 */ /* 0x001ee80000100800 */
[----:B------:R-:W0:Y:S04]  /*2f7c0*/  S2R R16, SR_TID.X ;  /* 0x0000000000107919 */ /* 0x000e280000002100 */
[----:B------:R-:W-:Y:S04]  /*2f7d0*/  STL [R1+0x220c], R4 ;  /* 0x00220c0401007387 */ /* 0x000fe80000100800 */
[----:B------:R-:W2:Y:S04]  /*2f7e0*/  LDL.LU R25, [R1+0x898] ;  /* 0x0008980001197983 */ /* 0x000ea80000300800 */
[----:B------:R-:W2:Y:S01]  /*2f7f0*/  LDL.LU R26, [R1+0x888] ;  /* 0x00088800011a7983 */ /* 0x000ea20000300800 */
[----:B----4-:R-:W-:-:S02]  /*2f800*/  F2FP.BF16.PACK_AB R3, R3, R12 ;  /* 0x0000000c0303723e */ /* 0x010fc400000010ff */
[----:B0-----:R-:W-:-:S03]  /*2f810*/  LOP3.LUT R12, R16, 0x1c, RZ, 0xc0, !PT ;  /* 0x0000001c100c7812 */ /* 0x001fc600078ec0ff */
[----:B------:R-:W-:Y:S04]  /*2f820*/  STL [R1+0x2210], R3 ;  /* 0x0022100301007387 */ /* 0x000fe80000100800 */
[----:B------:R-:W-:Y:S01]  /*2f830*/  STL [R1+0x2214], R16 ;  /* 0x0022141001007387 */ /* 0x000fe20000100800 */
[----:B------:R-:W-:Y:S02]  /*2f840*/  F2FP.BF16.PACK_AB R2, R22, R2 ;  /* 0x000000021602723e */ /* 0x000fe400000010ff */
[----:B------:R-:W-:-:S03]  /*2f850*/  F2FP.BF16.PACK_AB R0, R14, R0 ;  /* 0x000000000e00723e */ /* 0x000fc600000010ff */
[----:B------:R-:W-:Y:S04]  /*2f860*/  STL [R1+0x2218], R2 ;  /* 0x0022180201007387 */ /* 0x000fe80000100800 */
[----:B------:R-:W-:Y:S04]  /*2f870*/  STL [R1+0x221c], R0 ;  /* 0x00221c0001007387 */ /* 0x000fe80000100800 */
[----:B------:R-:W0:Y:S04]  /*2f880*/  LDS R0, [R12.X4+0x10680] ;  /* 0x010680000c007984 */ /* 0x000e280000004800 */
[----:B------:R-:W1:Y:S01]  /*2f890*/  LDS R2, [R12.X4+0x10700] ;  /* 0x010700000c027984 */ /* 0x000e620000004800 */
[----:B------:R-:W-:-:S03]  /*2f8a0*/  FFMA R6, R24, R6, R27 ;  /* 0x0000000618067223 */ /* 0x000fc6000000001b */
[----:B------:R-:W4:Y:S04]  /*2f8b0*/  LDL.LU R24, [R1+0x778] ;  /* 0x0007780001187983 */ /* 0x000f280000300800 */
[----:B------:R-:W-:Y:S04]  /*2f8c0*/  STL [R1+0x964], R6 ;  /* 0x0009640601007387 */ /* 0x000fe80000100800 */
[----:B0-----:R-:W-:Y:S04]  /*2f8d0*/  STL [R1+0x928], R0 ;  /* 0x0009280001007387 */ /* 0x001fe80000100800 */
[----:B------:R-:W0:Y:S04]  /*2f8e0*/  LDS R0, [R12.X4+0x10780] ;  /* 0x010780000c007984 */ /* 0x000e280000004800 */
[----:B------:R-:W-:Y:S06]  /*2f8f0*/  BAR.SYNC.DEFER_BLOCKING 0x0 ;  /* 0x0000000000007b1d */ /* 0x000fec0000010000 */
[----:B------:R-:W4:Y:S04]  /*2f900*/  LDL.LU R14, [R1+0x4a0] ;  /* 0x0004a000010e7983 */ /* 0x000f280000300800 */
[----:B-1----:R-:W-:Y:S04]  /*2f910*/  STL [R1+0x924], R2 ;  /* 0x0009240201007387 */ /* 0x002fe80000100800 */
[----:B------:R-:W4:Y:S04]  /*2f920*/  LDL.LU R27, [R1+0x45c] ;  /* 0x00045c00011b7983 */ /* 0x000f280000300800 */
[----:B0-----:R-:W-:Y:S04]  /*2f930*/  STL [R1+0x920], R0 ;  /* 0x0009200001007387 */ /* 0x001fe80000100800 */
[----:B------:R-:W-:Y:S04]  /*2f940*/  STL [R1+0x2220], R12 ;  /* 0x0022200c01007387 */ /* 0x000fe80000100800 */
[----:B------:R-:W4:Y:S04]  /*2f950*/  LDL.LU R16, [R1+0x434] ;  /* 0x0004340001107983 */ /* 0x000f280000300800 */
[----:B------:R-:W4:Y:S04]  /*2f960*/  LDL.LU R3, [R1+0x408] ;  /* 0x0004080001037983 */ /* 0x000f280000300800 */
[----:B------:R-:W4:Y:S04]  /*2f970*/  LDL.LU R4, [R1+0x36c] ;  /* 0x00036c0001047983 */ /* 0x000f280000300800 */
[----:B------:R-:W4:Y:S04]  /*2f980*/  LDL.LU R6, [R1+0x34c] ;  /* 0x00034c0001067983 */ /* 0x000f280000300800 */
[----:B---3--:R-:W-:Y:S04]  /*2f990*/  STS.U16 [R5+0x10000], R23 ;  /* 0x0100001705007388 */ /* 0x008fe80000000400 */
[----:B------:R-:W-:Y:S04]  /*2f9a0*/  STS.U16 [R5+0x10400], R28 ;  /* 0x0104001c05007388 */ /* 0x000fe80000000400 */
[----:B------:R-:W-:Y:S04]  /*2f9b0*/  STS.U16 [R5+0x10800], R29 ;  /* 0x0108001d05007388 */ /* 0x000fe80000000400 */
[----:B------:R-:W-:Y:S04]  /*2f9c0*/  STS.U16 [R5+0x10c00], R13 ;  /* 0x010c000d05007388 */ /* 0x000fe80000000400 */
[----:B------:R-:W-:Y:S04]  /*2f9d0*/  STS.U16 [R5+0x11000], R18 ;  /* 0x0110001205007388 */ /* 0x000fe80000000400 */
[----:B------:R-:W-:Y:S04]  /*2f9e0*/  STS.U16 [R5+0x11400], R19 ;  /* 0x0114001305007388 */ /* 0x000fe80000000400 */
[----:B------:R-:W-:Y:S04]  /*2f9f0*/  STS.U16 [R5+0x11800], R15 ;  /* 0x0118000f05007388 */ /* 0x000fe80000000400 */
[----:B--2---:R0:W-:Y:S04]  /*2fa00*/  STS.U16 [R5+0x11c00], R17 ;  /* 0x011c001105007388 */ /* 0x0041e80000000400 */
[----:B0-----:R-:W2:Y:S04]  /*2fa10*/  LDL.LU R17, [R1+0x33c] ;  /* 0x00033c0001117983 */ /* 0x001ea80000300800 */
[----:B------:R0:W-:Y:S04]  /*2fa20*/  STS.U16 [R5+0x12000], R25 ;  /* 0x0120001905007388 */ /* 0x0001e80000000400 */
[----:B0-----:R-:W3:Y:S04]  /*2fa30*/  LDL.LU R25, [R1+0x32c] ;  /* 0x00032c0001197983 */ /* 0x001ee80000300800 */
[----:B------:R-:W3:Y:S04]  /*2fa40*/  LDL.LU R7, [R1+0x31c] ;  /* 0x00031c0001077983 */ /* 0x000ee80000300800 */
[----:B------:R-:W3:Y:S04]  /*2fa50*/  LDL.LU R8, [R1+0x30c] ;  /* 0x00030c0001087983 */ /* 0x000ee80000300800 */
[----:B------:R-:W3:Y:S04]  /*2fa60*/  LDL.LU R9, [R1+0x2fc] ;  /* 0x0002fc0001097983 */ /* 0x000ee80000300800 */
[----:B------:R-:W3:Y:S04]  /*2fa70*/  LDL.LU R10, [R1+0x2ec] ;  /* 0x0002ec00010a7983 */ /* 0x000ee80000300800 */
[----:B------:R-:W3:Y:S04]  /*2fa80*/  LDL.LU R11, [R1+0x2dc] ;  /* 0x0002dc00010b7983 */ /* 0x000ee80000300800 */
[----:B------:R-:W3:Y:S04]  /*2fa90*/  LDL.LU R20, [R1+0x2bc] ;  /* 0x0002bc0001147983 */ /* 0x000ee80000300800 */
[----:B------:R0:W-:Y:S04]  /*2faa0*/  STS.U16 [R5+0x12400], R26 ;  /* 0x0124001a05007388 */ /* 0x0001e80000000400 */
[----:B------:R-:W3:Y:S04]  /*2fab0*/  LDL.LU R21, [R1+0x2ac] ;  /* 0x0002ac0001157983 */ /* 0x000ee80000300800 */
[----:B0-----:R-:W3:Y:S04]  /*2fac0*/  LDL.LU R26, [R1+0x29c] ;  /* 0x00029c00011a7983 */ /* 0x001ee80000300800 */
[----:B------:R-:W3:Y:S04]  /*2fad0*/  LDL.LU R15, [R1+0x18c] ;  /* 0x00018c00010f7983 */ /* 0x000ee80000300800 */
[----:B----4-:R0:W-:Y:S04]  /*2fae0*/  STS.U16 [R5+0x12800], R24 ;  /* 0x0128001805007388 */ /* 0x0101e80000000400 */
[----:B0-----:R-:W4:Y:S04]  /*2faf0*/  LDL.LU R24, [R1+0x17c] ;  /* 0x00017c0001187983 */ /* 0x001f280000300800 */
[----:B------:R-:W4:Y:S04]  /*2fb00*/  LDL.LU R22, [R1+0x8c] ;  /* 0x00008c0001167983 */ /* 0x000f280000300800 */
[----:B------:R-:W4:Y:S04]  /*2fb10*/  LDL.LU R23, [R1+0x88] ;  /* 0x0000880001177983 */ /* 0x000f280000300800 */
[----:B------:R-:W4:Y:S04]  /*2fb20*/  LDL.LU R28, [R1+0x84] ;  /* 0x00008400011c7983 */ /* 0x000f280000300800 */
[----:B------:R-:W4:Y:S04]  /*2fb30*/  LDL.LU R29, [R1+0x914] ;  /* 0x00091400011d7983 */ /* 0x000f280000300800 */
[----:B------:R-:W4:Y:S04]  /*2fb40*/  LDL.LU R13, [R1+0x904] ;  /* 0x00090400010d7983 */ /* 0x000f280000300800 */
[----:B------:R-:W4:Y:S04]  /*2fb50*/  LDL.LU R18, [R1+0x8f4] ;  /* 0x0008f40001127983 */ /* 0x000f280000300800 */
[----:B------:R0:W-:Y:S04]  /*2fb60*/  STS.U16 [R5+0x12c00], R14 ;  /* 0x012c000e05007388 */ /* 0x0001e80000000400 */
[----:B------:R-:W4:Y:S04]  /*2fb70*/  LDL.LU R19, [R1+0x8e4] ;  /* 0x0008e40001137983 */ /* 0x000f280000300800 */
[----:B------:R1:W-:Y:S04]  /*2fb80*/  STS.U16 [R5+0x13000], R27 ;  /* 0x0130001b05007388 */ /* 0x0003e80000000400 */
[----:B0-----:R-:W4:Y:S04]  /*2fb90*/  LDL.LU R14, [R1+0x8d4] ;  /* 0x0008d400010e7983 */ /* 0x001f280000300800 */
[----:B-1----:R-:W4:Y:S04]  /*2fba0*/  LDL.LU R27, [R1+0x8c4] ;  /* 0x0008c400011b7983 */ /* 0x002f280000300800 */
[----:B------:R-:W4:Y:S04]  /*2fbb0*/  LDL R2, [R1+0xdac] ;  /* 0x000dac0001027983 */ /* 0x000f280000100800 */
[----:B------:R-:W-:Y:S04]  /*2fbc0*/  STS.U16 [R5+0x13400], R16 ;  /* 0x0134001005007388 */ /* 0x000fe80000000400 */
[----:B------:R-:W-:Y:S04]  /*2fbd0*/  STS.U16 [R5+0x13800], R3 ;  /* 0x0138000305007388 */ /* 0x000fe80000000400 */
[----:B------:R-:W-:Y:S04]  /*2fbe0*/  STS.U16 [R5+0x13c00], R4 ;  /* 0x013c000405007388 */ /* 0x000fe80000000400 */
[----:B------:R-:W-:Y:S04]  /*2fbf0*/  STS.U16 [R5+0x14000], R6 ;  /* 0x0140000605007388 */ /* 0x000fe80000000400 */
[----:B--2---:R0:W-:Y:S04]  /*2fc00*/  STS.U16 [R5+0x14400], R17 ;  /* 0x0144001105007388 */ /* 0x0041e80000000400 */
[----:B0-----:R-:W2:Y:S04]  /*2fc10*/  LDL.LU R17, [R1+0x8b4] ;  /* 0x0008b40001117983 */ /* 0x001ea80000300800 */
[----:B---3--:R0:W-:Y:S04]  /*2fc20*/  STS.U16 [R5+0x14800], R25 ;  /* 0x0148001905007388 */ /* 0x0081e80000000400 */
[----:B------:R-:W-:Y:S04]  /*2fc30*/  STS.U16 [R5+0x14c00], R7 ;  /* 0x014c000705007388 */ /* 0x000fe80000000400 */
[----:B------:R-:W-:Y:S04]  /*2fc40*/  STS.U16 [R5+0x15000], R8 ;  /* 0x0150000805007388 */ /* 0x000fe80000000400 */
[----:B------:R-:W-:Y:S04]  /*2fc50*/  STS.U16 [R5+0x15400], R9 ;  /* 0x0154000905007388 */ /* 0x000fe80000000400 */
[----:B------:R-:W-:Y:S04]  /*2fc60*/  STS.U16 [R5+0x15800], R10 ;  /* 0x0158000a05007388 */ /* 0x000fe80000000400 */
[----:B------:R-:W-:Y:S04]  /*2fc70*/  STS.U16 [R5+0x15c00], R11 ;  /* 0x015c000b05007388 */ /* 0x000fe80000000400 */
[----:B------:R-:W-:Y:S04]  /*2fc80*/  STS.U16 [R5+0x16000], R20 ;  /* 0x0160001405007388 */ /* 0x000fe80000000400 */
[----:B0-----:R-:W3:Y:S04]  /*2fc90*/  LDL.LU R25, [R1+0x8a4] ;  /* 0x0008a40001197983 */ /* 0x001ee80000300800 */
[----:B------:R-:W-:Y:S04]  /*2fca0*/  STS.U16 [R5+0x16400], R21 ;  /* 0x0164001505007388 */ /* 0x000fe80000000400 */
[----:B------:R0:W-:Y:S04]  /*2fcb0*/  STS.U16 [R5+0x16800], R26 ;  /* 0x0168001a05007388 */ /* 0x0001e80000000400 */
[----:B0-----:R-:W3:Y:S04]  /*2fcc0*/  LDL.LU R26, [R1+0x894] ;  /* 0x00089400011a7983 */ /* 0x001ee80000300800 */
[----:B------:R0:W-:Y:S04]  /*2fcd0*/  STS.U16 [R5+0x16c00], R15 ;  /* 0x016c000f05007388 */ /* 0x0001e80000000400 */
[----:B0-----:R-:W3:Y:S04]  /*2fce0*/  LDL.LU R15, [R1+0x884] ;  /* 0x00088400010f7983 */ /* 0x001ee80000300800 */
[----:B----4-:R0:W-:Y:S04]  /*2fcf0*/  STS.U16 [R5+0x17000], R24 ;  /* 0x0170001805007388 */ /* 0x0101e80000000400 */
[----:B------:R-:W-:Y:S04]  /*2fd00*/  STS.U16 [R5+0x17400], R22 ;  /* 0x0174001605007388 */ /* 0x000fe80000000400 */
[----:B------:R-:W-:Y:S04]  /*2fd10*/  STS.U16 [R5+0x17800], R23 ;  /* 0x0178001705007388 */ /* 0x000fe80000000400 */
[----:B0-----:R-:W4:Y:S04]  /*2fd20*/  LDL.LU R24, [R1+0x774] ;  /* 0x0007740001187983 */ /* 0x001f280000300800 */
[----:B------:R0:W-:Y:S04]  /*2fd30*/  STS.U16 [R5+0x17c00], R28 ;  /* 0x017c001c05007388 */ /* 0x0001e80000000400 */
[----:B------:R-:W4:Y:S04]  /*2fd40*/  LDL.LU R16, [R1+0x49c] ;  /* 0x00049c0001107983 */ /* 0x000f280000300800 */
[----:B------:R-:W4:Y:S04]  /*2fd50*/  LDL.LU R3, [R1+0x458] ;  /* 0x0004580001037983 */ /* 0x000f280000300800 */
[----:B------:R-:W4:Y:S04]  /*2fd60*/  LDL.LU R4, [R1+0x42c] ;  /* 0x00042c0001047983 */ /* 0x000f280000300800 */
[----:B0-----:R-:W4:Y:S04]  /*2fd70*/  LDL.LU R5, [R1+0x39c] ;  /* 0x00039c0001057983 */ /* 0x001f280000300800 */
[----:B------:R-:W4:Y:S04]  /*2fd80*/  LDL.LU R6, [R1+0x368] ;  /* 0x0003680001067983 */ /* 0x000f280000300800 */
[----:B------:R-:W4:Y:S04]  /*2fd90*/  LDL.LU R7, [R1+0x348] ;  /* 0x0003480001077983 */ /* 0x000f280000300800 */
        /* <DEDUP_REMOVED lines=8> */
[----:B------:R-:W2:Y:S04]  /*2fe20*/  LDL.LU R8, [R1+0x328] ;  /* 0x0003280001087983 */ /* 0x000ea80000300800 */
[----:B------:R-:W2:Y:S04]  /*2fe30*/  LDL.LU R9, [R1+0x318] ;  /* 0x0003180001097983 */ /* 0x000ea80000300800 */
[----:B------:R-:W2:Y:S04]  /*2fe40*/  LDL.LU R10, [R1+0x308] ;  /* 0x00030800010a7983 */ /* 0x000ea80000300800 */
[----:B------:R-:W2:Y:S04]  /*2fe50*/  LDL.LU R11, [R1+0x2f8] ;  /* 0x0002f800010b7983 */ /* 0x000ea80000300800 */
[----:B------:R-:W2:Y:S04]  /*2fe60*/  LDL.LU R20, [R1+0x2e8] ;  /* 0x0002e80001147983 */ /* 0x000ea80000300800 */
[----:B------:R-:W2:Y:S04]  /*2fe70*/  LDL.LU R21, [R1+0x2d8] ;  /* 0x0002d80001157983 */ /* 0x000ea80000300800 */
[----:B---3--:R0:W-:Y:S04]  /*2fe80*/  STS.U16 [R2+0x11d00], R25 ;  /* 0x011d001902007388 */ /* 0x0081e80000000400 */
[----:B------:R-:W3:Y:S04]  /*2fe90*/  LDL.LU R22, [R1+0x2b8] ;  /* 0x0002b80001167983 */ /* 0x000ee80000300800 */
[----:B0-----:R-:W3:Y:S04]  /*2fea0*/  LDL.LU R25, [R1+0x2a8] ;  /* 0x0002a80001197983 */ /* 0x001ee80000300800 */
[----:B------:R0:W-:Y:S04]  /*2feb0*/  STS.U16 [R2+0x12100], R26 ;  /* 0x0121001a02007388 */ /* 0x0001e80000000400 */
[----:B------:R-:W3:Y:S04]  /*2fec0*/  LDL.LU R27, [R1+0x298] ;  /* 0x00029800011b7983 */ /* 0x000ee80000300800 */
        /* <DEDUP_REMOVED lines=9> */
[----:B----4-:R1:W-:Y:S04]  /*2ff60*/  STS.U16 [R2+0x12900], R24 ;  /* 0x0129001802007388 */ /* 0x0103e80000000400 */
[----:B0-----:R-:W4:Y:S04]  /*2ff70*/  LDL.LU R15, [R1+0x8e0] ;  /* 0x0008e000010f7983 */ /* 0x001f280000300800 */
[----:B-1----:R-:W4:Y:S04]  /*2ff80*/  LDL.LU R24, [R1+0x8d0] ;  /* 0x0008d00001187983 */ /* 0x002f280000300800 */
[----:B------:R-:W4:Y:S04]  /*2ff90*/  LDL R0, [R1+0xda8] ;  /* 0x000da80001007983 */ /* 0x000f280000100800 */
        /* <DEDUP_REMOVED lines=8> */
[----:B------:R-:W-:Y:S04]  /*30020*/  STS.U16 [R2+0x14900], R8 ;  /* 0x0149000802007388 */ /* 0x000fe80000000400 */
[----:B------:R-:W-:Y:S04]  /*30030*/  STS.U16 [R2+0x14d00], R9 ;  /* 0x014d000902007388 */ /* 0x000fe80000000400 */
[----:B------:R-:W-:Y:S04]  /*30040*/  STS.U16 [R2+0x15100], R10 ;  /* 0x0151000a02007388 */ /* 0x000fe80000000400 */
[----:B------:R-:W-:Y:S04]  /*30050*/  STS.U16 [R2+0x15500], R11 ;  /* 0x0155000b02007388 */ /* 0x000fe80000000400 */
[----:B------:R-:W-:Y:S04]  /*30060*/  STS.U16 [R2+0x15900], R20 ;  /* 0x0159001402007388 */ /* 0x000fe80000000400 */
[----:B------:R-:W-:Y:S04]  /*30070*/  STS.U16 [R2+0x15d00], R21 ;  /* 0x015d001502007388 */ /* 0x000fe80000000400 */
[----:B---3--:R-:W-:Y:S04]  /*30080*/  STS.U16 [R2+0x16100], R22 ;  /* 0x0161001602007388 */ /* 0x008fe80000000400 */
[----:B------:R0:W-:Y:S04]  /*30090*/  STS.U16 [R2+0x16500], R25 ;  /* 0x0165001902007388 */ /* 0x0001e80000000400 */
[----:B------:R1:W-:Y:S04]  /*300a0*/  STS.U16 [R2+0x16900], R27 ;  /* 0x0169001b02007388 */ /* 0x0003e80000000400 */
[----:B0-----:R-:W3:Y:S04]  /*300b0*/  LDL.LU R25, [R1+0x8b0] ;  /* 0x0008b00001197983 */ /* 0x001ee80000300800 */
[----:B------:R0:W-:Y:S04]  /*300c0*/  STS.U16 [R2+0x16d00], R26 ;  /* 0x016d001a02007388 */ /* 0x0001e80000000400 */
[----:B------:R-:W-:Y:S04]  /*300d0*/  STS.U16 [R2+0x17100], R23 ;  /* 0x0171001702007388 */ /* 0x000fe80000000400 */
[----:B------:R-:W-:Y:S04]  /*300e0*/  STS.U16 [R2+0x17500], R28 ;  /* 0x0175001c02007388 */ /* 0x000fe80000000400 */
[----:B-1----:R-:W3:Y:S04]  /*300f0*/  LDL.LU R27, [R1+0x8a0] ;  /* 0x0008a000011b7983 */ /* 0x002ee80000300800 */
[----:B------:R-:W-:Y:S04]  /*30100*/  STS.U16 [R2+0x17900], R29 ;  /* 0x0179001d02007388 */ /* 0x000fe80000000400 */
[----:B0-----:R-:W3:Y:S04]  /*30110*/  LDL.LU R26, [R1+0x890] ;  /* 0x00089000011a7983 */ /* 0x001ee80000300800 */
[----:B------:R0:W-:Y:S04]  /*30120*/  STS.U16 [R2+0x17d00], R13 ;  /* 0x017d000d02007388 */ /* 0x0001e80000000400 */
[----:B0-----:R-:W3:Y:S04]  /*30130*/  LDL.LU R2, [R1+0x880] ;  /* 0x0008800001027983 */ /* 0x001ee80000300800 */
[----:B------:R-:W3:Y:S04]  /*30140*/  LDL.LU R16, [R1+0x4ac] ;  /* 0x0004ac0001107983 */ /* 0x000ee80000300800 */
[----:B------:R-:W3:Y:S04]  /*30150*/  LDL.LU R3, [R1+0x490] ;  /* 0x0004900001037983 */ /* 0x000ee80000300800 */
[----:B------:R-:W3:Y:S04]  /*30160*/  LDL.LU R4, [R1+0x454] ;  /* 0x0004540001047983 */ /* 0x000ee80000300800 */
[----:B----4-:R-:W-:Y:S04]  /*30170*/  STS.U16 [R0+0x10200], R18 ;  /* 0x0102001200007388 */ /* 0x010fe80000000400 */
[----:B------:R-:W4:Y:S04]  /*30180*/  LDL.LU R5, [R1+0x424] ;  /* 0x0004240001057983 */ /* 0x000f280000300800 */
[----:B------:R-:W-:Y:S04]  /*30190*/  STS.U16 [R0+0x10600], R19 ;  /* 0x0106001300007388 */ /* 0x000fe80000000400 */
[----:B------:R-:W4:Y:S04]  /*301a0*/  LDL.LU R6, [R1+0x398] ;  /* 0x0003980001067983 */ /* 0x000f280000300800 */
[----:B------:R0:W-:Y:S04]  /*301b0*/  STS.U16 [R0+0x10a00], R14 ;  /* 0x010a000e00007388 */ /* 0x0001e80000000400 */
[----:B------:R-:W4:Y:S04]  /*301c0*/  LDL.LU R7, [R1+0x364] ;  /* 0x0003640001077983 */ /* 0x000f280000300800 */
[----:B0-----:R-:W4:Y:S04]  /*301d0*/  LDL.LU R14, [R1+0x344] ;  /* 0x00034400010e7983 */ /* 0x001f280000300800 */
[----:B------:R-:W4:Y:S04]  /*301e0*/  LDL.LU R8, [R1+0x334] ;  /* 0x0003340001087983 */ /* 0x000f280000300800 */
[----:B------:R-:W4:Y:S04]  /*301f0*/  LDL.LU R9, [R1+0x324] ;  /* 0x0003240001097983 */ /* 0x000f280000300800 */
[----:B------:R-:W4:Y:S04]  /*30200*/  LDL.LU R10, [R1+0x314] ;  /* 0x00031400010a7983 */ /* 0x000f280000300800 */
[----:B------:R-:W4:Y:S04]  /*30210*/  LDL.LU R11, [R1+0x304] ;  /* 0x00030400010b7983 */ /* 0x000f280000300800 */
[----:B------:R-:W-:Y:S04]  /*30220*/  STS.U16 [R0+0x10e00], R15 ;  /* 0x010e000f00007388 */ /* 0x000fe80000000400 */
[----:B------:R-:W4:Y:S04]  /*30230*/  LDL.LU R20, [R1+0x2f4] ;  /* 0x0002f40001147983 */ /* 0x000f280000300800 */
[----:B------:R-:W-:Y:S04]  /*30240*/  STS.U16 [R0+0x11200], R24 ;  /* 0x0112001800007388 */ /* 0x000fe80000000400 */
[----:B------:R-:W4:Y:S04]  /*30250*/  LDL.LU R21, [R1+0x2e4] ;  /* 0x0002e40001157983 */ /* 0x000f280000300800 */
[----:B------:R-:W4:Y:S04]  /*30260*/  LDL.LU R22, [R1+0x2d4] ;  /* 0x0002d40001167983 */ /* 0x000f280000300800 */
[----:B--2---:R0:W-:Y:S04]  /*30270*/  STS.U16 [R0+0x11600], R17 ;  /* 0x0116001100007388 */ /* 0x0041e80000000400 */
[----:B0-----:R-:W2:Y:S04]  /*30280*/  LDL.LU R17, [R1+0x2b4] ;  /* 0x0002b40001117983 */ /* 0x001ea80000300800 */
[----:B------:R-:W2:Y:S04]  /*30290*/  LDL.LU R24, [R1+0x2a4] ;  /* 0x0002a40001187983 */ /* 0x000ea80000300800 */
[----:B---3--:R0:W-:Y:S04]  /*302a0*/  STS.U16 [R0+0x11a00], R25 ;  /* 0x011a001900007388 */ /* 0x0081e80000000400 */
[----:B0-----:R-:W3:Y:S04]  /*302b0*/  LDL.LU R25, [R1+0x294] ;  /* 0x0002940001197983 */ /* 0x001ee80000300800 */
[----:B------:R-:W3:Y:S04]  /*302c0*/  LDL.LU R23, [R1+0x184] ;  /* 0x0001840001177983 */ /* 0x000ee80000300800 */
[----:B------:R-:W3:Y:S04]  /*302d0*/  LDL.LU R28, [R1+0x174] ;  /* 0x00017400011c7983 */ /* 0x000ee80000300800 */
[----:B------:R0:W-:Y:S04]  /*302e0*/  STS.U16 [R0+0x11e00], R27 ;  /* 0x011e001b00007388 */ /* 0x0001e80000000400 */
[----:B------:R-:W3:Y:S04]  /*302f0*/  LDL.LU R29, [R1+0x7c] ;  /* 0x00007c00011d7983 */ /* 0x000ee80000300800 */
[----:B------:R1:W-:Y:S04]  /*30300*/  STS.U16 [R0+0x12200], R26 ;  /* 0x0122001a00007388 */ /* 0x0003e80000000400 */
[----:B------:R-:W3:Y:S04]  /*30310*/  LDL.LU R13, [R1+0x70] ;  /* 0x00007000010d7983 */ /* 0x000ee80000300800 */
[----:B------:R-:W3:Y:S04]  /*30320*/  LDL.LU R18, [R1+0x44] ;  /* 0x0000440001127983 */ /* 0x000ee80000300800 */
[----:B------:R-:W-:Y:S04]  /*30330*/  STS.U16 [R0+0x12600], R2 ;  /* 0x0126000200007388 */ /* 0x000fe80000000400 */
[----:B------:R-:W-:Y:S04]  /*30340*/  STS.U16 [R0+0x12a00], R16 ;  /* 0x012a001000007388 */ /* 0x000fe80000000400 */
[----:B------:R-:W-:Y:S04]  /*30350*/  STS.U16 [R0+0x12e00], R3 ;  /* 0x012e000300007388 */ /* 0x000fe80000000400 */
[----:B------:R-:W-:Y:S04]  /*30360*/  STS.U16 [R0+0x13200], R4 ;  /* 0x0132000400007388 */ /* 0x000fe80000000400 */
[----:B----4-:R-:W-:Y:S04]  /*30370*/  STS.U16 [R0+0x13600], R5 ;  /* 0x0136000500007388 */ /* 0x010fe80000000400 */
[----:B------:R-:W4:Y:S04]  /*30380*/  LDL.LU R19, [R1+0x90c] ;  /* 0x00090c0001137983 */ /* 0x000f280000300800 */
[----:B------:R-:W-:Y:S04]  /*30390*/  STS.U16 [R0+0x13a00], R6 ;  /* 0x013a000600007388 */ /* 0x000fe80000000400 */
[----:B------:R-:W4:Y:S04]  /*303a0*/  LDL.LU R15, [R1+0x8fc] ;  /* 0x0008fc00010f7983 */ /* 0x000f280000300800 */
[----:B------:R-:W-:Y:S04]  /*303b0*/  STS.U16 [R0+0x13e00], R7 ;  /* 0x013e000700007388 */ /* 0x000fe80000000400 */
[----:B0-----:R-:W4:Y:S04]  /*303c0*/  LDL.LU R27, [R1+0x8ec] ;  /* 0x0008ec00011b7983 */ /* 0x001f280000300800 */
[----:B------:R0:W-:Y:S04]  /*303d0*/  STS.U16 [R0+0x14200], R14 ;  /* 0x0142000e00007388 */ /* 0x0001e80000000400 */
[----:B------:R-:W-:Y:S04]  /*303e0*/  STS.U16 [R0+0x14600], R8 ;  /* 0x0146000800007388 */ /* 0x000fe80000000400 */
[----:B------:R-:W-:Y:S04]  /*303f0*/  STS.U16 [R0+0x14a00], R9 ;  /* 0x014a000900007388 */ /* 0x000fe80000000400 */
[----:B------:R-:W-:Y:S04]  /*30400*/  STS.U16 [R0+0x14e00], R10 ;  /* 0x014e000a00007388 */ /* 0x000fe80000000400 */
[----:B-1----:R-:W4:Y:S04]  /*30410*/  LDL.LU R26, [R1+0x8dc] ;  /* 0x0008dc00011a7983 */ /* 0x002f280000300800 */
[----:B------:R-:W-:Y:S04]  /*30420*/  STS.U16 [R0+0x15200], R11 ;  /* 0x0152000b00007388 */ /* 0x000fe80000000400 */
[----:B0-----:R-:W4:Y:S04]  /*30430*/  LDL R14, [R1+0x9a4] ;  /* 0x0009a400010e7983 */ /* 0x001f280000100800 */
[----:B------:R-:W-:Y:S04]  /*30440*/  STS.U16 [R0+0x15600], R20 ;  /* 0x0156001400007388 */ /* 0x000fe80000000400 */
[----:B------:R-:W-:Y:S04]  /*30450*/  STS.U16 [R0+0x15a00], R21 ;  /* 0x015a001500007388 */ /* 0x000fe80000000400 */
[----:B------:R-:W-:Y:S04]  /*30460*/  STS.U16 [R0+0x15e00], R22 ;  /* 0x015e001600007388 */ /* 0x000fe80000000400 */
[----:B--2---:R0:W-:Y:S04]  /*30470*/  STS.U16 [R0+0x16200], R17 ;  /* 0x0162001100007388 */ /* 0x0041e80000000400 */
[----:B0-----:R-:W2:Y:S04]  /*30480*/  LDL.LU R17, [R1+0x8cc] ;  /* 0x0008cc0001117983 */ /* 0x001ea80000300800 */
[----:B------:R0:W-:Y:S04]  /*30490*/  STS.U16 [R0+0x16600], R24 ;  /* 0x0166001800007388 */ /* 0x0001e80000000400 */
[----:B0-----:R-:W2:Y:S04]  /*304a0*/  LDL.LU R24, [R1+0x8bc] ;  /* 0x0008bc0001187983 */ /* 0x001ea80000300800 */
[----:B---3--:R0:W-:Y:S04]  /*304b0*/  STS.U16 [R0+0x16a00], R25 ;  /* 0x016a001900007388 */ /* 0x0081e80000000400 */
[----:B------:R-:W-:Y:S04]  /*304c0*/  STS.U16 [R0+0x16e00], R23 ;  /* 0x016e001700007388 */ /* 0x000fe80000000400 */
[----:B------:R-:W-:Y:S04]  /*304d0*/  STS.U16 [R0+0x17200], R28 ;  /* 0x0172001c00007388 */ /* 0x000fe80000000400 */
[----:B0-----:R-:W3:Y:S04]  /*304e0*/  LDL.LU R25, [R1+0x8ac] ;  /* 0x0008ac0001197983 */ /* 0x001ee80000300800 */
[----:B------:R-:W-:Y:S04]  /*304f0*/  STS.U16 [R0+0x17600], R29 ;  /* 0x0176001d00007388 */ /* 0x000fe80000000400 */
[----:B------:R-:W3:Y:S04]  /*30500*/  LDL.LU R12, [R1+0x89c] ;  /* 0x00089c00010c7983 */ /* 0x000ee80000300800 */
[----:B------:R-:W-:Y:S04]  /*30510*/  STS.U16 [R0+0x17a00], R13 ;  /* 0x017a000d00007388 */ /* 0x000fe80000000400 */
        /* <DEDUP_REMOVED lines=16> */
[----:B----4-:R-:W-:Y:S04]  /*30620*/  STS.U16 [R14+0x10300], R19 ;  /* 0x010300130e007388 */ /* 0x010fe80000000400 */
[----:B------:R-:W-:Y:S04]  /*30630*/  STS.U16 [R14+0x10700], R15 ;  /* 0x0107000f0e007388 */ /* 0x000fe80000000400 */
[----:B------:R-:W-:Y:S04]  /*30640*/  STS.U16 [R14+0x10b00], R27 ;  /* 0x010b001b0e007388 */ /* 0x000fe80000000400 */
[----:B------:R-:W-:Y:S04]  /*30650*/  STS.U16 [R14+0x10f00], R26 ;  /* 0x010f001a0e007388 */ /* 0x000fe80000000400 */
[----:B------:R-:W4:Y:S04]  /*30660*/  LDL.LU R29, [R1+0x2d0] ;  /* 0x0002d000011d7983 */ /* 0x000f280000300800 */
        /* <DEDUP_REMOVED lines=8> */
[----:B------:R0:W-:Y:S04]  /*306f0*/  STS.U16 [R14+0x11700], R24 ;  /* 0x011700180e007388 */ /* 0x0001e80000000400 */
[----:B------:R-:W2:Y:S04]  /*30700*/  LDL.LU R27, [R1+0x38] ;  /* 0x00003800011b7983 */ /* 0x000ea80000300800 */
[----:B---3--:R1:W-:Y:S04]  /*30710*/  STS.U16 [R14+0x11b00], R25 ;  /* 0x011b00190e007388 */ /* 0x0083e80000000400 */
[----:B------:R-:W3:Y:S04]  /*30720*/  LDL.LU R26, [R1+0x34] ;  /* 0x00003400011a7983 */ /* 0x000ee80000300800 */
[----:B0-----:R-:W3:Y:S04]  /*30730*/  LDL.LU R24, [R1+0x28] ;  /* 0x0000280001187983 */ /* 0x001ee80000300800 */
[----:B------:R0:W-:Y:S04]  /*30740*/  STS.U16 [R14+0x11f00], R12 ;  /* 0x011f000c0e007388 */ /* 0x0001e80000000400 */
[----:B-1----:R-:W3:Y:S04]  /*30750*/  LDL.LU R25, [R1+0x24] ;  /* 0x0000240001197983 */ /* 0x002ee80000300800 */
[----:B0-----:R-:W3:Y:S04]  /*30760*/  LDL.LU R12, [R1+0x2220] ;  /* 0x00222000010c7983 */ /* 0x001ee80000300800 */
[----:B------:R0:W-:Y:S04]  /*30770*/  STS.U16 [R14+0x12300], R0 ;  /* 0x012300000e007388 */ /* 0x0001e80000000400 */
[----:B------:R1:W-:Y:S04]  /*30780*/  STS.U16 [R14+0x12700], R2 ;  /* 0x012700020e007388 */ /* 0x0003e80000000400 */
[----:B------:R1:W-:Y:S04]  /*30790*/  STS.U16 [R14+0x12b00], R16 ;  /* 0x012b00100e007388 */ /* 0x0003e80000000400 */
[----:B0-----:R-:W3:Y:S04]  /*307a0*/  LDL.LU R0, [R1+0x221c] ;  /* 0x00221c0001007983 */ /* 0x001ee80000300800 */
[----:B-1----:R-:W3:Y:S04]  /*307b0*/  LDL.LU R2, [R1+0x2218] ;  /* 0x0022180001027983 */ /* 0x002ee80000300800 */
[----:B------:R0:W-:Y:S04]  /*307c0*/  STS.U16 [R14+0x12f00], R3 ;  /* 0x012f00030e007388 */ /* 0x0001e80000000400 */
[----:B------:R-:W3:Y:S04]  /*307d0*/  LDL.LU R16, [R1+0x2214] ;  /* 0x0022140001107983 */ /* 0x000ee80000300800 */
        /* <DEDUP_REMOVED lines=22> */
[----:B----4-:R-:W-:Y:S04]  /*30940*/  STS.U16 [R14+0x15f00], R29 ;  /* 0x015f001d0e007388 */ /* 0x010fe80000000400 */
[----:B-1----:R-:W4:Y:S04]  /*30950*/  LDL.LU R22, [R1+0x21e4] ;  /* 0x0021e40001167983 */ /* 0x002f280000300800 */
[----:B--2---:R0:W-:Y:S04]  /*30960*/  STS.U16 [R14+0x16300], R17 ;  /* 0x016300110e007388 */ /* 0x0041e80000000400 */
[----:B0-----:R-:W2:Y:S04]  /*30970*/  LDL.LU R17, [R1+0x21e0] ;  /* 0x0021e00001117983 */ /* 0x001ea80000300800 */
[----:B------:R-:W0:Y:S04]  /*30980*/  S2R R29, SR_TID.X ;  /* 0x00000000001d7919 */ /* 0x000e280000002100 */
[----:B------:R0:W-:Y:S02]  /*30990*/  STS.U16 [R14+0x16700], R13 ;  /* 0x0167000d0e007388 */ /* 0x0001e40000000400 */
[----:B0-----:R-:W-:-:S04]  /*309a0*/  LOP3.LUT R13, R29, 0x60, RZ, 0xc0, !PT ;  /* 0x000000601d0d7812 */ /* 0x001fc800078ec0ff */
[----:B------:R-:W-:Y:S01]  /*309b0*/  SHF.R.U32.HI R13, RZ, 0x1, R13 ;  /* 0x00000001ff0d7819 */ /* 0x000fe2000001160d */
[----:B--2---:R0:W-:Y:S02]  /*309c0*/  STS.U16 [R14+0x16b00], R17 ;  /* 0x016b00110e007388 */ /* 0x0041e40000000400 */
[C---:B0-----:R-:W-:Y:S01]  /*309d0*/  LOP3.LUT R17, R29.reuse, 0x1c, RZ, 0xc0, !PT ;  /* 0x0000001c1d117812 */ /* 0x041fe200078ec0ff */
[----:B------:R-:W-:-:S05]  /*309e0*/  IMAD.SHL.U32 R29, R29, 0x4, RZ ;  /* 0x000000041d1d7824 */ /* 0x000fca00078e00ff */
[----:B------:R-:W-:Y:S01]  /*309f0*/  LOP3.LUT R29, R29, 0x7c, RZ, 0xc0, !PT ;  /* 0x0000007c1d1d7812 */ /* 0x000fe200078ec0ff */
[----:B------:R0:W-:Y:S03]  /*30a00*/  STS.U16 [R14+0x16f00], R23 ;  /* 0x016f00170e007388 */ /* 0x0001e60000000400 */
[----:B------:R-:W-:Y:S01]  /*30a10*/  LEA R17, R17, R29, 0x5 ;  /* 0x0000001d11117211 */ /* 0x000fe200078e28ff */
[----:B------:R1:W-:Y:S03]  /*30a20*/  STS.U16 [R14+0x17300], R28 ;  /* 0x0173001c0e007388 */ /* 0x0003e60000000400 */
[----:B------:R-:W-:Y:S01]  /*30a30*/  LOP3.LUT R17, R17, R13, RZ, 0x3c, !PT ;  /* 0x0000000d11117212 */ /* 0x000fe200078e3cff */
[----:B0-----:R-:W2:Y:S04]  /*30a40*/  LDL.LU R23, [R1+0x21dc] ;  /* 0x0021dc0001177983 */ /* 0x001ea80000300800 */
[----:B-1----:R-:W2:Y:S04]  /*30a50*/  LDL.LU R28, [R1+0x21d8] ;  /* 0x0021d800011c7983 */ /* 0x002ea80000300800 */
[----:B------:R-:W2:Y:S04]  /*30a60*/  LDL.LU R29, [R1+0x21d4] ;  /* 0x0021d400011d7983 */ /* 0x000ea80000300800 */
[----:B------:R-:W2:Y:S04]  /*30a70*/  LDL.LU R13, [R1+0x21d0] ;  /* 0x0021d000010d7983 */ /* 0x000ea80000300800 */
[----:B------:R0:W-:Y:S04]  /*30a80*/  STS.U16 [R14+0x17700], R18 ;  /* 0x017700120e007388 */ /* 0x0001e80000000400 */
[----:B------:R1:W-:Y:S04]  /*30a90*/  STS.U16 [R14+0x17b00], R19 ;  /* 0x017b00130e007388 */ /* 0x0003e80000000400 */
[----:B------:R3:W-:Y:S04]  /*30aa0*/  STS.U16 [R14+0x17f00], R15 ;  /* 0x017f000f0e007388 */ /* 0x0007e80000000400 */
[----:B0-----:R-:W2:Y:S04]  /*30ab0*/  LDL.LU R18, [R1+0x21cc] ;  /* 0x0021cc0001127983 */ /* 0x001ea80000300800 */
[----:B-1----:R-:W2:Y:S04]  /*30ac0*/  LDL.LU R19, [R1+0x21c8] ;  /* 0x0021c80001137983 */ /* 0x002ea80000300800 */
[----:B---3--:R-:W3:Y:S04]  /*30ad0*/  LDL.LU R14, [R1+0x21c4] ;  /* 0x0021c400010e7983 */ /* 0x008ee80000300800 */
[----:B------:R-:W2:Y:S04]  /*30ae0*/  LDL.LU R15, [R1+0x21c0] ;  /* 0x0021c000010f7983 */ /* 0x000ea80000300800 */
[----:B------:R0:W-:Y:S04]  /*30af0*/  STS [R17+0x18000], R27 ;  /* 0x0180001b11007388 */ /* 0x0001e80000000800 */
[----:B------:R1:W-:Y:S04]  /*30b00*/  STS [R17+0x18400], R26 ;  /* 0x0184001a11007388 */ /* 0x0003e80000000800 */
[----:B0-----:R-:W2:Y:S04]  /*30b10*/  LDL.LU R27, [R1+0x21bc] ;  /* 0x0021bc00011b7983 */ /* 0x001ea80000300800 */
[----:B-1----:R-:W2:Y:S04]  /*30b20*/  LDL.LU R26, [R1+0x21b8] ;  /* 0x0021b800011a7983 */ /* 0x002ea80000300800 */
[----:B------:R0:W-:Y:S04]  /*30b30*/  STS [R17+0x18800], R24 ;  /* 0x0188001811007388 */ /* 0x0001e80000000800 */
[----:B------:R1:W-:Y:S04]  /*30b40*/  STS [R17+0x18c00], R25 ;  /* 0x018c001911007388 */ /* 0x0003e80000000800 */
[----:B0-----:R-:W3:Y:S04]  /*30b50*/  LDL.LU R24, [R1+0x21b4] ;  /* 0x0021b40001187983 */ /* 0x001ee80000300800 */
[----:B-1----:R-:W3:Y:S01]  /*30b60*/  LDL.LU R25, [R1+0x21b0] ;  /* 0x0021b00001197983 */ /* 0x002ee20000300800 */
[----:B------:R-:W-:-:S04]  /*30b70*/  LOP3.LUT R16, R16, 0x60, RZ, 0xc0, !PT ;  /* 0x0000006010107812 */ /* 0x000fc800078ec0ff */
[----:B------:R-:W-:Y:S01]  /*30b80*/  SHF.R.U32.HI R16, RZ, 0x1, R16 ;  /* 0x00000001ff107819 */ /* 0x000fe20000011610 */
[----:B--2---:R0:W-:Y:S04]  /*30b90*/  STS [R17+0x19000], R26 ;  /* 0x0190001a11007388 */ /* 0x0041e80000000800 */
[----:B------:R1:W-:Y:S04]  /*30ba0*/  STS [R17+0x19400], R27 ;  /* 0x0194001b11007388 */ /* 0x0003e80000000800 */
[----:B------:R-:W-:Y:S04]  /*30bb0*/  STS [R17+0x19800], R19 ;  /* 0x0198001311007388 */ /* 0x000fe80000000800 */
[----:B------:R-:W-:Y:S04]  /*30bc0*/  STS [R17+0x19c00], R18 ;  /* 0x019c001211007388 */ /* 0x000fe80000000800 */
[----:B------:R2:W-:Y:S04]  /*30bd0*/  STS [R17+0x1a000], R28 ;  /* 0x01a0001c11007388 */ /* 0x0005e80000000800 */
[----:B0-----:R-:W3:Y:S04]  /*30be0*/  LDL.LU R26, [R1+0x21ac] ;  /* 0x0021ac00011a7983 */ /* 0x001ee80000300800 */
[----:B-1----:R-:W3:Y:S04]  /*30bf0*/  LDL.LU R27, [R1+0x21a8] ;  /* 0x0021a800011b7983 */ /* 0x002ee80000300800 */
[----:B--2---:R-:W0:Y:S04]  /*30c00*/  S2R R28, SR_TID.X ;  /* 0x00000000001c7919 */ /* 0x004e280000002100 */
[----:B------:R-:W2:Y:S04]  /*30c10*/  LDL.LU R19, [R1+0x21a4] ;  /* 0x0021a40001137983 */ /* 0x000ea80000300800 */
[----:B------:R-:W2:Y:S04]  /*30c20*/  LDL.LU R18, [R1+0x21a0] ;  /* 0x0021a00001127983 */ /* 0x000ea80000300800 */
[----:B------:R-:W2:Y:S01]  /*30c30*/  LDL.LU R17, [R1+0x219c] ;  /* 0x00219c0001117983 */ /* 0x000ea20000300800 */
[----:B0-----:R-:W-:-:S04]  /*30c40*/  SHF.L.U32 R28, R28, 0x2, RZ ;  /* 0x000000021c1c7819 */ /* 0x001fc800000006ff */
[----:B------:R-:W-:-:S05]  /*30c50*/  LOP3.LUT R28, R28, 0x7c, RZ, 0xc0, !PT ;  /* 0x0000007c1c1c7812 */ /* 0x000fca00078ec0ff */
[----:B------:R-:W-:-:S05]  /*30c60*/  IMAD R28, R12, 0x20, R28 ;  /* 0x000000200c1c7824 */ /* 0x000fca00078e021c */
[----:B------:R-:W-:Y:S02]  /*30c70*/  LOP3.LUT R28, R28, R16, RZ, 0x3c, !PT ;  /* 0x000000101c1c7212 */ /* 0x000fe400078e3cff */
[----:B------:R-:W2:Y:S04]  /*30c80*/  LDL.LU R16, [R1+0x2198] ;  /* 0x0021980001107983 */ /* 0x000ea80000300800 */
[----:B------:R-:W-:Y:S04]  /*30c90*/  STS [R28+0x1a400], R23 ;  /* 0x01a400171c007388 */ /* 0x000fe80000000800 */
[----:B------:R-:W-:Y:S04]  /*30ca0*/  STS [R28+0x1a800], R20 ;  /* 0x01a800141c007388 */ /* 0x000fe80000000800 */
[----:B------:R-:W-:Y:S04]  /*30cb0*/  STS [R28+0x1ac00], R11 ;  /* 0x01ac000b1c007388 */ /* 0x000fe80000000800 */
[----:B------:R0:W-:Y:S04]  /*30cc0*/  STS [R28+0x1b000], R8 ;  /* 0x01b000081c007388 */ /* 0x0001e80000000800 */
[----:B0-----:R-:W2:Y:S04]  /*30cd0*/  LDL R8, [R1+0x70c] ;  /* 0x00070c0001087983 */ /* 0x001ea80000100800 */
[----:B------:R-:W0:Y:S04]  /*30ce0*/  S2R R20, SR_TID.X ;  /* 0x0000000000147919 */ /* 0x000e280000002100 */
[----:B------:R-:W1:Y:S01]  /*30cf0*/  S2R R23, SR_TID.X ;  /* 0x0000000000177919 */ /* 0x000e620000002100 */
[----:B0-----:R-:W-:-:S02]  /*30d00*/  SHF.L.U32 R20, R20, 0x2, RZ ;  /* 0x0000000214147819 */ /* 0x001fc400000006ff */
[----:B-1----:R-:W-:Y:S02]  /*30d10*/  LOP3.LUT R23, R23, 0x60, RZ, 0xc0, !PT ;  /* 0x0000006017177812 */ /* 0x002fe400078ec0ff */
[----:B------:R-:W-:Y:S02]  /*30d20*/  LOP3.LUT R20, R20, 0x7c, RZ, 0xc0, !PT ;  /* 0x0000007c14147812 */ /* 0x000fe400078ec0ff */
[----:B------:R-:W-:Y:S02]  /*30d30*/  SHF.R.U32.HI R23, RZ, 0x1, R23 ;  /* 0x00000001ff177819 */ /* 0x000fe40000011617 */
[----:B------:R-:W-:-:S04]  /*30d40*/  LEA R12, R12, R20, 0x5 ;  /* 0x000000140c0c7211 */ /* 0x000fc800078e28ff */
[----:B------:R-:W-:Y:S01]  /*30d50*/  LOP3.LUT R12, R12, R23, RZ, 0x3c, !PT ;  /* 0x000000170c0c7212 */ /* 0x000fe200078e3cff */
[----:B------:R-:W-:Y:S03]  /*30d60*/  STS [R28+0x1b400], R7 ;  /* 0x01b400071c007388 */ /* 0x000fe60000000800 */
[----:B------:R-:W-:Y:S01]  /*30d70*/  LOP3.LUT R12, R12, 0x40, RZ, 0x3c, !PT ;  /* 0x000000400c0c7812 */ /* 0x000fe200078e3cff */
[----:B------:R-:W-:Y:S04]  /*30d80*/  STS [R28+0x1b800], R4 ;  /* 0x01b800041c007388 */ /* 0x000fe80000000800 */
[----:B------:R-:W-:Y:S04]  /*30d90*/  STS [R28+0x1bc00], R3 ;  /* 0x01bc00031c007388 */ /* 0x000fe80000000800 */
[----:B---3--:R-:W-:Y:S04]  /*30da0*/  STS [R12+0x18000], R27 ;  /* 0x0180001b0c007388 */ /* 0x008fe80000000800 */
[----:B------:R-:W-:Y:S04]  /*30db0*/  STS [R12+0x18400], R26 ;  /* 0x0184001a0c007388 */ /* 0x000fe80000000800 */
[----:B------:R-:W-:Y:S04]  /*30dc0*/  STS [R12+0x18800], R25 ;  /* 0x018800190c007388 */ /* 0x000fe80000000800 */
[----:B------:R-:W-:Y:S04]  /*30dd0*/  STS [R12+0x18c00], R24 ;  /* 0x018c00180c007388 */ /* 0x000fe80000000800 */
[----:B------:R0:W-:Y:S04]  /*30de0*/  STS [R12+0x19000], R15 ;  /* 0x0190000f0c007388 */ /* 0x0001e80000000800 */
[----:B------:R-:W-:Y:S04]  /*30df0*/  STS [R12+0x19400], R14 ;  /* 0x0194000e0c007388 */ /* 0x000fe80000000800 */
[----:B------:R1:W-:Y:S04]  /*30e00*/  STS [R12+0x19800], R13 ;  /* 0x0198000d0c007388 */ /* 0x0003e80000000800 */
[----:B------:R-:W-:Y:S04]  /*30e10*/  STS [R12+0x19c00], R29 ;  /* 0x019c001d0c007388 */ /* 0x000fe80000000800 */
[----:B----4-:R-:W-:Y:S04]  /*30e20*/  STS [R12+0x1a000], R22 ;  /* 0x01a000160c007388 */ /* 0x010fe80000000800 */
[----:B------:R-:W-:Y:S04]  /*30e30*/  STS [R12+0x1a400], R21 ;  /* 0x01a400150c007388 */ /* 0x000fe80000000800 */
[----:B------:R-:W-:Y:S04]  /*30e40*/  STS [R12+0x1a800], R10 ;  /* 0x01a8000a0c007388 */ /* 0x000fe80000000800 */
[----:B------:R-:W-:Y:S04]  /*30e50*/  STS [R12+0x1ac00], R9 ;  /* 0x01ac00090c007388 */ /* 0x000fe80000000800 */
[----:B------:R-:W-:Y:S04]  /*30e60*/  STS [R12+0x1b000], R6 ;  /* 0x01b000060c007388 */ /* 0x000fe80000000800 */
[----:B------:R-:W-:Y:S04]  /*30e70*/  STS [R12+0x1b400], R5 ;  /* 0x01b400050c007388 */ /* 0x000fe80000000800 */
[----:B------:R-:W-:Y:S04]  /*30e80*/  STS [R12+0x1b800], R2 ;  /* 0x01b800020c007388 */ /* 0x000fe80000000800 */
[----:B------:R-:W-:Y:S04]  /*30e90*/  STS [R12+0x1bc00], R0 ;  /* 0x01bc00000c007388 */ /* 0x000fe80000000800 */
[----:B------:R-:W-:Y:S06]  /*30ea0*/  BAR.SYNC.DEFER_BLOCKING 0x0 ;  /* 0x0000000000007b1d */ /* 0x000fec0000010000 */
[----:B0-----:R-:W1:Y:S04]  /*30eb0*/  S2R R15, SR_TID.X ;  /* 0x00000000000f7919 */ /* 0x001e680000002100 */
[----:B--2---:R-:W0:Y:S04]  /*30ec0*/  LDSM.16.M88.4 R4, [R8+0x11000] ;  /* 0x011000000804783b */ /* 0x004e280000000200 */
[----:B------:R-:W-:Y:S01]  /*30ed0*/  LDSM.16.M88.4 R24, [R8+0x14000] ;  /* 0x014000000818783b */ /* 0x000fe20000000200 */
[C---:B-1----:R-:W-:Y:S01]  /*30ee0*/  LOP3.LUT R13, R15.reuse, 0x7, RZ, 0xc0, !PT ;  /* 0x000000070f0d7812 */ /* 0x042fe200078ec0ff */
[----:B------:R-:W-:-:S03]  /*30ef0*/  IMAD.SHL.U32 R14, R15, 0x80, RZ ;  /* 0x000000800f0e7824 */ /* 0x000fc600078e00ff */
[----:B------:R-:W-:-:S04]  /*30f00*/  SHF.L.U32 R28, R13, 0x4, RZ ;  /* 0x000000040d1c7819 */ /* 0x000fc800000006ff */
[----:B------:R-:W-:-:S04]  /*30f10*/  LOP3.LUT R28, R28, 0x780, R14, 0xf8, !PT ;  /* 0x000007801c1c7812 */ /* 0x000fc800078ef80e */
[----:B------:R-:W-:Y:S02]  /*30f20*/  LOP3.LUT R28, R28, 0x10, R15, 0x78, !PT ;  /* 0x000000101c1c7812 */ /* 0x000fe400078e780f */
[----:B------:R-:W1:Y:S04]  /*30f30*/  LDSM.16.M88.4 R12, [R8+0x10000] ;  /* 0x01000000080c783b */ /* 0x000e680000000200 */
[----:B------:R-:W-:Y:S04]  /*30f40*/  LDSM.16.M88.4 R20, [R28+0x18000] ;  /* 0x018000001c14783b */ /* 0x000fe80000000200 */
[----:B0-----:R-:W-:Y:S01]  /*30f50*/  STL.64 [R1+0x10], R4 ;  /* 0x0000100401007387 */ /* 0x001fe20000100a00 */
[----:B------:R-:W-:-:S03]  /*30f60*/  MOV R3, R5 ;  /* 0x0000000500037202 */ /* 0x000fc60000000f00 */
[----:B------:R-:W-:Y:S04]  /*30f70*/  STL.64 [R1+0x18], R6 ;  /* 0x0000180601007387 */ /* 0x000fe80000100a00 */
[----:B------:R-:W0:Y:S04]  /*30f80*/  LDSM.16.M88.4 R4, [R8+0x12000] ;  /* 0x012000000804783b */ /* 0x000e280000000200 */
[----:B-1----:R-:W-:Y:S04]  /*30f90*/  STL.64 [R1+0x20], R12 ;  /* 0x0000200c01007387 */ /* 0x002fe80000100a00 */
[----:B------:R-:W-:Y:S04]  /*30fa0*/  STL.64 [R1+0x28], R14 ;  /* 0x0000280e01007387 */ /* 0x000fe80000100a00 */
[----:B0-----:R-:W-:Y:S04]  /*30fb0*/  STL.64 [R1], R4 ;  /* 0x0000000401007387 */ /* 0x001fe80000100a00 */
[----:B------:R-:W-:Y:S04]  /*30fc0*/  STL.64 [R1+0x8], R6 ;  /* 0x0000080601007387 */ /* 0x000fe80000100a00 */
[----:B------:R-:W-:Y:S04]  /*30fd0*/  STL.64 [R1+0x40], R24 ;  /* 0x0000401801007387 */ /* 0x000fe80000100a00 */
[----:B------:R-:W-:Y:S04]  /*30fe0*/  STL.64 [R1+0x48], R26 ;  /* 0x0000481a01007387 */ /* 0x000fe80000100a00 */
[----:B------:R-:W0:Y:S04]  /*30ff0*/  LDSM.16.M88.4 R24, [R8+0x15000] ;  /* 0x015000000818783b */ /* 0x000e280000000200 */
[----:B------:R-:W-:Y:S04]  /*31000*/  LDSM.16.M88.4 R4, [R8+0x13000] ;  /* 0x013000000804783b */ /* 0x000fe80000000200 */
[----:B0-----:R-:W-:Y:S04]  /*31010*/  STL.64 [R1+0x30], R24 ;  /* 0x0000301801007387 */ /* 0x001fe80000100a00 */
[----:B------:R-:W-:Y:S04]  /*31020*/  STL.64 [R1+0x38], R26 ;  /* 0x0000381a01007387 */ /* 0x000fe80000100a00 */
[----:B------:R-:W0:Y:S04]  /*31030*/  LDSM.16.M88.4 R24, [R8+0x16000] ;  /* 0x016000000818783b */ /* 0x000e280000000200 */
[----:B0-----:R-:W-:Y:S01]  /*31040*/  STL.64 [R1+0x70], R24 ;  /* 0x0000701801007387 */ /* 0x001fe20000100a00 */
[----:B------:R-:W-:Y:S01]  /*31050*/  IMAD.MOV.U32 R2, RZ, RZ, R24 ;  /* 0x000000ffff027224 */ /* 0x000fe200078e0018 */
[----:B------:R-:W-:-:S02]  /*31060*/  MOV R0, R25 ;  /* 0x0000001900007202 */ /* 0x000fc40000000f00 */
[----:B------:R-:W-:Y:S04]  /*31070*/  STL.64 [R1+0x78], R26 ;  /* 0x0000781a01007387 */ /* 0x000fe80000100a00 */
[----:B------:R-:W-:Y:S04]  /*31080*/  LDSM.16.M88.4 R24, [R8+0x17000] ;  /* 0x017000000818783b */ /* 0x000fe80000000200 */
[----:B------:R-:W0:Y:S01]  /*31090*/  LDSM.16.M88.4 R8, [R28+0x18800] ;  /* 0x018800001c08783b */ /* 0x000e220000000200 */
[----:B------:R-:W-:Y:S03]  /*310a0*/  HMMA.16816.F32.BF16 R16, R20, R12, R16 ;  /* 0x0000000c1410723c */ /* 0x000fe60000041810 */
[----:B0-----:R-:W-:Y:S04]  /*310b0*/  STL.64 [R1+0x2140], R10 ;  /* 0x0021400a01007387 */ /* 0x001fe80000100a00 */
[----:B------:R0:W-:Y:S04]  /*310c0*/  STL.64 [R1+0x2138], R8 ;  /* 0x0021380801007387 */ /* 0x0001e80000100a00 */
[----:B0-----:R-:W2:Y:S04]  /*310d0*/  LDL.LU R8, [R1+0x190] ;  /* 0x0001900001087983 */ /* 0x001ea80000300800 */
[----:B------:R-:W2:Y:S04]  /*310e0*/  LDL.LU R9, [R1+0x194] ;  /* 0x0001940001097983 */ /* 0x000ea80000300800 */
[----:B------:R-:W2:Y:S04]  /*310f0*/  LDL.LU R10, [R1+0x198] ;  /* 0x00019800010a7983 */ /* 0x000ea80000300800 */
[----:B------:R-:W2:Y:S04]  /*31100*/  LDL.LU R11, [R1+0x19c] ;  /* 0x00019c00010b7983 */ /* 0x000ea80000300800 */
[----:B------:R-:W3:Y:S04]  /*31110*/  LDL.LU.64 R14, [R1+0x2190] ;  /* 0x00219000010e7983 */ /* 0x000ee80000300a00 */
[----:B------:R-:W4:Y:S04]  /*31120*/  LDL.LU.64 R12, [R1+0x2188] ;  /* 0x00218800010c7983 */ /* 0x000f280000300a00 */
[----:B------:R4:W-:Y:S01]  /*31130*/  STL.64 [R1+0x180], R16 ;  /* 0x0001801001007387 */ /* 0x0009e20000100a00 */
[----:B------:R-:W-:-:S03]  /*31140*/  MOV R29, R19 ;  /* 0x00000013001d7202 */ /* 0x000fc60000000f00 */
[----:B------:R0:W-:Y:S01]  /*31150*/  STL [R1+0x188], R18 ;  /* 0x0001881201007387 */ /* 0x0001e20000100800 */
[----:B----4-:R-:W-:Y:S01]  /*31160*/  IMAD.MOV.U32 R16, RZ, RZ, R13 ;  /* 0x000000ffff107224 */ /* 0x010fe200078e000d */
[----:B------:R-:W-:Y:S02]  /*31170*/  MOV R17, R12 ;  /* 0x0000000c00117202 */ /* 0x000fe40000000f00 */
[----:B------:R-:W3:Y:S04]  /*31180*/  LDL.LU R13, [R1+0x2184] ;  /* 0x00218400010d7983 */ /* 0x000ee80000300800 */
[----:B------:R-:W3:Y:S04]  /*31190*/  LDL.LU R12, [R1+0x2180] ;  /* 0x00218000010c7983 */ /* 0x000ee80000300800 */
[----:B0-----:R-:W4:Y:S04]  /*311a0*/  LDL.LU R18, [R1+0x1a8] ;  /* 0x0001a80001127983 */ /* 0x001f280000300800 */
[----:B------:R-:W4:Y:S04]  /*311b0*/  LDL.LU R19, [R1+0x1ac] ;  /* 0x0001ac0001137983 */ /* 0x000f280000300800 */
[----:B------:R-:W-:Y:S04]  /*311c0*/  STL.64 [R1+0x80], R24 ;  /* 0x0000801801007387 */ /* 0x000fe80000100a00 */
[----:B------:R-:W-:Y:S04]  /*311d0*/  STL.64 [R1+0x88], R26 ;  /* 0x0000881a01007387 */ /* 0x000fe80000100a00 */
[----:B------:R0:W-:Y:S04]  /*311e0*/  STL.64 [R1+0x2148], R24 ;  /* 0x0021481801007387 */ /* 0x0001e80000100a00 */
[----:B0-----:R-:W3:Y:S01]  /*311f0*/  LDL R24, [R1+0x10] ;  /* 0x0000100001187983 */ /* 0x001ee20000100800 */
[----:B------:R-:W-:-:S03]  /*31200*/  MOV R25, R3 ;  /* 0x0000000300197202 */ /* 0x000fc60000000f00 */
[----:B------:R-:W-:Y:S04]  /*31210*/  STL [R1+0x1df8], R29 ;  /* 0x001df81d01007387 */ /* 0x000fe80000100800 */
[C---:B---3--:R-:W-:Y:S01]  /*31220*/  HMMA.16816.F32.BF16 R24, R20.reuse, R24, R12 ;  /* 0x000000181418723c */ /* 0x048fe2000004180c */
[----:B------:R-:W2:Y:S11]  /*31230*/  LDL.64 R12, [R1] ;  /* 0x00000000010c7983 */ /* 0x000eb60000100a00 */
[----:B------:R-:W-:Y:S11]  /*31240*/  @!UPT UIADD3 URZ, URZ, URZ, URZ ;  /* 0x0000003f3f3ff290 */ /* 0x000ff6000fffe03f */
[----:B------:R-:W-:Y:S04]  /*31250*/  STL.64 [R1+0x170], R24 ;  /* 0x0001701801007387 */ /* 0x000fe80000100a00 */
[----:B------:R2:W-:Y:S02]  /*31260*/  STL.64 [R1+0x178], R26 ;  /* 0x0001781a01007387 */ /* 0x0005e40000100a00 */
[----:B--2---:R-:W-:Y:S01]  /*31270*/  HMMA.16816.F32.BF16 R24, R20, R12, R8 ;  /* 0x0000000c1418723c */ /* 0x004fe20000041808 */
[----:B------:R-:W-:-:S06]  /*31280*/  MOV R3, R13 ;  /* 0x0000000d00037202 */ /* 0x000fcc0000000f00 */
[----:B------:R-:W-:Y:S02]  /*31290*/  IMAD.MOV.U32 R8, RZ, RZ, R12 ;  /* 0x000000ffff087224 */ /* 0x000fe400078e000c */
[----:B----4-:R-:W-:Y:S11]  /*312a0*/  HMMA.16816.F32.BF16 R12, R20, R4, R16 ;  /* 0x00000004140c723c */ /* 0x010ff60000041810 */
[----:B------:R-:W-:Y:S04]  /*312b0*/  @!UPT UIADD3 URZ, URZ, URZ, URZ ;  /* 0x0000003f3f3ff290 */ /* 0x000fe8000fffe03f */
[----:B------:R-:W-:Y:S01]  /*312c0*/  MOV R29, R27 ;  /* 0x0000001b001d7202 */ /* 0x000fe20000000f00 */
[----:B------:R-:W-:Y:S04]  /*312d0*/  STL.64 [R1+0x190], R24 ;  /* 0x0001901801007387 */ /* 0x000fe80000100a00 */
[----:B------:R-:W-:Y:S04]  /*312e0*/  STL [R1+0x198], R26 ;  /* 0x0001981a01007387 */ /* 0x000fe80000100800 */
[----:B------:R-:W-:Y:S04]  /*312f0*/  STL [R1+0x1e38], R29 ;  /* 0x001e381d01007387 */ /* 0x000fe80000100800 */
[----:B------:R-:W-:Y:S04]  /*31300*/  STL.64 [R1+0x20f8], R6 ;  /* 0x0020f80601007387 */ /* 0x000fe80000100a00 */
[----:B------:R0:W-:Y:S04]  /*31310*/  STL.64 [R1+0x20f0], R4 ;  /* 0x0020f00401007387 */ /* 0x0001e80000100a00 */
[----:B------:R-:W-:Y:S04]  /*31320*/  STL.64 [R1+0x1a0], R12 ;  /* 0x0001a00c01007387 */ /* 0x000fe80000100a00 */
[----:B------:R-:W-:Y:S01]  /*31330*/  STL.64 [R1+0x1a8], R14 ;  /* 0x0001a80e01007387 */ /* 0x000fe20000100a00 */
[----:B0-----:R-:W-:-:S03]  /*31340*/  IMAD.MOV.U32 R4, RZ, RZ, R8 ;  /* 0x000000ffff047224 */ /* 0x001fc600078e0008 */
[----:B------:R-:W2:Y:S04]  /*31350*/  LDL.64 R16, [R1+0x40] ;  /* 0x0000400001107983 */ /* 0x000ea80000100a00 */
[----:B------:R-:W3:Y:S04]  /*31360*/  LDL.LU R8, [R1+0x220] ;  /* 0x0002200001087983 */ /* 0x000ee80000300800 */
[----:B------:R-:W3:Y:S04]  /*31370*/  LDL.LU R9, [R1+0x224] ;  /* 0x0002240001097983 */ /* 0x000ee80000300800 */
[----:B------:R-:W4:Y:S04]  /*31380*/  LDL.LU R10, [R1+0x228] ;  /* 0x00022800010a7983 */ /* 0x000f280000300800 */
[----:B------:R-:W4:Y:S01]  /*31390*/  LDL.LU R11, [R1+0x22c] ;  /* 0x00022c00010b7983 */ /* 0x000f220000300800 */
[----:B------:R-:W-:Y:S01]  /*313a0*/  MOV R24, R2 ;  /* 0x0000000200187202 */ /* 0x000fe20000000f00 */
[----:B------:R-:W-:-:S02]  /*313b0*/  IMAD.MOV.U32 R25, RZ, RZ, R0 ;  /* 0x000000ffff197224 */ /* 0x000fc400078e0000 */
[----:B------:R-:W0:Y:S04]  /*313c0*/  LDSM.16.M88.4 R12, [R28+0x19000] ;  /* 0x019000001c0c783b */ /* 0x000e280000000200 */
[----:B----4-:R-:W-:Y:S04]  /*313d0*/  STL.64 [R1+0x2158], R10 ;  /* 0x0021580a01007387 */ /* 0x010fe80000100a00 */
[----:B---3--:R-:W-:Y:S04]  /*313e0*/  STL.64 [R1+0x2150], R8 ;  /* 0x0021500801007387 */ /* 0x008fe80000100a00 */
[----:B------:R1:W-:Y:S04]  /*313f0*/  STL.64 [R1+0x2160], R24 ;  /* 0x0021601801007387 */ /* 0x0003e80000100a00 */
[----:B-1----:R-:W3:Y:S04]  /*31400*/  LDL.64 R24, [R1+0x30] ;  /* 0x0000300001187983 */ /* 0x002ee80000100a00 */
[----:B---3--:R1:W-:Y:S04]  /*31410*/  STL.64 [R1+0x2178], R24 ;  /* 0x0021781801007387 */ /* 0x0083e80000100a00 */
[----:B-1----:R-:W3:Y:S04]  /*31420*/  LDL.LU R24, [R1+0x1b0] ;  /* 0x0001b00001187983 */ /* 0x002ee80000300800 */
[----:B------:R-:W3:Y:S04]  /*31430*/  LDL.LU R25, [R1+0x1b4] ;  /* 0x0001b40001197983 */ /* 0x000ee80000300800 */
[----:B------:R-:W3:Y:S04]  /*31440*/  LDL.LU R26, [R1+0x1b8] ;  /* 0x0001b800011a7983 */ /* 0x000ee80000300800 */
[----:B------:R-:W3:Y:S04]  /*31450*/  LDL.LU R27, [R1+0x1bc] ;  /* 0x0001bc00011b7983 */ /* 0x000ee80000300800 */
[----:B------:R-:W4:Y:S04]  /*31460*/  LDL.LU R8, [R1+0x210] ;  /* 0x0002100001087983 */ /* 0x000f280000300800 */
[----:B------:R-:W4:Y:S04]  /*31470*/  LDL.LU R9, [R1+0x214] ;  /* 0x0002140001097983 */ /* 0x000f280000300800 */
[----:B------:R-:W3:Y:S04]  /*31480*/  LDL.LU R10, [R1+0x218] ;  /* 0x00021800010a7983 */ /* 0x000ee80000300800 */
[----:B------:R-:W3:Y:S01]  /*31490*/  LDL.LU R11, [R1+0x21c] ;  /* 0x00021c00010b7983 */ /* 0x000ee20000300800 */
[----:B------:R-:W-:-:S02]  /*314a0*/  MOV R5, R3 ;  /* 0x0000000300057202 */ /* 0x000fc40000000f00 */
[----:B--2---:R-:W-:Y:S02]  /*314b0*/  MOV R2, R16 ;  /* 0x0000001000027202 */ /* 0x004fe40000000f00 */
[----:B------:R-:W-:Y:S01]  /*314c0*/  MOV R0, R17 ;  /* 0x0000001100007202 */ /* 0x000fe20000000f00 */
[----:B---3--:R-:W-:Y:S04]  /*314d0*/  STL.64 [R1+0x2170], R10 ;  /* 0x0021700a01007387 */ /* 0x008fe80000100a00 */
[----:B----4-:R1:W-:Y:S04]  /*314e0*/  STL.64 [R1+0x2168], R8 ;  /* 0x0021680801007387 */ /* 0x0103e80000100a00 */
[----:B-1----:R-:W2:Y:S04]  /*314f0*/  LDL.LU R8, [R1+0x1f0] ;  /* 0x0001f00001087983 */ /* 0x002ea80000300800 */
[----:B------:R-:W2:Y:S04]  /*31500*/  LDL.LU R9, [R1+0x1f4] ;  /* 0x0001f40001097983 */ /* 0x000ea80000300800 */
[----:B------:R-:W2:Y:S04]  /*31510*/  LDL.LU R10, [R1+0x1f8] ;  /* 0x0001f800010a7983 */ /* 0x000ea80000300800 */
[----:B------:R-:W2:Y:S04]  /*31520*/  LDL.LU R11, [R1+0x1fc] ;  /* 0x0001fc00010b7983 */ /* 0x000ea80000300800 */
[----:B------:R1:W-:Y:S04]  /*31530*/  STL.64 [R1+0x2110], R4 ;  /* 0x0021100401007387 */ /* 0x0003e80000100a00 */
[----:B-1----:R-:W3:Y:S04]  /*31540*/  LDL.64 R4, [R1+0x10] ;  /* 0x0000100001047983 */ /* 0x002ee80000100a00 */
[----:B0-----:R-:W-:Y:S04]  /*31550*/  STL.64 [R1+0x20d0], R14 ;  /* 0x0020d00e01007387 */ /* 0x001fe80000100a00 */
[----:B------:R0:W-:Y:S04]  /*31560*/  STL.64 [R1+0x20c8], R12 ;  /* 0x0020c80c01007387 */ /* 0x0001e80000100a00 */
[----:B0-----:R-:W4:Y:S04]  /*31570*/  LDL.LU R12, [R1+0x1c0] ;  /* 0x0001c000010c7983 */ /* 0x001f280000300800 */
[----:B------:R-:W4:Y:S04]  /*31580*/  LDL.LU R13, [R1+0x1c4] ;  /* 0x0001c400010d7983 */ /* 0x000f280000300800 */
[----:B------:R-:W2:Y:S04]  /*31590*/  LDL.LU R14, [R1+0x1c8] ;  /* 0x0001c800010e7983 */ /* 0x000ea80000300800 */
[----:B------:R-:W2:Y:S01]  /*315a0*/  LDL.LU R15, [R1+0x1cc] ;  /* 0x0001cc00010f7983 */ /* 0x000ea20000300800 */
[----:B------:R-:W-:Y:S03]  /*315b0*/  HMMA.16816.F32.BF16 R24, R20, R16, R24 ;  /* 0x000000101418723c */ /* 0x000fe60000041818 */
[----:B------:R-:W0:Y:S04]  /*315c0*/  LDSM.16.M88.4 R16, [R28+0x19800] ;  /* 0x019800001c10783b */ /* 0x000e280000000200 */
[----:B--2---:R-:W-:Y:S04]  /*315d0*/  STL.64 [R1+0x2120], R14 ;  /* 0x0021200e01007387 */ /* 0x004fe80000100a00 */
[----:B----4-:R1:W-:Y:S04]  /*315e0*/  STL.64 [R1+0x2118], R12 ;  /* 0x0021180c01007387 */ /* 0x0103e80000100a00 */
[----:B-1----:R-:W2:Y:S08]  /*315f0*/  LDL.64 R12, [R1+0x20] ;  /* 0x00002000010c7983 */ /* 0x002eb00000100a00 */
[----:B------:R1:W-:Y:S04]  /*31600*/  STL.64 [R1+0x1b0], R24 ;  /* 0x0001b01801007387 */ /* 0x0003e80000100a00 */
[----:B------:R-:W-:Y:S04]  /*31610*/  STL.64 [R1+0x1b8], R26 ;  /* 0x0001b81a01007387 */ /* 0x000fe80000100a00 */
[----:B-1----:R-:W4:Y:S04]  /*31620*/  LDL.LU.64 R24, [R1+0x2178] ;  /* 0x0021780001187983 */ /* 0x002f280000300a00 */
[----:B0-----:R-:W-:Y:S04]  /*31630*/  STL.64 [R1+0x2040], R18 ;  /* 0x0020401201007387 */ /* 0x001fe80000100a00 */
[----:B------:R0:W-:Y:S02]  /*31640*/  STL.64 [R1+0x2038], R16 ;  /* 0x0020381001007387 */ /* 0x0001e40000100a00 */
[----:B0-----:R-:W-:Y:S01]  /*31650*/  IMAD.MOV.U32 R16, RZ, RZ, R2 ;  /* 0x000000ffff107224 */ /* 0x001fe200078e0002 */
[----:B------:R-:W-:-:S05]  /*31660*/  MOV R17, R0 ;  /* 0x0000000000117202 */ /* 0x000fca0000000f00 */
[----:B------:R0:W-:Y:S04]  /*31670*/  STL.64 [R1+0x20e8], R16 ;  /* 0x0020e81001007387 */ /* 0x0001e80000100a00 */
[----:B0-----:R-:W2:Y:S04]  /*31680*/  LDL.LU R16, [R1+0x1e0] ;  /* 0x0001e00001107983 */ /* 0x001ea80000300800 */
[----:B------:R-:W2:Y:S04]  /*31690*/  LDL.LU R17, [R1+0x1e4] ;  /* 0x0001e40001117983 */ /* 0x000ea80000300800 */
[----:B------:R-:W2:Y:S04]  /*316a0*/  LDL.LU R18, [R1+0x1e8] ;  /* 0x0001e80001127983 */ /* 0x000ea80000300800 */
[----:B------:R-:W2:Y:S01]  /*316b0*/  LDL.LU R19, [R1+0x1ec] ;  /* 0x0001ec0001137983 */ /* 0x000ea20000300800 */
[C---:B----4-:R-:W-:Y:S01]  /*316c0*/  HMMA.16816.F32.BF16 R8, R20.reuse, R24, R8 ;  /* 0x000000181408723c */ /* 0x050fe20000041808 */
[----:B------:R-:W-:Y:S01]  /*316d0*/  MOV R6, R24 ;  /* 0x0000001800067202 */ /* 0x000fe20000000f00 */
[----:B------:R-:W-:Y:S01]  /*316e0*/  IMAD.MOV.U32 R3, RZ, RZ, R25 ;  /* 0x000000ffff037224 */ /* 0x000fe200078e0019 */
[----:B--2---:R-:W-:Y:S04]  /*316f0*/  STL.64 [R1+0x2108], R18 ;  /* 0x0021081201007387 */ /* 0x004fe80000100a00 */
[----:B------:R0:W-:Y:S04]  /*31700*/  STL.64 [R1+0x2100], R16 ;  /* 0x0021001001007387 */ /* 0x0001e80000100a00 */
[----:B0-----:R-:W2:Y:S04]  /*31710*/  LDL.LU R16, [R1+0x1d0] ;  /* 0x0001d00001107983 */ /* 0x001ea80000300800 */
[----:B------:R-:W2:Y:S04]  /*31720*/  LDL.LU R17, [R1+0x1d4] ;  /* 0x0001d40001117983 */ /* 0x000ea80000300800 */
[----:B------:R-:W2:Y:S04]  /*31730*/  LDL.LU R18, [R1+0x1d8] ;  /* 0x0001d80001127983 */ /* 0x000ea80000300800 */
[----:B------:R-:W2:Y:S04]  /*31740*/  LDL.LU R19, [R1+0x1dc] ;  /* 0x0001dc0001137983 */ /* 0x000ea80000300800 */
[----:B------:R-:W-:Y:S04]  /*31750*/  STL.64 [R1+0x360], R8 ;  /* 0x0003600801007387 */ /* 0x000fe80000100a00 */
[----:B------:R0:W-:Y:S04]  /*31760*/  STL.64 [R1+0x368], R10 ;  /* 0x0003680a01007387 */ /* 0x0001e80000100a00 */
[----:B0-----:R-:W4:Y:S04]  /*31770*/  LDL.LU.64 R10, [R1+0x2170] ;  /* 0x00217000010a7983 */ /* 0x001f280000300a00 */
[----:B------:R-:W4:Y:S04]  /*31780*/  LDL.LU.64 R8, [R1+0x2168] ;  /* 0x0021680001087983 */ /* 0x000f280000300a00 */
[----:B------:R-:W4:Y:S02]  /*31790*/  LDL.LU.64 R24, [R1+0x2160] ;  /* 0x0021600001187983 */ /* 0x000f240000300a00 */
[C---:B----4-:R-:W-:Y:S02]  /*317a0*/  HMMA.16816.F32.BF16 R24, R20.reuse, R24, R8 ;  /* 0x000000181418723c */ /* 0x050fe40000041808 */
[----:B------:R-:W4:Y:S04]  /*317b0*/  LDL.LU.64 R10, [R1+0x2158] ;  /* 0x00215800010a7983 */ /* 0x000f280000300a00 */
[----:B------:R-:W4:Y:S11]  /*317c0*/  LDL.LU.64 R8, [R1+0x2150] ;  /* 0x0021500001087983 */ /* 0x000f360000300a00 */
[----:B------:R-:W-:Y:S06]  /*317d0*/  @!UPT UIADD3 URZ, URZ, URZ, URZ ;  /* 0x0000003f3f3ff290 */ /* 0x000fec000fffe03f */
[----:B------:R0:W-:Y:S04]  /*317e0*/  STL.64 [R1+0x390], R24 ;  /* 0x0003901801007387 */ /* 0x0001e80000100a00 */
[----:B------:R1:W-:Y:S04]  /*317f0*/  STL.64 [R1+0x398], R26 ;  /* 0x0003981a01007387 */ /* 0x0003e80000100a00 */
[----:B0-----:R-:W4:Y:S02]  /*31800*/  LDL.LU.64 R24, [R1+0x2148] ;  /* 0x0021480001187983 */ /* 0x001f240000300a00 */
[----:B----4-:R-:W-:Y:S02]  /*31810*/  HMMA.16816.F32.BF16 R20, R20, R24, R8 ;  /* 0x000000181414723c */ /* 0x010fe40000041808 */
[----:B------:R-:W4:Y:S04]  /*31820*/  LDL.LU.64 R10, [R1+0x2140] ;  /* 0x00214000010a7983 */ /* 0x000f280000300a00 */
[----:B------:R-:W4:Y:S04]  /*31830*/  LDL.LU.64 R8, [R1+0x2138] ;  /* 0x0021380001087983 */ /* 0x000f280000300a00 */
[----:B-1----:R-:W4:Y:S04]  /*31840*/  LDL.LU.64 R26, [R1+0x2130] ;  /* 0x00213000011a7983 */ /* 0x002f280000300a00 */
[----:B------:R-:W4:Y:S01]  /*31850*/  LDL.LU.64 R24, [R1+0x2128] ;  /* 0x0021280001187983 */ /* 0x000f220000300a00 */
[----:B------:R-:W-:-:S08]  /*31860*/  MOV R2, R12 ;  /* 0x0000000c00027202 */ /* 0x000fd00000000f00 */
[----:B------:R0:W-:Y:S04]  /*31870*/  STL.64 [R1+0x340], R20 ;  /* 0x0003401401007387 */ /* 0x0001e80000100a00 */
[----:B------:R1:W-:Y:S01]  /*31880*/  STL.64 [R1+0x348], R22 ;  /* 0x0003481601007387 */ /* 0x0003e20000100a00 */
[----:B------:R-:W-:-:S03]  /*31890*/  MOV R0, R13 ;  /* 0x0000000d00007202 */ /* 0x000fc60000000f00 */
[----:B0-----:R-:W2:Y:S04]  /*318a0*/  LDL.LU R20, [R1+0x200] ;  /* 0x0002000001147983 */ /* 0x001ea80000300800 */
[----:B------:R-:W2:Y:S04]  /*318b0*/  LDL.LU R21, [R1+0x204] ;  /* 0x0002040001157983 */ /* 0x000ea80000300800 */
[----:B-1----:R-:W2:Y:S04]  /*318c0*/  LDL.LU R22, [R1+0x208] ;  /* 0x0002080001167983 */ /* 0x002ea80000300800 */
[----:B------:R-:W2:Y:S01]  /*318d0*/  LDL.LU R23, [R1+0x20c] ;  /* 0x00020c0001177983 */ /* 0x000ea20000300800 */
[C---:B----4-:R-:W-:Y:S11]  /*318e0*/  HMMA.16816.F32.BF16 R24, R8.reuse, R12, R24 ;  /* 0x0000000c0818723c */ /* 0x050ff60000041818 */
[----:B------:R-:W-:Y:S11]  /*318f0*/  @!UPT UIADD3 URZ, URZ, URZ, URZ ;  /* 0x0000003f3f3ff290 */ /* 0x000ff6000fffe03f */
[----:B------:R-:W-:Y:S01]  /*31900*/  @!UPT UIADD3 URZ, URZ, URZ, URZ ;  /* 0x0000003f3f3ff290 */ /* 0x000fe2000fffe03f */
[----:B------:R0:W-:Y:S04]  /*31910*/  STL.64 [R1+0x330], R24 ;  /* 0x0003301801007387 */ /* 0x0001e80000100a00 */
[----:B------:R-:W-:Y:S04]  /*31920*/  STL.64 [R1+0x338], R26 ;  /* 0x0003381a01007387 */ /* 0x000fe80000100a00 */
[----:B------:R-:W4:Y:S04]  /*31930*/  LDL.LU.64 R14, [R1+0x2120] ;  /* 0x00212000010e7983 */ /* 0x000f280000300a00 */
[----:B------:R-:W4:Y:S01]  /*31940*/  LDL.LU.64 R12, [R1+0x2118] ;  /* 0x00211800010c7983 */ /* 0x000f220000300a00 */
[----:B0-----:R-:W-:Y:S01]  /*31950*/  MOV R25, R3 ;  /* 0x0000000300197202 */ /* 0x001fe20000000f00 */
[----:B---3--:R-:W-:Y:S01]  /*31960*/  IMAD.MOV.U32 R3, RZ, RZ, R5 ;  /* 0x000000ffff037224 */ /* 0x008fe200078e0005 */
[----:B----4-:R-:W-:Y:S11]  /*31970*/  HMMA.16816.F32.BF16 R12, R8, R4, R12 ;  /* 0x00000004080c723c */ /* 0x010ff6000004180c */
[----:B------:R-:W-:Y:S11]  /*31980*/  @!UPT UIADD3 URZ, URZ, URZ, URZ ;  /* 0x0000003f3f3ff290 */ /* 0x000ff6000fffe03f */
[----:B------:R-:W-:Y:S01]  /*31990*/  @!UPT UIADD3 URZ, URZ, URZ, URZ ;  /* 0x0000003f3f3ff290 */ /* 0x000fe2000fffe03f */
[----:B------:R0:W-:Y:S04]  /*319a0*/  STL.64 [R1+0x320], R12 ;  /* 0x0003200c01007387 */ /* 0x0001e80000100a00 */
[----:B------:R-:W-:Y:S01]  /*319b0*/  STL.64 [R1+0x328], R14 ;  /* 0x0003280e01007387 */ /* 0x000fe20000100a00 */
[----:B0-----:R-:W-:-:S03]  /*319c0*/  MOV R12, R4 ;  /* 0x00000004000c7202 */ /* 0x001fc60000000f00 */
[----:B------:R-:W2:Y:S01]  /*319d0*/  LDL.LU.64 R4, [R1+0x2110] ;  /* 0x0021100001047983 */ /* 0x000ea20000300a00 */
[----:B------:R-:W-:Y:S02]  /*319e0*/  IMAD.MOV.U32 R24, RZ, RZ, R6 ;  /* 0x000000ffff187224 */ /* 0x000fe400078e0006 */
[C---:B--2---:R-:W-:Y:S01]  /*319f0*/  HMMA.16816.F32.BF16 R4, R8.reuse, R4, R16 ;  /* 0x000000040804723c */ /* 0x044fe20000041810 */
[----:B------:R-:W2:Y:S04]  /*31a00*/  LDL.LU.64 R18, [R1+0x2108] ;  /* 0x0021080001127983 */ /* 0x000ea80000300a00 */
[----:B------:R-:W2:Y:S11]  /*31a10*/  LDL.LU.64 R16, [R1+0x2100] ;  /* 0x0021000001107983 */ /* 0x000eb60000300a00 */
[----:B------:R-:W-:Y:S07]  /*31a20*/  @!UPT UIADD3 URZ, URZ, URZ, URZ ;  /* 0x0000003f3f3ff290 */ /* 0x000fee000fffe03f */
[----:B------:R-:W-:Y:S04]  /*31a30*/  STL.64 [R1+0x310], R4 ;  /* 0x0003100401007387 */ /* 0x000fe80000100a00 */
[----:B------:R0:W-:Y:S04]  /*31a40*/  STL.64 [R1+0x318], R6 ;  /* 0x0003180601007387 */ /* 0x0001e80000100a00 */
[----:B0-----:R-:W3:Y:S04]  /*31a50*/  LDL.LU.64 R6, [R1+0x20f8] ;  /* 0x0020f80001067983 */ /* 0x001ee80000300a00 */
[----:B------:R-:W2:Y:S02]  /*31a60*/  LDL.LU.64 R4, [R1+0x20f0] ;  /* 0x0020f00001047983 */ /* 0x000ea40000300a00 */
[C---:B--2---:R-:W-:Y:S11]  /*31a70*/  HMMA.16816.F32.BF16 R16, R8.reuse, R4, R16 ;  /* 0x000000040810723c */ /* 0x044ff60000041810 */
[----:B------:R-:W-:Y:S11]  /*31a80*/  @!UPT UIADD3 URZ, URZ, URZ, URZ ;  /* 0x0000003f3f3ff290 */ /* 0x000ff6000fffe03f */
[----:B------:R-:W-:Y:S01]  /*31a90*/  @!UPT UIADD3 URZ, URZ, URZ, URZ ;  /* 0x0000003f3f3ff290 */ /* 0x000fe2000fffe03f */
[----:B------:R0:W-:Y:S04]  /*31aa0*/  STL.64 [R1+0x300], R16 ;  /* 0x0003001001007387 */ /* 0x0001e80000100a00 */
[----:B------:R-:W-:Y:S04]  /*31ab0*/  STL.64 [R1+0x308], R18 ;  /* 0x0003081201007387 */ /* 0x000fe80000100a00 */
[----:B0-----:R-:W2:Y:S04]  /*31ac0*/  LDL.LU.64 R16, [R1+0x20e8] ;  /* 0x0020e80001107983 */ /* 0x001ea80000300a00 */
[----:B---3--:R-:W-:Y:S04]  /*31ad0*/  STL.64 [R1+0x2090], R6 ;  /* 0x0020900601007387 */ /* 0x008fe80000100a00 */
[----:B------:R0:W-:Y:S04]  /*31ae0*/  STL.64 [R1+0x2088], R4 ;  /* 0x0020880401007387 */ /* 0x0001e80000100a00 */
[----:B0-----:R-:W3:Y:S04]  /*31af0*/  LDL.LU R4, [R1+0x240] ;  /* 0x0002400001047983 */ /* 0x001ee80000300800 */
[----:B------:R-:W3:Y:S04]  /*31b00*/  LDL.LU R5, [R1+0x244] ;  /* 0x0002440001057983 */ /* 0x000ee80000300800 */
[----:B------:R-:W3:Y:S04]  /*31b10*/  LDL.LU R6, [R1+0x248] ;  /* 0x0002480001067983 */ /* 0x000ee80000300800 */
[----:B------:R-:W3:Y:S01]  /*31b20*/  LDL.LU R7, [R1+0x24c] ;  /* 0x00024c0001077983 */ /* 0x000ee20000300800 */
[C---:B--2---:R-:W-:Y:S03]  /*31b30*/  HMMA.16816.F32.BF16 R16, R8.reuse, R16, R20 ;  /* 0x000000100810723c */ /* 0x044fe60000041814 */
[----:B------:R-:W0:Y:S11]  /*31b40*/  LDSM.16.M88.4 R20, [R28+0x1a000] ;  /* 0x01a000001c14783b */ /* 0x000e360000000200 */
[----:B------:R-:W-:Y:S09]  /*31b50*/  @!UPT UIADD3 URZ, URZ, URZ, URZ ;  /* 0x0000003f3f3ff290 */ /* 0x000ff2000fffe03f */
[----:B------:R1:W-:Y:S04]  /*31b60*/  STL.64 [R1+0x2f0], R16 ;  /* 0x0002f01001007387 */ /* 0x0003e80000100a00 */
[----:B------:R2:W-:Y:S04]  /*31b70*/  STL.64 [R1+0x2f8], R18 ;  /* 0x0002f81201007387 */ /* 0x0005e80000100a00 */
[----:B-1----:R-:W4:Y:S04]  /*31b80*/  LDL.LU R16, [R1+0x3e0] ;  /* 0x0003e00001107983 */ /* 0x002f280000300800 */
[----:B------:R-:W4:Y:S04]  /*31b90*/  LDL.LU R17, [R1+0x3e4] ;  /* 0x0003e40001117983 */ /* 0x000f280000300800 */
[----:B--2---:R-:W2:Y:S04]  /*31ba0*/  LDL.LU R18, [R1+0x3e8] ;  /* 0x0003e80001127983 */ /* 0x004ea80000300800 */
[----:B------:R-:W2:Y:S01]  /*31bb0*/  LDL.LU R19, [R1+0x3ec] ;  /* 0x0003ec0001137983 */ /* 0x000ea20000300800 */
[----:B---3--:R-:W-:Y:S03]  /*31bc0*/  HMMA.16816.F32.BF16 R24, R8, R24, R4 ;  /* 0x000000180818723c */ /* 0x008fe60000041804 */
[----:B------:R-:W1:Y:S04]  /*31bd0*/  S2R R28, SR_TID.X ;  /* 0x00000000001c7919 */ /* 0x000e680000002100 */
[----:B--2---:R-:W-:Y:S04]  /*31be0*/  STL.64 [R1+0x2050], R18 ;  /* 0x0020501201007387 */ /* 0x004fe80000100a00 */
[----:B----4-:R2:W-:Y:S04]  /*31bf0*/  STL.64 [R1+0x2048], R16 ;  /* 0x0020481001007387 */ /* 0x0105e80000100a00 */
[----:B--2---:R-:W2:Y:S04]  /*31c00*/  LDL.64 R16, [R1+0x70] ;  /* 0x0000700001107983 */ /* 0x004ea80000100a00 */
[----:B0-----:R0:W-:Y:S04]  /*31c10*/  STL.64 [R1+0x1fc0], R22 ;  /* 0x001fc01601007387 */ /* 0x0011e80000100a00 */
[----:B------:R-:W-:Y:S04]  /*31c20*/  STL.64 [R1+0x1fb8], R20 ;  /* 0x001fb81401007387 */ /* 0x000fe80000100a00 */
[----:B------:R-:W3:Y:S01]  /*31c30*/  LDL.64 R4, [R1] ;  /* 0x0000000001047983 */ /* 0x000ee20000100a00 */
[----:B-1----:R-:W-:-:S02]  /*31c40*/  LOP3.LUT R15, R28, 0x7, RZ, 0xc0, !PT ;  /* 0x000000071c0f7812 */ /* 0x002fc400078ec0ff */
[----:B------:R-:W-:Y:S02]  /*31c50*/  SHF.L.U32 R29, R28, 0x7, RZ ;  /* 0x000000071c1d7819 */ /* 0x000fe400000006ff */
[----:B0-----:R-:W-:-:S04]  /*31c60*/  SHF.L.U32 R23, R15, 0x4, RZ ;  /* 0x000000040f177819 */ /* 0x001fc800000006ff */
[----:B------:R-:W-:-:S04]  /*31c70*/  LOP3.LUT R23, R23, 0x780, R29, 0xf8, !PT ;  /* 0x0000078017177812 */ /* 0x000fc800078ef81d */
[----:B------:R-:W-:Y:S01]  /*31c80*/  LOP3.LUT R23, R23, 0x10, R28, 0x78, !PT ;  /* 0x0000001017177812 */ /* 0x000fe200078e781c */
[----:B---3--:R0:W-:Y:S04]  /*31c90*/  STL.64 [R1+0x20a8], R4 ;  /* 0x0020a80401007387 */ /* 0x0081e80000100a00 */
[----:B------:R-:W-:Y:S04]  /*31ca0*/  STL.64 [R1+0x2e0], R24 ;  /* 0x0002e01801007387 */ /* 0x000fe80000100a00 */
[----:B------:R-:W-:Y:S01]  /*31cb0*/  STL.64 [R1+0x2e8], R26 ;  /* 0x0002e81a01007387 */ /* 0x000fe20000100a00 */
[----:B0-----:R-:W-:Y:S01]  /*31cc0*/  IMAD.MOV.U32 R4, RZ, RZ, R12 ;  /* 0x000000ffff047224 */ /* 0x001fe200078e000c */
[----:B------:R-:W-:-:S02]  /*31cd0*/  MOV R5, R3 ;  /* 0x0000000300057202 */ /* 0x000fc40000000f00 */
[----:B------:R-:W0:Y:S04]  /*31ce0*/  LDSM.16.M88.4 R24, [R23+0x1a800] ;  /* 0x01a800001718783b */ /* 0x000e280000000200 */
[----:B------:R-:W-:Y:S04]  /*31cf0*/  STL.64 [R1+0x20c0], R4 ;  /* 0x0020c00401007387 */ /* 0x000fe80000100a00 */
[----:B------:R1:W-:Y:S04]  /*31d00*/  STL [R1+0x2058], R23 ;  /* 0x0020581701007387 */ /* 0x0003e80000100800 */
[----:B------:R-:W3:Y:S04]  /*31d10*/  LDL.LU R20, [R1+0x3b0] ;  /* 0x0003b00001147983 */ /* 0x000ee80000300800 */
[----:B------:R-:W3:Y:S04]  /*31d20*/  LDL.LU R21, [R1+0x3b4] ;  /* 0x0003b40001157983 */ /* 0x000ee80000300800 */
[----:B------:R-:W4:Y:S04]  /*31d30*/  LDL.LU R22, [R1+0x3b8] ;  /* 0x0003b80001167983 */ /* 0x000f280000300800 */
[----:B-1----:R-:W4:Y:S04]  /*31d40*/  LDL.LU R23, [R1+0x3bc] ;  /* 0x0003bc0001177983 */ /* 0x002f280000300800 */
[----:B------:R-:W2:Y:S04]  /*31d50*/  LDL.LU R4, [R1+0x230] ;  /* 0x0002300001047983 */ /* 0x000ea80000300800 */
        /* <DEDUP_REMOVED lines=13> */
[----:B----4-:R-:W-:Y:S04]  /*31e30*/  STL.64 [R1+0x2068], R22 ;  /* 0x0020681601007387 */ /* 0x010fe80000100a00 */
[----:B---3--:R1:W-:Y:S04]  /*31e40*/  STL.64 [R1+0x2060], R20 ;  /* 0x0020601401007387 */ /* 0x0083e80000100a00 */
[----:B-1----:R-:W3:Y:S04]  /*31e50*/  LDL.64 R20, [R1+0x30] ;  /* 0x0000300001147983 */ /* 0x002ee80000100a00 */
[----:B---3--:R1:W-:Y:S04]  /*31e60*/  STL.64 [R1+0x2078], R20 ;  /* 0x0020781401007387 */ /* 0x0083e80000100a00 */
[----:B-1----:R-:W3:Y:S04]  /*31e70*/  LDL.64 R20, [R1+0x40] ;  /* 0x0000400001147983 */ /* 0x002ee80000100a00 */
[----:B---3--:R1:W-:Y:S04]  /*31e80*/  STL.64 [R1+0x2080], R20 ;  /* 0x0020801401007387 */ /* 0x0083e80000100a00 */
[----:B-1----:R-:W3:Y:S04]  /*31e90*/  LDL.LU R20, [R1+0x2c0] ;  /* 0x0002c00001147983 */ /* 0x002ee80000300800 */
[----:B------:R-:W3:Y:S04]  /*31ea0*/  LDL.LU R21, [R1+0x2c4] ;  /* 0x0002c40001157983 */ /* 0x000ee80000300800 */
[----:B------:R-:W4:Y:S04]  /*31eb0*/  LDL.LU R22, [R1+0x2c8] ;  /* 0x0002c80001167983 */ /* 0x000f280000300800 */
[----:B------:R-:W4:Y:S04]  /*31ec0*/  LDL.LU R23, [R1+0x2cc] ;  /* 0x0002cc0001177983 */ /* 0x000f280000300800 */
[----:B----4-:R-:W-:Y:S04]  /*31ed0*/  STL.64 [R1+0x20a0], R22 ;  /* 0x0020a01601007387 */ /* 0x010fe80000100a00 */
[----:B---3--:R1:W-:Y:S04]  /*31ee0*/  STL.64 [R1+0x2098], R20 ;  /* 0x0020981401007387 */ /* 0x0083e80000100a00 */
[----:B-1----:R-:W3:Y:S04]  /*31ef0*/  LDL.LU R20, [R1+0x260] ;  /* 0x0002600001147983 */ /* 0x002ee80000300800 */
[----:B------:R-:W3:Y:S04]  /*31f00*/  LDL.LU R21, [R1+0x264] ;  /* 0x0002640001157983 */ /* 0x000ee80000300800 */
[----:B------:R-:W4:Y:S04]  /*31f10*/  LDL.LU R22, [R1+0x268] ;  /* 0x0002680001167983 */ /* 0x000f280000300800 */
[----:B------:R-:W4:Y:S01]  /*31f20*/  LDL.LU R23, [R1+0x26c] ;  /* 0x00026c0001177983 */ /* 0x000f220000300800 */
[C---:B--2---:R-:W-:Y:S03]  /*31f30*/  HMMA.16816.F32.BF16 R4, R8.reuse, R16, R4 ;  /* 0x000000100804723c */ /* 0x044fe60000041804 */
[----:B----4-:R-:W-:Y:S04]  /*31f40*/  STL.64 [R1+0x20b8], R22 ;  /* 0x0020b81601007387 */ /* 0x010fe80000100a00 */
[----:B---3--:R1:W-:Y:S04]  /*31f50*/  STL.64 [R1+0x20b0], R20 ;  /* 0x0020b01401007387 */ /* 0x0083e80000100a00 */
[----:B-1----:R-:W2:Y:S04]  /*31f60*/  LDL.LU R20, [R1+0x250] ;  /* 0x0002500001147983 */ /* 0x002ea80000300800 */
[----:B------:R-:W2:Y:S04]  /*31f70*/  LDL.LU R21, [R1+0x254] ;  /* 0x0002540001157983 */ /* 0x000ea80000300800 */
[----:B------:R-:W2:Y:S04]  /*31f80*/  LDL.LU R22, [R1+0x258] ;  /* 0x0002580001167983 */ /* 0x000ea80000300800 */
[----:B------:R-:W2:Y:S04]  /*31f90*/  LDL.LU R23, [R1+0x25c] ;  /* 0x00025c0001177983 */ /* 0x000ea80000300800 */
[----:B0-----:R-:W-:Y:S04]  /*31fa0*/  STL.64 [R1+0x1f38], R26 ;  /* 0x001f381a01007387 */ /* 0x001fe80000100a00 */
[----:B------:R0:W-:Y:S04]  /*31fb0*/  STL.64 [R1+0x1f30], R24 ;  /* 0x001f301801007387 */ /* 0x0001e80000100a00 */
[----:B0-----:R-:W3:Y:S04]  /*31fc0*/  LDL.64 R24, [R1+0x80] ;  /* 0x0000800001187983 */ /* 0x001ee80000100a00 */
[----:B------:R-:W-:Y:S04]  /*31fd0*/  STL.64 [R1+0x2d0], R4 ;  /* 0x0002d00401007387 */ /* 0x000fe80000100a00 */
[----:B------:R0:W-:Y:S04]  /*31fe0*/  STL.64 [R1+0x2d8], R6 ;  /* 0x0002d80601007387 */ /* 0x0001e80000100a00 */
[----:B0-----:R-:W4:Y:S04]  /*31ff0*/  LDL.LU.64 R6, [R1+0x20e0] ;  /* 0x0020e00001067983 */ /* 0x001f280000300a00 */
[----:B------:R-:W4:Y:S04]  /*32000*/  LDL.LU.64 R4, [R1+0x20d8] ;  /* 0x0020d80001047983 */ /* 0x000f280000300a00 */
[----:B------:R0:W-:Y:S04]  /*32010*/  STL.64 [R1+0x2070], R16 ;  /* 0x0020701001007387 */ /* 0x0001e80000100a00 */
[----:B0-----:R-:W2:Y:S04]  /*32020*/  LDL.LU R16, [R1+0x3a0] ;  /* 0x0003a00001107983 */ /* 0x001ea80000300800 */
[----:B------:R-:W2:Y:S04]  /*32030*/  LDL.LU R17, [R1+0x3a4] ;  /* 0x0003a40001117983 */ /* 0x000ea80000300800 */
[----:B------:R-:W2:Y:S04]  /*32040*/  LDL.LU R18, [R1+0x3a8] ;  /* 0x0003a80001127983 */ /* 0x000ea80000300800 */
[----:B------:R-:W2:Y:S01]  /*32050*/  LDL.LU R19, [R1+0x3ac] ;  /* 0x0003ac0001137983 */ /* 0x000ea20000300800 */
[----:B---3--:R-:W-:Y:S03]  /*32060*/  HMMA.16816.F32.BF16 R8, R8, R24, R12 ;  /* 0x000000180808723c */ /* 0x008fe6000004180c */
[----:B------:R-:W4:Y:S04]  /*32070*/  LDL.LU.64 R14, [R1+0x20d0] ;  /* 0x0020d000010e7983 */ /* 0x000f280000300a00 */
[----:B------:R-:W4:Y:S11]  /*32080*/  LDL.LU.64 R12, [R1+0x20c8] ;  /* 0x0020c800010c7983 */ /* 0x000f360000300a00 */
[----:B------:R-:W-:Y:S05]  /*32090*/  @!UPT UIADD3 URZ, URZ, URZ, URZ ;  /* 0x0000003f3f3ff290 */ /* 0x000fea000fffe03f */
[----:B------:R0:W-:Y:S02]  /*320a0*/  STL.64 [R1+0x2b0], R8 ;  /* 0x0002b00801007387 */ /* 0x0001e40000100a00 */
[----:B0-----:R-:W-:Y:S01]  /*320b0*/  MOV R8, R2 ;  /* 0x0000000200087202 */ /* 0x001fe20000000f00 */
[----:B------:R-:W-:Y:S01]  /*320c0*/  IMAD.MOV.U32 R9, RZ, RZ, R0 ;  /* 0x000000ffff097224 */ /* 0x000fe200078e0000 */
[----:B------:R-:W-:Y:S06]  /*320d0*/  STL.64 [R1+0x2b8], R10 ;  /* 0x0002b80a01007387 */ /* 0x000fec0000100a00 */
[C---:B----4-:R-:W-:Y:S11]  /*320e0*/  HMMA.16816.F32.BF16 R4, R12.reuse, R8, R4 ;  /* 0x000000080c04723c */ /* 0x050ff60000041804 */
[----:B------:R-:W-:Y:S11]  /*320f0*/  @!UPT UIADD3 URZ, URZ, URZ, URZ ;  /* 0x0000003f3f3ff290 */ /* 0x000ff6000fffe03f */
[----:B------:R-:W-:Y:S01]  /*32100*/  @!UPT UIADD3 URZ, URZ, URZ, URZ ;  /* 0x0000003f3f3ff290 */ /* 0x000fe2000fffe03f */
[----:B------:R0:W-:Y:S04]  /*32110*/  STL.64 [R1+0x2a0], R4 ;  /* 0x0002a00401007387 */ /* 0x0001e80000100a00 */
[----:B------:R2:W-:Y:S04]  /*32120*/  STL.64 [R1+0x2a8], R6 ;  /* 0x0002a80601007387 */ /* 0x0005e80000100a00 */
[----:B0-----:R-:W2:Y:S02]  /*32130*/  LDL.LU.64 R4, [R1+0x20c0] ;  /* 0x0020c00001047983 */ /* 0x001ea40000300a00 */
[C---:B--2---:R-:W-:Y:S02]  /*32140*/  HMMA.16816.F32.BF16 R4, R12.reuse, R4, R20 ;  /* 0x000000040c04723c */ /* 0x044fe40000041814 */
[----:B------:R-:W2:Y:S04]  /*32150*/  LDL.LU.64 R22, [R1+0x20b8] ;  /* 0x0020b80001167983 */ /* 0x000ea80000300a00 */
[----:B------:R-:W2:Y:S11]  /*32160*/  LDL.LU.64 R20, [R1+0x20b0] ;  /* 0x0020b00001147983 */ /* 0x000eb60000300a00 */
[----:B------:R-:W-:Y:S06]  /*32170*/  @!UPT UIADD3 URZ, URZ, URZ, URZ ;  /* 0x0000003f3f3ff290 */ /* 0x000fec000fffe03f */
[----:B------:R0:W-:Y:S04]  /*32180*/  STL.64 [R1+0x290], R4 ;  /* 0x0002900401007387 */ /* 0x0001e80000100a00 */
[----:B------:R-:W-:Y:S04]  /*32190*/  STL.64 [R1+0x298], R6 ;  /* 0x0002980601007387 */ /* 0x000fe80000100a00 */
[----:B0-----:R-:W2:Y:S02]  /*321a0*/  LDL.LU.64 R4, [R1+0x20a8] ;  /* 0x0020a80001047983 */ /* 0x001ea40000300a00 */
[----:B--2---:R-:W-:Y:S01]  /*321b0*/  HMMA.16816.F32.BF16 R20, R12, R4, R20 ;  /* 0x000000040c14723c */ /* 0x004fe20000041814 */
[----:B------:R-:W-:-:S02]  /*321c0*/  MOV R2, R4 ;  /* 0x0000000400027202 */ /* 0x000fc40000000f00 */
[----:B------:R-:W-:Y:S11]  /*321d0*/  MOV R0, R5 ;  /* 0x0000000500007202 */ /* 0x000ff60000000f00 */
[----:B------:R-:W-:Y:S09]  /*321e0*/  @!UPT UIADD3 URZ, URZ, URZ, URZ ;  /* 0x0000003f3f3ff290 */ /* 0x000ff2000fffe03f */
[----:B------:R-:W-:Y:S04]  /*321f0*/  STL.64 [R1+0x280], R20 ;  /* 0x0002801401007387 */ /* 0x000fe80000100a00 */
[----:B------:R0:W-:Y:S04]  /*32200*/  STL.64 [R1+0x288], R22 ;  /* 0x0002881601007387 */ /* 0x0001e80000100a00 */
[----:B0-----:R-:W2:Y:S04]  /*32210*/  LDL.LU.64 R22, [R1+0x20a0] ;  /* 0x0020a00001167983 */ /* 0x001ea80000300a00 */
[----:B------:R-:W2:Y:S04]  /*32220*/  LDL.LU.64 R20, [R1+0x2098] ;  /* 0x0020980001147983 */ /* 0x000ea80000300a00 */
[----:B------:R-:W3:Y:S04]  /*32230*/  LDL.LU.64 R6, [R1+0x2090] ;  /* 0x0020900001067983 */ /* 0x000ee80000300a00 */
        /* <DEDUP_REMOVED lines=9> */
[----:B0-----:R-:W2:Y:S04]  /*322d0*/  LDL.LU R4, [R1+0x380] ;  /* 0x0003800001047983 */ /* 0x001ea80000300800 */
[----:B------:R-:W2:Y:S04]  /*322e0*/  LDL.LU R5, [R1+0x384] ;  /* 0x0003840001057983 */ /* 0x000ea80000300800 */
[----:B------:R-:W2:Y:S04]  /*322f0*/  LDL.LU R6, [R1+0x388] ;  /* 0x0003880001067983 */ /* 0x000ea80000300800 */
[----:B------:R-:W2:Y:S02]  /*32300*/  LDL.LU R7, [R1+0x38c] ;  /* 0x00038c0001077983 */ /* 0x000ea40000300800 */
[C---:B--2---:R-:W-:Y:S11]  /*32310*/  HMMA.16816.F32.BF16 R4, R12.reuse, R20, R4 ;  /* 0x000000140c04723c */ /* 0x044ff60000041804 */
[----:B------:R-:W-:Y:S11]  /*32320*/  @!UPT UIADD3 URZ, URZ, URZ, URZ ;  /* 0x0000003f3f3ff290 */ /* 0x000ff6000fffe03f */
[----:B------:R-:W-:Y:S01]  /*32330*/  @!UPT UIADD3 URZ, URZ, URZ, URZ ;  /* 0x0000003f3f3ff290 */ /* 0x000fe2000fffe03f */
[----:B------:R0:W-:Y:S04]  /*32340*/  STL.64 [R1+0x2c0], R4 ;  /* 0x0002c00401007387 */ /* 0x0001e80000100a00 */
[----:B------:R1:W-:Y:S01]  /*32350*/  STL.64 [R1+0x2c8], R6 ;  /* 0x0002c80601007387 */ /* 0x0003e20000100a00 */
[----:B0-----:R-:W-:Y:S01]  /*32360*/  IMAD.MOV.U32 R5, RZ, RZ, R20 ;  /* 0x000000ffff057224 */ /* 0x001fe200078e0014 */
[----:B------:R-:W-:Y:S02]  /*32370*/  MOV R4, R21 ;  /* 0x0000001500047202 */ /* 0x000fe40000000f00 */
[----:B------:R-:W2:Y:S02]  /*32380*/  LDL.LU.64 R20, [R1+0x2078] ;  /* 0x0020780001147983 */ /* 0x000ea40000300a00 */
[C---:B--2---:R-:W-:Y:S01]  /*32390*/  HMMA.16816.F32.BF16 R16, R12.reuse, R20, R16 ;  /* 0x000000140c10723c */ /* 0x044fe20000041810 */
[----:B-1----:R-:W-:Y:S01]  /*323a0*/  MOV R7, R20 ;  /* 0x0000001400077202 */ /* 0x002fe20000000f00 */
[----:B------:R-:W-:Y:S11]  /*323b0*/  IMAD.MOV.U32 R6, RZ, RZ, R21 ;  /* 0x000000ffff067224 */ /* 0x000ff600078e0015 */
[----:B------:R-:W-:Y:S10]  /*323c0*/  @!UPT UIADD3 URZ, URZ, URZ, URZ ;  /* 0x0000003f3f3ff290 */ /* 0x000ff4000fffe03f */
[----:B------:R0:W-:Y:S04]  /*323d0*/  STL.64 [R1+0x380], R16 ;  /* 0x0003801001007387 */ /* 0x0001e80000100a00 */
[----:B------:R-:W-:Y:S04]  /*323e0*/  STL.64 [R1+0x388], R18 ;  /* 0x0003881201007387 */ /* 0x000fe80000100a00 */
[----:B0-----:R-:W2:Y:S04]  /*323f0*/  LDL.LU.64 R16, [R1+0x2070] ;  /* 0x0020700001107983 */ /* 0x001ea80000300a00 */
[----:B------:R-:W2:Y:S04]  /*32400*/  LDL.LU.64 R22, [R1+0x2068] ;  /* 0x0020680001167983 */ /* 0x000ea80000300a00 */
[----:B------:R-:W2:Y:S02]  /*32410*/  LDL.LU.64 R20, [R1+0x2060] ;  /* 0x0020600001147983 */ /* 0x000ea40000300a00 */
[----:B--2---:R-:W-:Y:S01]  /*32420*/  HMMA.16816.F32.BF16 R20, R12, R16, R20 ;  /* 0x000000100c14723c */ /* 0x004fe20000041814 */
[----:B------:R-:W-:-:S02]  /*32430*/  MOV R28, R16 ;  /* 0x00000010001c7202 */ /* 0x000fc40000000f00 */
[----:B------:R-:W-:Y:S11]  /*32440*/  MOV R3, R17 ;  /* 0x0000001100037202 */ /* 0x000ff60000000f00 */
[----:B------:R-:W-:Y:S09]  /*32450*/  @!UPT UIADD3 URZ, URZ, URZ, URZ ;  /* 0x0000003f3f3ff290 */ /* 0x000ff2000fffe03f */
[----:B------:R-:W-:Y:S04]  /*32460*/  STL.64 [R1+0x3b0], R20 ;  /* 0x0003b01401007387 */ /* 0x000fe80000100a00 */
[----:B------:R0:W-:Y:S04]  /*32470*/  STL.64 [R1+0x3b8], R22 ;  /* 0x0003b81601007387 */ /* 0x0001e80000100a00 */
[----:B0-----:R-:W2:Y:S04]  /*32480*/  LDL.LU R23, [R1+0x2058] ;  /* 0x0020580001177983 */ /* 0x001ea80000300800 */
[----:B------:R-:W3:Y:S04]  /*32490*/  LDL.LU.64 R18, [R1+0x2050] ;  /* 0x0020500001127983 */ /* 0x000ee80000300a00 */
[----:B------:R-:W3:Y:S02]  /*324a0*/  LDL.LU.64 R16, [R1+0x2048] ;  /* 0x0020480001107983 */ /* 0x000ee40000300a00 */
[----:B---3--:R-:W-:Y:S02]  /*324b0*/  HMMA.16816.F32.BF16 R12, R12, R24, R16 ;  /* 0x000000180c0c723c */ /* 0x008fe40000041810 */
[----:B------:R-:W3:Y:S04]  /*324c0*/  LDL.LU.64 R18, [R1+0x2040] ;  /* 0x0020400001127983 */ /* 0x000ee80000300a00 */
[----:B------:R-:W3:Y:S11]  /*324d0*/  LDL.LU.64 R16, [R1+0x2038] ;  /* 0x0020380001107983 */ /* 0x000ef60000300a00 */
[----:B------:R-:W-:Y:S06]  /*324e0*/  @!UPT UIADD3 URZ, URZ, URZ, URZ ;  /* 0x0000003f3f3ff290 */ /* 0x000fec000fffe03f */
[----:B------:R0:W-:Y:S04]  /*324f0*/  STL.64 [R1+0x3a0], R12 ;  /* 0x0003a00c01007387 */ /* 0x0001e80000100a00 */
[----:B------:R-:W-:Y:S01]  /*32500*/  STL.64 [R1+0x3a8], R14 ;  /* 0x0003a80e01007387 */ /* 0x000fe20000100a00 */
[----:B0-----:R-:W-:Y:S01]  /*32510*/  IMAD.MOV.U32 R12, RZ, RZ, R7 ;  /* 0x000000ffff0c7224 */ /* 0x001fe200078e0007 */
[----:B------:R-:W-:-:S05]  /*32520*/  MOV R13, R6 ;  /* 0x00000006000d7202 */ /* 0x000fca0000000f00 */
[----:B------:R0:W-:Y:S04]  /*32530*/  STL.64 [R1+0x1fe0], R12 ;  /* 0x001fe00c01007387 */ /* 0x0001e80000100a00 */
[----:B0-----:R-:W3:Y:S04]  /*32540*/  LDL.LU R12, [R1+0x370] ;  /* 0x00037000010c7983 */ /* 0x001ee80000300800 */
[----:B------:R-:W3:Y:S04]  /*32550*/  LDL.LU R13, [R1+0x374] ;  /* 0x00037400010d7983 */ /* 0x000ee80000300800 */
[----:B------:R-:W3:Y:S04]  /*32560*/  LDL.LU R14, [R1+0x378] ;  /* 0x00037800010e7983 */ /* 0x000ee80000300800 */
[----:B------:R-:W3:Y:S04]  /*32570*/  LDL.LU R15, [R1+0x37c] ;  /* 0x00037c00010f7983 */ /* 0x000ee80000300800 */
[----:B------:R-:W-:Y:S04]  /*32580*/  STL.64 [R1+0x1fc8], R24 ;  /* 0x001fc81801007387 */ /* 0x000fe80000100a00 */
[----:B------:R-:W4:Y:S01]  /*32590*/  LDL R29, [R1+0x6cc] ;  /* 0x0006cc00011d7983 */ /* 0x000f220000100800 */
[----:B---3--:R-:W-:Y:S03]  /*325a0*/  HMMA.16816.F32.BF16 R12, R16, R8, R12 ;  /* 0x00000008100c723c */ /* 0x008fe6000004180c */
[----:B--2---:R-:W0:Y:S11]  /*325b0*/  LDSM.16.M88.4 R8, [R23+0x1b000] ;  /* 0x01b000001708783b */ /* 0x004e360000000200 */
[----:B------:R-:W-:Y:S09]  /*325c0*/  @!UPT UIADD3 URZ, URZ, URZ, URZ ;  /* 0x0000003f3f3ff290 */ /* 0x000ff2000fffe03f */
[----:B------:R1:W-:Y:S04]  /*325d0*/  STL.64 [R1+0x3e0], R12 ;  /* 0x0003e00c01007387 */ /* 0x0003e80000100a00 */
[----:B------:R-:W-:Y:S01]  /*325e0*/  STL.64 [R1+0x3e8], R14 ;  /* 0x0003e80e01007387 */ /* 0x000fe20000100a00 */
[----:B-1----:R-:W-:Y:S01]  /*325f0*/  MOV R12, R5 ;  /* 0x00000005000c7202 */ /* 0x002fe20000000f00 */
[----:B------:R-:W-:Y:S01]  /*32600*/  IMAD.MOV.U32 R13, RZ, RZ, R4 ;  /* 0x000000ffff0d7224 */ /* 0x000fe200078e0004 */
[----:B------:R-:W-:Y:S02]  /*32610*/  MOV R4, R2 ;  /* 0x0000000200047202 */ /* 0x000fe40000000f00 */
[----:B------:R-:W-:-:S05]  /*32620*/  MOV R5, R0 ;  /* 0x0000000000057202 */ /* 0x000fca0000000f00 */
[----:B------:R-:W-:Y:S04]  /*32630*/  STL.64 [R1+0x2020], R4 ;  /* 0x0020200401007387 */ /* 0x000fe80000100a00 */
[----:B------:R1:W-:Y:S04]  /*32640*/  STL.64 [R1+0x1ff8], R12 ;  /* 0x001ff80c01007387 */ /* 0x0003e80000100a00 */
[----:B-1----:R-:W2:Y:S04]  /*32650*/  LDL.LU R12, [R1+0x3f0] ;  /* 0x0003f000010c7983 */ /* 0x002ea80000300800 */
[----:B------:R-:W2:Y:S04]  /*32660*/  LDL.LU R13, [R1+0x3f4] ;  /* 0x0003f400010d7983 */ /* 0x000ea80000300800 */
[----:B------:R-:W3:Y:S04]  /*32670*/  LDL.LU R14, [R1+0x3f8] ;  /* 0x0003f800010e7983 */ /* 0x000ee80000300800 */
[----:B------:R-:W3:Y:S04]  /*32680*/  LDL.LU R15, [R1+0x3fc] ;  /* 0x0003fc00010f7983 */ /* 0x000ee80000300800 */
[----:B------:R-:W2:Y:S04]  /*32690*/  LDL.64 R4, [R1+0x10] ;  /* 0x0000100001047983 */ /* 0x000ea80000100a00 */
[----:B---3--:R-:W-:Y:S04]  /*326a0*/  STL.64 [R1+0x2018], R14 ;  /* 0x0020180e01007387 */ /* 0x008fe80000100a00 */
[----:B--2---:R1:W-:Y:S04]  /*326b0*/  STL.64 [R1+0x2010], R12 ;  /* 0x0020100c01007387 */ /* 0x0043e80000100a00 */
[----:B-1----:R-:W2:Y:S04]  /*326c0*/  LDL.LU R12, [R1+0x3d0] ;  /* 0x0003d000010c7983 */ /* 0x002ea80000300800 */
[----:B------:R-:W2:Y:S04]  /*326d0*/  LDL.LU R13, [R1+0x3d4] ;  /* 0x0003d400010d7983 */ /* 0x000ea80000300800 */
[----:B------:R-:W3:Y:S04]  /*326e0*/  LDL.LU R14, [R1+0x3d8] ;  /* 0x0003d800010e7983 */ /* 0x000ee80000300800 */
[----:B------:R-:W3:Y:S04]  /*326f0*/  LDL.LU R15, [R1+0x3dc] ;  /* 0x0003dc00010f7983 */ /* 0x000ee80000300800 */
[----:B---3--:R-:W-:Y:S04]  /*32700*/  STL.64 [R1+0x2030], R14 ;  /* 0x0020300e01007387 */ /* 0x008fe80000100a00 */
[----:B--2---:R1:W-:Y:S04]  /*32710*/  STL.64 [R1+0x2028], R12 ;  /* 0x0020280c01007387 */ /* 0x0043e80000100a00 */
[----:B-1----:R-:W2:Y:S04]  /*32720*/  LDL.LU R12, [R1+0x3c0] ;  /* 0x0003c000010c7983 */ /* 0x002ea80000300800 */
[----:B------:R-:W2:Y:S04]  /*32730*/  LDL.LU R13, [R1+0x3c4] ;  /* 0x0003c400010d7983 */ /* 0x000ea80000300800 */
[----:B------:R-:W2:Y:S04]  /*32740*/  LDL.LU R14, [R1+0x3c8] ;  /* 0x0003c800010e7983 */ /* 0x000ea80000300800 */
[----:B------:R-:W2:Y:S04]  /*32750*/  LDL.LU R15, [R1+0x3cc] ;  /* 0x0003cc00010f7983 */ /* 0x000ea80000300800 */
[----:B------:R-:W3:Y:S04]  /*32760*/  LDL.LU R24, [R1+0x460] ;  /* 0x0004600001187983 */ /* 0x000ee80000300800 */
[----:B------:R-:W3:Y:S04]  /*32770*/  LDL.LU R25, [R1+0x464] ;  /* 0x0004640001197983 */ /* 0x000ee80000300800 */
[----:B------:R-:W2:Y:S04]  /*32780*/  LDL.LU R26, [R1+0x468] ;  /* 0x00046800011a7983 */ /* 0x000ea80000300800 */
[----:B------:R-:W2:Y:S04]  /*32790*/  LDL.LU R27, [R1+0x46c] ;  /* 0x00046c00011b7983 */ /* 0x000ea80000300800 */
[----:B--2---:R-:W-:Y:S04]  /*327a0*/  STL.64 [R1+0x1fd8], R26 ;  /* 0x001fd81a01007387 */ /* 0x004fe80000100a00 */
[----:B---3--:R1:W-:Y:S04]  /*327b0*/  STL.64 [R1+0x1fd0], R24 ;  /* 0x001fd01801007387 */ /* 0x0083e80000100a00 */
[----:B-1----:R-:W2:Y:S04]  /*327c0*/  LDL.LU R24, [R1+0x440] ;  /* 0x0004400001187983 */ /* 0x002ea80000300800 */
[----:B------:R-:W2:Y:S04]  /*327d0*/  LDL.LU R25, [R1+0x444] ;  /* 0x0004440001197983 */ /* 0x000ea80000300800 */
[----:B------:R-:W3:Y:S04]  /*327e0*/  LDL.LU R26, [R1+0x448] ;  /* 0x00044800011a7983 */ /* 0x000ee80000300800 */
[----:B------:R-:W3:Y:S01]  /*327f0*/  LDL.LU R27, [R1+0x44c] ;  /* 0x00044c00011b7983 */ /* 0x000ee20000300800 */
[C---:B------:R-:W-:Y:S01]  /*32800*/  HMMA.16816.F32.BF16 R12, R16.reuse, R4, R12 ;  /* 0x00000004100c723c */ /* 0x040fe2000004180c */
[----:B------:R-:W-:Y:S01]  /*32810*/  IMAD.MOV.U32 R2, RZ, RZ, R4 ;  /* 0x000000ffff027224 */ /* 0x000fe200078e0004 */
[----:B------:R-:W-:Y:S01]  /*32820*/  MOV R0, R5 ;  /* 0x0000000500007202 */ /* 0x000fe20000000f00 */
        /* <DEDUP_REMOVED lines=10> */
[----:B0-----:R-:W-:Y:S04]  /*328d0*/  STL.64 [R1+0x1ea0], R10 ;  /* 0x001ea00a01007387 */ /* 0x001fe80000100a00 */
[----:B------:R0:W-:Y:S04]  /*328e0*/  STL.64 [R1+0x1e98], R8 ;  /* 0x001e980801007387 */ /* 0x0001e80000100a00 */
[----:B0-----:R-:W2:Y:S04]  /*328f0*/  LDL.LU R8, [R1+0x150] ;  /* 0x0001500001087983 */ /* 0x001ea80000300800 */
[----:B------:R-:W2:Y:S04]  /*32900*/  LDL.LU R9, [R1+0x154] ;  /* 0x0001540001097983 */ /* 0x000ea80000300800 */
[----:B------:R-:W2:Y:S04]  /*32910*/  LDL.LU R10, [R1+0x158] ;  /* 0x00015800010a7983 */ /* 0x000ea80000300800 */
[----:B------:R-:W2:Y:S04]  /*32920*/  LDL.LU R11, [R1+0x15c] ;  /* 0x00015c00010b7983 */ /* 0x000ea80000300800 */
[----:B------:R-:W-:Y:S04]  /*32930*/  STL.64 [R1+0x400], R12 ;  /* 0x0004000c01007387 */ /* 0x000fe80000100a00 */
[----:B------:R0:W-:Y:S04]  /*32940*/  STL.64 [R1+0x408], R14 ;  /* 0x0004080e01007387 */ /* 0x0001e80000100a00 */
[----:B0-----:R-:W2:Y:S04]  /*32950*/  LDL.LU.64 R14, [R1+0x2030] ;  /* 0x00203000010e7983 */ /* 0x001ea80000300a00 */
[----:B------:R-:W2:Y:S04]  /*32960*/  LDL.LU.64 R12, [R1+0x2028] ;  /* 0x00202800010c7983 */ /* 0x000ea80000300a00 */
[----:B------:R-:W2:Y:S02]  /*32970*/  LDL.LU.64 R4, [R1+0x2020] ;  /* 0x0020200001047983 */ /* 0x000ea40000300a00 */
[C---:B--2---:R-:W-:Y:S02]  /*32980*/  HMMA.16816.F32.BF16 R4, R16.reuse, R4, R12 ;  /* 0x000000041004723c */ /* 0x044fe4000004180c */
        /* <DEDUP_REMOVED lines=10> */
[----:B------:R0:W-:Y:S04]  /*32a30*/  STL.64 [R1+0x430], R12 ;  /* 0x0004300c01007387 */ /* 0x0001e80000100a00 */
[----:B------:R-:W-:Y:S04]  /*32a40*/  STL.64 [R1+0x438], R14 ;  /* 0x0004380e01007387 */ /* 0x000fe80000100a00 */
[----:B0-----:R-:W2:Y:S04]  /*32a50*/  LDL.LU.64 R12, [R1+0x1ff8] ;  /* 0x001ff800010c7983 */ /* 0x001ea80000300a00 */
[----:B------:R-:W-:Y:S04]  /*32a60*/  STL.64 [R1+0x1fa0], R6 ;  /* 0x001fa00601007387 */ /* 0x000fe80000100a00 */
[----:B------:R0:W-:Y:S04]  /*32a70*/  STL.64 [R1+0x1f98], R4 ;  /* 0x001f980401007387 */ /* 0x0001e80000100a00 */
[----:B0-----:R-:W3:Y:S04]  /*32a80*/  LDL.LU R4, [R1+0x160] ;  /* 0x0001600001047983 */ /* 0x001ee80000300800 */
[----:B------:R-:W3:Y:S04]  /*32a90*/  LDL.LU R5, [R1+0x164] ;  /* 0x0001640001057983 */ /* 0x000ee80000300800 */
[----:B------:R-:W3:Y:S04]  /*32aa0*/  LDL.LU R6, [R1+0x168] ;  /* 0x0001680001067983 */ /* 0x000ee80000300800 */
[----:B------:R-:W3:Y:S01]  /*32ab0*/  LDL.LU R7, [R1+0x16c] ;  /* 0x00016c0001077983 */ /* 0x000ee20000300800 */
[C---:B--2---:R-:W-:Y:S03]  /*32ac0*/  HMMA.16816.F32.BF16 R12, R16.reuse, R12, R24 ;  /* 0x0000000c100c723c */ /* 0x044fe60000041818 */
[----:B------:R-:W2:Y:S04]  /*32ad0*/  LDL.LU.64 R26, [R1+0x1ff0] ;  /* 0x001ff000011a7983 */ /* 0x000ea80000300a00 */
[----:B------:R-:W2:Y:S11]  /*32ae0*/  LDL.LU.64 R24, [R1+0x1fe8] ;  /* 0x001fe80001187983 */ /* 0x000eb60000300a00 */
[----:B------:R-:W-:Y:S05]  /*32af0*/  @!UPT UIADD3 URZ, URZ, URZ, URZ ;  /* 0x0000003f3f3ff290 */ /* 0x000fea000fffe03f */
[----:B------:R0:W-:Y:S04]  /*32b00*/  STL.64 [R1+0x450], R12 ;  /* 0x0004500c01007387 */ /* 0x0001e80000100a00 */
[----:B------:R2:W-:Y:S04]  /*32b10*/  STL.64 [R1+0x458], R14 ;  /* 0x0004580e01007387 */ /* 0x0005e80000100a00 */
[----:B0-----:R-:W2:Y:S02]  /*32b20*/  LDL.LU.64 R12, [R1+0x1fe0] ;  /* 0x001fe000010c7983 */ /* 0x001ea40000300a00 */
[----:B--2---:R-:W-:Y:S02]  /*32b30*/  HMMA.16816.F32.BF16 R12, R16, R12, R24 ;  /* 0x0000000c100c723c */ /* 0x004fe40000041818 */
[----:B------:R-:W2:Y:S04]  /*32b40*/  LDL.LU.64 R26, [R1+0x1fd8] ;  /* 0x001fd800011a7983 */ /* 0x000ea80000300a00 */
[----:B------:R-:W2:Y:S11]  /*32b50*/  LDL.LU.64 R24, [R1+0x1fd0] ;  /* 0x001fd00001187983 */ /* 0x000eb60000300a00 */
[----:B------:R-:W-:Y:S06]  /*32b60*/  @!UPT UIADD3 URZ, URZ, URZ, URZ ;  /* 0x0000003f3f3ff290 */ /* 0x000fec000fffe03f */
[----:B------:R0:W-:Y:S04]  /*32b70*/  STL.64 [R1+0x470], R12 ;  /* 0x0004700c01007387 */ /* 0x0001e80000100a00 */
[----:B------:R1:W-:Y:S04]  /*32b80*/  STL.64 [R1+0x478], R14 ;  /* 0x0004780e01007387 */ /* 0x0003e80000100a00 */
[----:B0-----:R-:W2:Y:S04]  /*32b90*/  LDL.LU R12, [R1+0xb0] ;  /* 0x0000b000010c7983 */ /* 0x001ea80000300800 */
[----:B------:R-:W2:Y:S04]  /*32ba0*/  LDL.LU R13, [R1+0xb4] ;  /* 0x0000b400010d7983 */ /* 0x000ea80000300800 */
[----:B-1----:R-:W2:Y:S04]  /*32bb0*/  LDL.LU R14, [R1+0xb8] ;  /* 0x0000b800010e7983 */ /* 0x002ea80000300800 */
[----:B------:R-:W2:Y:S04]  /*32bc0*/  LDL.LU R15, [R1+0xbc] ;  /* 0x0000bc00010f7983 */ /* 0x000ea80000300800 */
[----:B--2---:R-:W-:Y:S04]  /*32bd0*/  STL.64 [R1+0x1f00], R14 ;  /* 0x001f000e01007387 */ /* 0x004fe80000100a00 */
[----:B------:R0:W-:Y:S02]  /*32be0*/  STL.64 [R1+0x1ef8], R12 ;  /* 0x001ef80c01007387 */ /* 0x0001e40000100a00 */
[----:B0-----:R-:W-:Y:S01]  /*32bf0*/  MOV R12, R28 ;  /* 0x0000001c000c7202 */ /* 0x001fe20000000f00 */
[----:B------:R-:W-:-:S07]  /*32c00*/  IMAD.MOV.U32 R13, RZ, RZ, R3 ;  /* 0x000000ffff0d7224 */ /* 0x000fce00078e0003 */
[C---:B------:R-:W-:Y:S01]  /*32c10*/  HMMA.16816.F32.BF16 R12, R16.reuse, R12, R24 ;  /* 0x0000000c100c723c */ /* 0x040fe20000041818 */
[----:B------:R-:W3:Y:S11]  /*32c20*/  LDL.LU.64 R24, [R1+0x1fc8] ;  /* 0x001fc80001187983 */ /* 0x000ef60000300a00 */
[----:B------:R-:W-:Y:S11]  /*32c30*/  @!UPT UIADD3 URZ, URZ, URZ, URZ ;  /* 0x0000003f3f3ff290 */ /* 0x000ff6000fffe03f */
[----:B------:R0:W-:Y:S04]  /*32c40*/  STL.64 [R1+0x4e0], R12 ;  /* 0x0004e00c01007387 */ /* 0x0001e80000100a00 */
[----:B------:R1:W-:Y:S04]  /*32c50*/  STL.64 [R1+0x4e8], R14 ;  /* 0x0004e80e01007387 */ /* 0x0003e80000100a00 */
[----:B0-----:R-:W2:Y:S04]  /*32c60*/  LDL.LU R12, [R1+0xc0] ;  /* 0x0000c000010c7983 */ /* 0x001ea80000300800 */
[----:B------:R-:W2:Y:S04]  /*32c70*/  LDL.LU R13, [R1+0xc4] ;  /* 0x0000c400010d7983 */ /* 0x000ea80000300800 */
[----:B-1----:R-:W2:Y:S04]  /*32c80*/  LDL.LU R14, [R1+0xc8] ;  /* 0x0000c800010e7983 */ /* 0x002ea80000300800 */
[----:B------:R-:W2:Y:S01]  /*32c90*/  LDL.LU R15, [R1+0xcc] ;  /* 0x0000cc00010f7983 */ /* 0x000ea20000300800 */
[----:B---3--:R-:W-:Y:S03]  /*32ca0*/  HMMA.16816.F32.BF16 R16, R16, R24, R20 ;  /* 0x000000181010723c */ /* 0x008fe60000041814 */
[----:B--2---:R-:W-:Y:S04]  /*32cb0*/  STL.64 [R1+0x1f10], R14 ;  /* 0x001f100e01007387 */ /* 0x004fe80000100a00 */
[----:B------:R-:W-:Y:S04]  /*32cc0*/  STL.64 [R1+0x1f08], R12 ;  /* 0x001f080c01007387 */ /* 0x000fe80000100a00 */
[----:B------:R-:W2:Y:S04]  /*32cd0*/  LDL.LU.64 R22, [R1+0x1fc0] ;  /* 0x001fc00001167983 */ /* 0x000ea80000300a00 */
[----:B------:R-:W2:Y:S04]  /*32ce0*/  LDL.LU.64 R20, [R1+0x1fb8] ;  /* 0x001fb80001147983 */ /* 0x000ea80000300a00 */
[----:B------:R-:W-:Y:S04]  /*32cf0*/  STL.64 [R1+0x1f50], R24 ;  /* 0x001f501801007387 */ /* 0x000fe80000100a00 */
[----:B------:R0:W-:Y:S04]  /*32d00*/  STL.64 [R1+0x4d0], R16 ;  /* 0x0004d01001007387 */ /* 0x0001e80000100a00 */
[----:B------:R1:W-:Y:S04]  /*32d10*/  STL.64 [R1+0x4d8], R18 ;  /* 0x0004d81201007387 */ /* 0x0003e80000100a00 */
[----:B0-----:R-:W2:Y:S04]  /*32d20*/  LDL.64 R16, [R1+0x20] ;  /* 0x0000200001107983 */ /* 0x001ea80000100a00 */
[----:B-1----:R-:W3:Y:S01]  /*32d30*/  LDL R19, [R1+0x358] ;  /* 0x0003580001137983 */ /* 0x002ee20000100800 */
[----:B------:R-:W-:-:S02]  /*32d40*/  MOV R12, R2 ;  /* 0x00000002000c7202 */ /* 0x000fc40000000f00 */
[----:B------:R-:W-:Y:S01]  /*32d50*/  MOV R13, R0 ;  /* 0x00000000000d7202 */ /* 0x000fe20000000f00 */
[C---:B--2---:R-:W-:Y:S01]  /*32d60*/  HMMA.16816.F32.BF16 R4, R20.reuse, R16, R4 ;  /* 0x000000101404723c */ /* 0x044fe20000041804 */
[----:B---3--:R-:W-:Y:S04]  /*32d70*/  STL [R1+0x1fb0], R19 ;  /* 0x001fb01301007387 */ /* 0x008fe80000100800 */
[----:B------:R-:W-:Y:S11]  /*32d80*/  STL.64 [R1+0x1fa8], R16 ;  /* 0x001fa81001007387 */ /* 0x000ff60000100a00 */
[----:B------:R-:W-:Y:S07]  /*32d90*/  @!UPT UIADD3 URZ, URZ, URZ, URZ ;  /* 0x0000003f3f3ff290 */ /* 0x000fee000fffe03f */
[----:B------:R-:W-:Y:S04]  /*32da0*/  STL.64 [R1+0x4c0], R4 ;  /* 0x0004c00401007387 */ /* 0x000fe80000100a00 */
[----:B------:R0:W-:Y:S04]  /*32db0*/  STL.64 [R1+0x4c8], R6 ;  /* 0x0004c80601007387 */ /* 0x0001e80000100a00 */
[----:B------:R-:W2:Y:S01]  /*32dc0*/  LDL.LU R24, [R1+0x100] ;  /* 0x0001000001187983 */ /* 0x000ea20000300800 */
[C---:B0-----:R-:W-:Y:S11]  /*32dd0*/  HMMA.16816.F32.BF16 R4, R20.reuse, R12, R8 ;  /* 0x0000000c1404723c */ /* 0x041ff60000041808 */
[----:B------:R-:W-:Y:S11]  /*32de0*/  @!UPT UIADD3 URZ, URZ, URZ, URZ ;  /* 0x0000003f3f3ff290 */ /* 0x000ff6000fffe03f */
[----:B------:R-:W-:Y:S01]  /*32df0*/  @!UPT UIADD3 URZ, URZ, URZ, URZ ;  /* 0x0000003f3f3ff290 */ /* 0x000fe2000fffe03f */
[----:B------:R-:W-:Y:S04]  /*32e00*/  STL.64 [R1+0x4b0], R4 ;  /* 0x0004b00401007387 */ /* 0x000fe80000100a00 */
[----:B------:R-:W-:Y:S04]  /*32e10*/  STL.64 [R1+0x4b8], R6 ;  /* 0x0004b80601007387 */ /* 0x000fe80000100a00 */
[----:B------:R-:W2:Y:S04]  /*32e20*/  LDL.LU R25, [R1+0x104] ;  /* 0x0001040001197983 */ /* 0x000ea80000300800 */
[----:B------:R-:W3:Y:S04]  /*32e30*/  LDL.LU R26, [R1+0x108] ;  /* 0x00010800011a7983 */ /* 0x000ee80000300800 */
[----:B------:R-:W3:Y:S04]  /*32e40*/  LDL.LU R27, [R1+0x10c] ;  /* 0x00010c00011b7983 */ /* 0x000ee80000300800 */
[----:B---3--:R-:W-:Y:S04]  /*32e50*/  STL.64 [R1+0x1f60], R26 ;  /* 0x001f601a01007387 */ /* 0x008fe80000100a00 */
[----:B--2---:R0:W-:Y:S04]  /*32e60*/  STL.64 [R1+0x1f58], R24 ;  /* 0x001f581801007387 */ /* 0x0041e80000100a00 */
[----:B0-----:R-:W2:Y:S04]  /*32e70*/  LDL.64 R24, [R1+0x30] ;  /* 0x0000300001187983 */ /* 0x001ea80000100a00 */
[----:B--2---:R0:W-:Y:S04]  /*32e80*/  STL.64 [R1+0x1f78], R24 ;  /* 0x001f781801007387 */ /* 0x0041e80000100a00 */
[----:B0-----:R-:W2:Y:S04]  /*32e90*/  LDL.64 R24, [R1+0x40] ;  /* 0x0000400001187983 */ /* 0x001ea80000100a00 */
[----:B--2---:R0:W-:Y:S04]  /*32ea0*/  STL.64 [R1+0x1f90], R24 ;  /* 0x001f901801007387 */ /* 0x0041e80000100a00 */
[----:B0-----:R-:W2:Y:S04]  /*32eb0*/  LDL.LU R24, [R1+0x130] ;  /* 0x0001300001187983 */ /* 0x001ea80000300800 */
[----:B------:R-:W2:Y:S04]  /*32ec0*/  LDL.LU R25, [R1+0x134] ;  /* 0x0001340001197983 */ /* 0x000ea80000300800 */
[----:B------:R-:W2:Y:S04]  /*32ed0*/  LDL.LU R26, [R1+0x138] ;  /* 0x00013800011a7983 */ /* 0x000ea80000300800 */
[----:B------:R-:W2:Y:S04]  /*32ee0*/  LDL.LU R27, [R1+0x13c] ;  /* 0x00013c00011b7983 */ /* 0x000ea80000300800 */
[----:B------:R-:W3:Y:S04]  /*32ef0*/  LDL.LU R16, [R1+0x140] ;  /* 0x0001400001107983 */ /* 0x000ee80000300800 */
[----:B------:R-:W3:Y:S04]  /*32f00*/  LDL.LU R17, [R1+0x144] ;  /* 0x0001440001117983 */ /* 0x000ee80000300800 */
[----:B------:R-:W3:Y:S04]  /*32f10*/  LDL.LU R18, [R1+0x148] ;  /* 0x0001480001127983 */ /* 0x000ee80000300800 */
[----:B------:R-:W3:Y:S04]  /*32f20*/  LDL.LU R19, [R1+0x14c] ;  /* 0x00014c0001137983 */ /* 0x000ee80000300800 */
[----:B------:R-:W3:Y:S04]  /*32f30*/  LDL.64 R4, [R1] ;  /* 0x0000000001047983 */ /* 0x000ee80000100a00 */
[----:B------:R0:W-:Y:S04]  /*32f40*/  STL.64 [R1+0x1f28], R12 ;  /* 0x001f280c01007387 */ /* 0x0001e80000100a00 */
[----:B0-----:R-:W2:Y:S04]  /*32f50*/  LDL.LU R12, [R1+0xe0] ;  /* 0x0000e000010c7983 */ /* 0x001ea80000300800 */
[----:B------:R-:W2:Y:S04]  /*32f60*/  LDL.LU R13, [R1+0xe4] ;  /* 0x0000e400010d7983 */ /* 0x000ea80000300800 */
[----:B------:R-:W2:Y:S04]  /*32f70*/  LDL.LU R14, [R1+0xe8] ;  /* 0x0000e800010e7983 */ /* 0x000ea80000300800 */
[----:B------:R-:W2:Y:S04]  /*32f80*/  LDL.LU R15, [R1+0xec] ;  /* 0x0000ec00010f7983 */ /* 0x000ea80000300800 */
[----:B--2---:R-:W-:Y:S04]  /*32f90*/  STL.64 [R1+0x1f48], R14 ;  /* 0x001f480e01007387 */ /* 0x004fe80000100a00 */
        /* <DEDUP_REMOVED lines=10> */
[----:B------:R-:W2:Y:S01]  /*33040*/  LDL.LU R15, [R1+0x11c] ;  /* 0x00011c00010f7983 */ /* 0x000ea20000300800 */
[----:B---3--:R-:W-:Y:S03]  /*33050*/  HMMA.16816.F32.BF16 R16, R20, R4, R16 ;  /* 0x000000041410723c */ /* 0x008fe60000041810 */
[----:B--2---:R-:W-:Y:S04]  /*33060*/  STL.64 [R1+0x1f88], R14 ;  /* 0x001f880e01007387 */ /* 0x004fe80000100a00 */
[----:B------:R0:W-:Y:S04]  /*33070*/  STL.64 [R1+0x1f80], R12 ;  /* 0x001f800c01007387 */ /* 0x0001e80000100a00 */
[----:B0-----:R-:W2:Y:S04]  /*33080*/  LDL.LU R12, [R1+0x120] ;  /* 0x00012000010c7983 */ /* 0x001ea80000300800 */
        /* <DEDUP_REMOVED lines=9> */
[----:B0-----:R-:W2:Y:S04]  /*33120*/  LDL.64 R8, [R1+0x70] ;  /* 0x0000700001087983 */ /* 0x001ea80000100a00 */
[----:B------:R-:W-:Y:S01]  /*33130*/  STL.64 [R1+0x490], R16 ;  /* 0x0004901001007387 */ /* 0x000fe20000100a00 */
[----:B------:R-:W-:-:S03]  /*33140*/  MOV R11, R5 ;  /* 0x00000005000b7202 */ /* 0x000fc60000000f00 */
[----:B------:R0:W-:Y:S04]  /*33150*/  STL.64 [R1+0x498], R18 ;  /* 0x0004981201007387 */ /* 0x0001e80000100a00 */
[----:B0-----:R-:W3:Y:S01]  /*33160*/  LDL.LU R19, [R1+0x1fb0] ;  /* 0x001fb00001137983 */ /* 0x001ee20000300800 */
[----:B------:R-:W-:-:S03]  /*33170*/  IMAD.MOV.U32 R18, RZ, RZ, R4 ;  /* 0x000000ffff127224 */ /* 0x000fc600078e0004 */
[----:B------:R-:W2:Y:S04]  /*33180*/  LDL.LU.64 R16, [R1+0x1fa8] ;  /* 0x001fa80001107983 */ /* 0x000ea80000300a00 */
[----:B------:R-:W2:Y:S04]  /*33190*/  LDL.LU.64 R6, [R1+0x1fa0] ;  /* 0x001fa00001067983 */ /* 0x000ea80000300a00 */
        /* <DEDUP_REMOVED lines=13> */
[C---:B--2---:R-:W-:Y:S01]  /*33270*/  HMMA.16816.F32.BF16 R12, R20.reuse, R24, R12 ;  /* 0x00000018140c723c */ /* 0x044fe2000004180c */
[----:B------:R-:W-:Y:S01]  /*33280*/  MOV R2, R24 ;  /* 0x0000001800027202 */ /* 0x000fe20000000f00 */
[----:B------:R-:W-:Y:S11]  /*33290*/  IMAD.MOV.U32 R0, RZ, RZ, R25 ;  /* 0x000000ffff007224 */ /* 0x000ff600078e0019 */
[----:B------:R-:W-:Y:S10]  /*332a0*/  @!UPT UIADD3 URZ, URZ, URZ, URZ ;  /* 0x0000003f3f3ff290 */ /* 0x000ff4000fffe03f */
[----:B------:R-:W-:Y:S04]  /*332b0*/  STL.64 [R1+0x480], R12 ;  /* 0x0004800c01007387 */ /* 0x000fe80000100a00 */
[----:B------:R0:W-:Y:S04]  /*332c0*/  STL.64 [R1+0x488], R14 ;  /* 0x0004880e01007387 */ /* 0x0001e80000100a00 */
        /* <DEDUP_REMOVED lines=11> */
[----:B------:R-:W2:Y:S04]  /*33380*/  LDL.LU.64 R26, [R1+0x1f60] ;  /* 0x001f6000011a7983 */ /* 0x000ea80000300a00 */
[----:B------:R-:W2:Y:S02]  /*33390*/  LDL.LU.64 R24, [R1+0x1f58] ;  /* 0x001f580001187983 */ /* 0x000ea40000300a00 */
[----:B--2---:R-:W-:Y:S11]  /*333a0*/  HMMA.16816.F32.BF16 R24, R20, R8, R24 ;  /* 0x000000081418723c */ /* 0x004ff60000041818 */
[----:B------:R-:W-:Y:S11]  /*333b0*/  @!UPT UIADD3 URZ, URZ, URZ, URZ ;  /* 0x0000003f3f3ff290 */ /* 0x000ff6000fffe03f */
[----:B------:R-:W-:Y:S01]  /*333c0*/  @!UPT UIADD3 URZ, URZ, URZ, URZ ;  /* 0x0000003f3f3ff290 */ /* 0x000fe2000fffe03f */
[----:B------:R0:W-:Y:S04]  /*333d0*/  STL.64 [R1+0x440], R24 ;  /* 0x0004401801007387 */ /* 0x0001e80000100a00 */
[----:B------:R-:W-:Y:S04]  /*333e0*/  STL.64 [R1+0x448], R26 ;  /* 0x0004481a01007387 */ /* 0x000fe80000100a00 */
[----:B0-----:R-:W2:Y:S04]  /*333f0*/  LDL.LU.64 R24, [R1+0x1f50] ;  /* 0x001f500001187983 */ /* 0x001ea80000300a00 */
[----:B------:R0:W-:Y:S02]  /*33400*/  STL.64 [R1+0x1ec8], R8 ;  /* 0x001ec80801007387 */ /* 0x0001e40000100a00 */
[----:B0-----:R-:W-:Y:S01]  /*33410*/  IMAD.MOV.U32 R8, RZ, RZ, R10 ;  /* 0x000000ffff087224 */ /* 0x001fe200078e000a */
[----:B------:R-:W-:-:S05]  /*33420*/  MOV R9, R3 ;  /* 0x0000000300097202 */ /* 0x000fca0000000f00 */
[----:B------:R-:W-:Y:S01]  /*33430*/  STL.64 [R1+0x1ee0], R8 ;  /* 0x001ee00801007387 */ /* 0x000fe20000100a00 */
[----:B--2---:R-:W-:Y:S03]  /*33440*/  HMMA.16816.F32.BF16 R20, R20, R24, R12 ;  /* 0x000000181414723c */ /* 0x004fe6000004180c */
[----:B------:R-:W2:Y:S01]  /*33450*/  LDL.LU.64 R14, [R1+0x1f48] ;  /* 0x001f4800010e7983 */ /* 0x000ea20000300a00 */
[----:B------:R-:W-:-:S03]  /*33460*/  MOV R10, R24 ;  /* 0x00000018000a7202 */ /* 0x000fc60000000f00 */
[----:B------:R-:W2:Y:S01]  /*33470*/  LDL.LU.64 R12, [R1+0x1f40] ;  /* 0x001f4000010c7983 */ /* 0x000ea20000300a00 */
[----:B------:R-:W-:Y:S11]  /*33480*/  IMAD.MOV.U32 R3, RZ, RZ, R25 ;  /* 0x000000ffff037224 */ /* 0x000ff600078e0019 */
[----:B------:R-:W-:Y:S04]  /*33490*/  @!UPT UIADD3 URZ, URZ, URZ, URZ ;  /* 0x0000003f3f3ff290 */ /* 0x000fe8000fffe03f */
[----:B------:R-:W-:Y:S04]  /*334a0*/  STL.64 [R1+0x410], R20 ;  /* 0x0004101401007387 */ /* 0x000fe80000100a00 */
[----:B------:R-:W-:Y:S04]  /*334b0*/  STL.64 [R1+0x418], R22 ;  /* 0x0004181601007387 */ /* 0x000fe80000100a00 */
[----:B------:R-:W2:Y:S04]  /*334c0*/  LDL.LU.64 R26, [R1+0x1f38] ;  /* 0x001f3800011a7983 */ /* 0x000ea80000300a00 */
[----:B------:R-:W2:Y:S02]  /*334d0*/  LDL.LU.64 R24, [R1+0x1f30] ;  /* 0x001f300001187983 */ /* 0x000ea40000300a00 */
[C---:B--2---:R-:W-:Y:S11]  /*334e0*/  HMMA.16816.F32.BF16 R12, R24.reuse, R16, R12 ;  /* 0x00000010180c723c */ /* 0x044ff6000004180c */
[----:B------:R-:W-:Y:S11]  /*334f0*/  @!UPT UIADD3 URZ, URZ, URZ, URZ ;  /* 0x0000003f3f3ff290 */ /* 0x000ff6000fffe03f */
[----:B------:R-:W-:Y:S01]  /*33500*/  @!UPT UIADD3 URZ, URZ, URZ, URZ ;  /* 0x0000003f3f3ff290 */ /* 0x000fe2000fffe03f */
[----:B------:R0:W-:Y:S04]  /*33510*/  STL.64 [R1+0x3f0], R12 ;  /* 0x0003f00c01007387 */ /* 0x0001e80000100a00 */
[----:B------:R3:W-:Y:S04]  /*33520*/  STL.64 [R1+0x3f8], R14 ;  /* 0x0003f80e01007387 */ /* 0x0007e80000100a00 */
[----:B0-----:R-:W3:Y:S02]  /*33530*/  LDL.LU.64 R12, [R1+0x1f28] ;  /* 0x001f2800010c7983 */ /* 0x001ee40000300a00 */
[----:B---3--:R-:W-:Y:S02]  /*33540*/  HMMA.16816.F32.BF16 R12, R24, R12, R4 ;  /* 0x0000000c180c723c */ /* 0x008fe40000041804 */
[----:B------:R-:W2:Y:S04]  /*33550*/  LDL.LU.64 R6, [R1+0x1f20] ;  /* 0x001f200001067983 */ /* 0x000ea80000300a00 */
[----:B------:R-:W3:Y:S11]  /*33560*/  LDL.LU.64 R4, [R1+0x1f18] ;  /* 0x001f180001047983 */ /* 0x000ef60000300a00 */
[----:B------:R-:W-:Y:S06]  /*33570*/  @!UPT UIADD3 URZ, URZ, URZ, URZ ;  /* 0x0000003f3f3ff290 */ /* 0x000fec000fffe03f */
[----:B------:R-:W-:Y:S04]  /*33580*/  STL.64 [R1+0x3d0], R12 ;  /* 0x0003d00c01007387 */ /* 0x000fe80000100a00 */
[----:B------:R0:W-:Y:S04]  /*33590*/  STL.64 [R1+0x3d8], R14 ;  /* 0x0003d80e01007387 */ /* 0x0001e80000100a00 */
[----:B0-----:R-:W2:Y:S04]  /*335a0*/  LDL.LU.64 R14, [R1+0x1f10] ;  /* 0x001f1000010e7983 */ /* 0x001ea80000300a00 */
[----:B------:R-:W2:Y:S01]  /*335b0*/  LDL.LU.64 R12, [R1+0x1f08] ;  /* 0x001f0800010c7983 */ /* 0x000ea20000300a00 */
[----:B------:R-:W-:-:S02]  /*335c0*/  MOV R20, R18 ;  /* 0x0000001200147202 */ /* 0x000fc40000000f00 */
[----:B------:R-:W-:-:S07]  /*335d0*/  MOV R21, R11 ;  /* 0x0000000b00157202 */ /* 0x000fce0000000f00 */
[C---:B--2---:R-:W-:Y:S01]  /*335e0*/  HMMA.16816.F32.BF16 R20, R24.reuse, R20, R12 ;  /* 0x000000141814723c */ /* 0x044fe2000004180c */
[----:B------:R-:W3:Y:S04]  /*335f0*/  LDL.LU.64 R14, [R1+0x1f00] ;  /* 0x001f0000010e7983 */ /* 0x000ee80000300a00 */
[----:B------:R-:W3:Y:S01]  /*33600*/  LDL.LU.64 R12, [R1+0x1ef8] ;  /* 0x001ef800010c7983 */ /* 0x000ee20000300a00 */
[----:B------:R-:W-:Y:S01]  /*33610*/  IMAD.MOV.U32 R8, RZ, RZ, R2 ;  /* 0x000000ffff087224 */ /* 0x000fe200078e0002 */
[----:B------:R-:W-:Y:S11]  /*33620*/  MOV R9, R0 ;  /* 0x0000000000097202 */ /* 0x000ff60000000f00 */
[----:B------:R-:W-:Y:S05]  /*33630*/  @!UPT UIADD3 URZ, URZ, URZ, URZ ;  /* 0x0000003f3f3ff290 */ /* 0x000fea000fffe03f */
[----:B------:R-:W-:Y:S04]  /*33640*/  STL.64 [R1+0x3c0], R20 ;  /* 0x0003c01401007387 */ /* 0x000fe80000100a00 */
[----:B------:R-:W-:Y:S01]  /*33650*/  STL.64 [R1+0x3c8], R22 ;  /* 0x0003c81601007387 */ /* 0x000fe20000100a00 */
[----:B---3--:R-:W-:Y:S11]  /*33660*/  HMMA.16816.F32.BF16 R12, R24, R4, R12 ;  /* 0x00000004180c723c */ /* 0x008ff6000004180c */
[----:B------:R-:W-:Y:S11]  /*33670*/  @!UPT UIADD3 URZ, URZ, URZ, URZ ;  /* 0x0000003f3f3ff290 */ /* 0x000ff6000fffe03f */
[----:B------:R-:W-:Y:S01]  /*33680*/  @!UPT UIADD3 URZ, URZ, URZ, URZ ;  /* 0x0000003f3f3ff290 */ /* 0x000fe2000fffe03f */
[----:B------:R0:W-:Y:S01]  /*33690*/  STL.64 [R1+0x370], R12 ;  /* 0x0003700c01007387 */ /* 0x0001e20000100a00 */
[----:B------:R-:W-:Y:S01]  /*336a0*/  MOV R2, R14 ;  /* 0x0000000e00027202 */ /* 0x000fe20000000f00 */
[----:B------:R-:W-:Y:S02]  /*336b0*/  IMAD.MOV.U32 R0, RZ, RZ, R15 ;  /* 0x000000ffff007224 */ /* 0x000fe400078e000f */
        /* <DEDUP_REMOVED lines=25> */
[----:B------:R-:W-:Y:S04]  /*33850*/  STL.64 [R1+0x1e80], R6 ;  /* 0x001e800601007387 */ /* 0x000fe80000100a00 */
[----:B------:R0:W-:Y:S02]  /*33860*/  STL.64 [R1+0x1e78], R4 ;  /* 0x001e780401007387 */ /* 0x0001e40000100a00 */
[----:B0-----:R-:W-:-:S02]  /*33870*/  MOV R4, R10 ;  /* 0x0000000a00047202 */ /* 0x001fc40000000f00 */
[----:B------:R-:W-:Y:S04]  /*33880*/  STL [R1+0x1ca4], R0 ;  /* 0x001ca40001007387 */ /* 0x000fe80000100800 */
[----:B------:R-:W-:Y:S01]  /*33890*/  STL [R1+0x1ca0], R2 ;  /* 0x001ca00201007387 */ /* 0x000fe20000100800 */
[C---:B--2---:R-:W-:Y:S03]  /*338a0*/  HMMA.16816.F32.BF16 R8, R24.reuse, R8, R12 ;  /* 0x000000081808723c */ /* 0x044fe6000004180c */
[----:B------:R-:W2:Y:S04]  /*338b0*/  LDL.LU.64 R14, [R1+0x1ef0] ;  /* 0x001ef000010e7983 */ /* 0x000ea80000300a00 */
[----:B------:R-:W2:Y:S11]  /*338c0*/  LDL.LU.64 R12, [R1+0x1ee8] ;  /* 0x001ee800010c7983 */ /* 0x000eb60000300a00 */
[----:B------:R-:W-:Y:S05]  /*338d0*/  @!UPT UIADD3 URZ, URZ, URZ, URZ ;  /* 0x0000003f3f3ff290 */ /* 0x000fea000fffe03f */
        /* <DEDUP_REMOVED lines=11> */
[----:B------:R-:W-:Y:S01]  /*33990*/  IMAD.MOV.U32 R2, RZ, RZ, R8 ;  /* 0x000000ffff027224 */ /* 0x000fe200078e0008 */
[----:B------:R-:W-:Y:S11]  /*339a0*/  MOV R0, R9 ;  /* 0x0000000900007202 */ /* 0x000ff60000000f00 */
[----:B------:R-:W-:Y:S10]  /*339b0*/  @!UPT UIADD3 URZ, URZ, URZ, URZ ;  /* 0x0000003f3f3ff290 */ /* 0x000ff4000fffe03f */
[----:B------:R-:W-:Y:S04]  /*339c0*/  STL.64 [R1+0x240], R12 ;  /* 0x0002400c01007387 */ /* 0x000fe80000100a00 */
[----:B------:R0:W-:Y:S04]  /*339d0*/  STL.64 [R1+0x248], R14 ;  /* 0x0002480e01007387 */ /* 0x0001e80000100a00 */
[----:B0-----:R-:W4:Y:S04]  /*339e0*/  LDL.LU.64 R14, [R1+0x1ec0] ;  /* 0x001ec000010e7983 */ /* 0x001f280000300a00 */
[----:B------:R-:W2:Y:S04]  /*339f0*/  LDL.LU.64 R12, [R1+0x1eb8] ;  /* 0x001eb800010c7983 */ /* 0x000ea80000300a00 */
[----:B------:R-:W2:Y:S04]  /*33a00*/  LDL.LU.64 R10, [R1+0x1eb0] ;  /* 0x001eb000010a7983 */ /* 0x000ea80000300a00 */
[----:B------:R-:W2:Y:S01]  /*33a10*/  LDL.LU.64 R8, [R1+0x1ea8] ;  /* 0x001ea80001087983 */ /* 0x000ea20000300a00 */
[----:B------:R-:W-:-:S07]  /*33a20*/  MOV R5, R3 ;  /* 0x0000000300057202 */ /* 0x000fce0000000f00 */
[----:B--2---:R-:W-:Y:S01]  /*33a30*/  HMMA.16816.F32.BF16 R24, R24, R4, R8 ;  /* 0x000000041818723c */ /* 0x004fe20000041808 */
[----:B------:R-:W2:Y:S04]  /*33a40*/  LDL.LU.64 R10, [R1+0x1ea0] ;  /* 0x001ea000010a7983 */ /* 0x000ea80000300a00 */
[----:B------:R-:W2:Y:S04]  /*33a50*/  LDL.LU.64 R8, [R1+0x1e98] ;  /* 0x001e980001087983 */ /* 0x000ea80000300a00 */
[----:B------:R-:W3:Y:S04]  /*33a60*/  LDL.LU R3, [R1+0x79c] ;  /* 0x00079c0001037983 */ /* 0x000ee80000300800 */
[----:B------:R-:W3:Y:S10]  /*33a70*/  LDL.LU.64 R4, [R1] ;  /* 0x0000000001047983 */ /* 0x000ef40000300a00 */
[----:B------:R-:W-:Y:S04]  /*33a80*/  STL.64 [R1+0x230], R24 ;  /* 0x0002301801007387 */ /* 0x000fe80000100a00 */
[----:B------:R-:W-:Y:S04]  /*33a90*/  STL.64 [R1+0x238], R26 ;  /* 0x0002381a01007387 */ /* 0x000fe80000100a00 */
[----:B------:R-:W3:Y:S01]  /*33aa0*/  LDL.LU R28, [R1+0x6c4] ;  /* 0x0006c400011c7983 */ /* 0x000ee20000300800 */
[----:B------:R-:W-:-:S02]  /*33ab0*/  FMUL R12, R19, R12 ;  /* 0x0000000c130c7220 */ /* 0x000fc40000400000 */
[----:B------:R-:W-:Y:S02]  /*33ac0*/  FMUL R13, R19, R13 ;  /* 0x0000000d130d7220 */ /* 0x000fe40000400000 */
[C---:B----4-:R-:W-:Y:S02]  /*33ad0*/  FMUL R14, R29.reuse, R14 ;  /* 0x0000000e1d0e7220 */ /* 0x050fe40000400000 */
[----:B------:R-:W-:-:S07]  /*33ae0*/  FMUL R15, R29, R15 ;  /* 0x0000000f1d0f7220 */ /* 0x000fce0000400000 */
[----:B--2---:R-:W-:Y:S01]  /*33af0*/  HMMA.16816.F32.BF16 R12, R8, R16, R12 ;  /* 0x00000010080c723c */ /* 0x004fe2000004180c */
[----:B---3--:R0:W-:Y:S04]  /*33b00*/  STL [R1+0x1e3c], R28 ;  /* 0x001e3c1c01007387 */ /* 0x0081e80000100800 */
[----:B------:R-:W2:Y:S11]  /*33b10*/  LDL.LU R16, [R1+0x7a0] ;  /* 0x0007a00001107983 */ /* 0x000eb60000300800 */
[----:B------:R-:W-:Y:S07]  /*33b20*/  @!UPT UIADD3 URZ, URZ, URZ, URZ ;  /* 0x0000003f3f3ff290 */ /* 0x000fee000fffe03f */
[----:B------:R-:W-:Y:S01]  /*33b30*/  STL.64 [R1+0x220], R12 ;  /* 0x0002200c01007387 */ /* 0x000fe20000100a00 */
[----:B0-----:R-:W-:-:S03]  /*33b40*/  MOV R28, R17 ;  /* 0x00000011001c7202 */ /* 0x001fc60000000f00 */
[----:B------:R0:W-:Y:S04]  /*33b50*/  STL.64 [R1+0x228], R14 ;  /* 0x0002280e01007387 */ /* 0x0001e80000100a00 */
[----:B------:R-:W3:Y:S04]  /*33b60*/  LDL.LU R17, [R1+0x7a4] ;  /* 0x0007a40001117983 */ /* 0x000ee80000300800 */
[----:B0-----:R-:W4:Y:S04]  /*33b70*/  LDL.LU R14, [R1+0x7a8] ;  /* 0x0007a800010e7983 */ /* 0x001f280000300800 */
[----:B------:R-:W-:Y:S04]  /*33b80*/  STL [R1+0x1e60], R28 ;  /* 0x001e601c01007387 */ /* 0x000fe80000100800 */
[----:B------:R-:W2:Y:S04]  /*33b90*/  LDL.LU R13, [R1+0x7ac] ;  /* 0x0007ac00010d7983 */ /* 0x000ea80000300800 */
[----:B------:R-:W2:Y:S04]  /*33ba0*/  LDL.LU R12, [R1+0x7b0] ;  /* 0x0007b000010c7983 */ /* 0x000ea80000300800 */
[----:B------:R-:W2:Y:S04]  /*33bb0*/  LDL.LU R7, [R1+0x7b4] ;  /* 0x0007b40001077983 */ /* 0x000ea80000300800 */
[----:B------:R-:W2:Y:S01]  /*33bc0*/  LDL.LU R6, [R1+0x7b8] ;  /* 0x0007b80001067983 */ /* 0x000ea20000300800 */
[----:B------:R-:W-:-:S02]  /*33bd0*/  FMUL R23, R29, R3 ;  /* 0x000000031d177220 */ /* 0x000fc40000400000 */
[C---:B------:R-:W-:Y:S02]  /*33be0*/  FMUL R20, R19.reuse, R20 ;  /* 0x0000001413147220 */ /* 0x040fe40000400000 */
[----:B------:R-:W-:Y:S01]  /*33bf0*/  FMUL R21, R19, R21 ;  /* 0x0000001513157220 */ /* 0x000fe20000400000 */
[----:B--2---:R-:W-:Y:S04]  /*33c00*/  STL.64 [R1+0x1e90], R6 ;  /* 0x001e900601007387 */ /* 0x004fe80000100a00 */
[----:B------:R0:W-:Y:S04]  /*33c10*/  STL.64 [R1+0x1e88], R4 ;  /* 0x001e880401007387 */ /* 0x0001e80000100a00 */
[----:B0-----:R-:W2:Y:S04]  /*33c20*/  LDL.LU.64 R4, [R1+0x10] ;  /* 0x0000100001047983 */ /* 0x001ea80000300a00 */
[----:B------:R-:W3:Y:S04]  /*33c30*/  LDL.LU R15, [R1+0x7bc] ;  /* 0x0007bc00010f7983 */ /* 0x000ee80000300800 */
[----:B------:R-:W3:Y:S04]  /*33c40*/  LDL.LU R25, [R1+0x7c4] ;  /* 0x0007c40001197983 */ /* 0x000ee80000300800 */
[----:B------:R-:W3:Y:S04]  /*33c50*/  LDL.LU R24, [R1+0x7c8] ;  /* 0x0007c80001187983 */ /* 0x000ee80000300800 */
[----:B------:R-:W3:Y:S01]  /*33c60*/  LDL R3, [R1+0x6c8] ;  /* 0x0006c80001037983 */ /* 0x000ee20000100800 */
[----:B------:R-:W-:-:S07]  /*33c70*/  FMUL R22, R29, R18 ;  /* 0x000000121d167220 */ /* 0x000fce0000400000 */
[----:B--2---:R-:W-:Y:S01]  /*33c80*/  HMMA.16816.F32.BF16 R20, R8, R4, R20 ;  /* 0x000000040814723c */ /* 0x004fe20000041814 */
[----:B------:R-:W-:Y:S01]  /*33c90*/  IMAD.MOV.U32 R27, RZ, RZ, R4 ;  /* 0x000000ffff1b7224 */ /* 0x000fe200078e0004 */
[----:B------:R-:W-:Y:S01]  /*33ca0*/  MOV R26, R5 ;  /* 0x00000005001a7202 */ /* 0x000fe20000000f00 */
[----:B---3--:R0:W-:Y:S04]  /*33cb0*/  STL [R1+0x1e48], R3 ;  /* 0x001e480301007387 */ /* 0x0081e80000100800 */
[----:B0-----:R-:W2:Y:S11]  /*33cc0*/  LDL.LU R3, [R1+0x358] ;  /* 0x0003580001037983 */ /* 0x001eb60000300800 */
[----:B------:R-:W-:Y:S05]  /*33cd0*/  @!UPT UIADD3 URZ, URZ, URZ, URZ ;  /* 0x0000003f3f3ff290 */ /* 0x000fea000fffe03f */
[----:B------:R-:W-:Y:S04]  /*33ce0*/  STL.64 [R1+0x210], R20 ;  /* 0x0002101401007387 */ /* 0x000fe80000100a00 */
[----:B------:R0:W-:Y:S04]  /*33cf0*/  STL.64 [R1+0x218], R22 ;  /* 0x0002181601007387 */ /* 0x0001e80000100a00 */
[----:B------:R-:W3:Y:S04]  /*33d00*/  LDL.LU.64 R6, [R1+0x1e90] ;  /* 0x001e900001067983 */ /* 0x000ee80000300a00 */
[----:B------:R-:W3:Y:S01]  /*33d10*/  LDL.LU.64 R4, [R1+0x1e88] ;  /* 0x001e880001047983 */ /* 0x000ee20000300a00 */
[----:B----4-:R-:W-:-:S02]  /*33d20*/  FMUL R18, R29, R14 ;  /* 0x0000000e1d127220 */ /* 0x010fc40000400000 */
[----:B------:R-:W-:Y:S01]  /*33d30*/  FMUL R19, R29, R13 ;  /* 0x0000000d1d137220 */ /* 0x000fe20000400000 */
[----:B0-----:R-:W4:Y:S04]  /*33d40*/  LDL.LU R22, [R1+0x7c0] ;  /* 0x0007c00001167983 */ /* 0x001f280000300800 */
[----:B------:R0:W-:Y:S04]  /*33d50*/  STL [R1+0x1e64], R27 ;  /* 0x001e641b01007387 */ /* 0x0001e80000100800 */
[----:B------:R-:W4:Y:S01]  /*33d60*/  LDL.LU R23, [R1+0x7cc] ;  /* 0x0007cc0001177983 */ /* 0x000f220000300800 */
[----:B--2---:R-:W-:-:S02]  /*33d70*/  FMUL R16, R3, R16 ;  /* 0x0000001003107220 */ /* 0x004fc40000400000 */
[----:B------:R-:W-:-:S07]  /*33d80*/  FMUL R17, R3, R17 ;  /* 0x0000001103117220 */ /* 0x000fce0000400000 */
[----:B---3--:R-:W-:Y:S01]  /*33d90*/  HMMA.16816.F32.BF16 R16, R8, R4, R16 ;  /* 0x000000040810723c */ /* 0x008fe20000041810 */
[----:B------:R-:W-:Y:S01]  /*33da0*/  FMUL R13, R3, R7 ;  /* 0x00000007030d7220 */ /* 0x000fe20000400000 */
[----:B0-----:R-:W-:Y:S01]  /*33db0*/  MOV R27, R4 ;  /* 0x00000004001b7202 */ /* 0x001fe20000000f00 */
[----:B------:R-:W-:Y:S02]  /*33dc0*/  FMUL R14, R29, R6 ;  /* 0x000000061d0e7220 */ /* 0x000fe40000400000 */
[----:B------:R-:W-:Y:S11]  /*33dd0*/  IMAD.MOV.U32 R28, RZ, RZ, R5 ;  /* 0x000000ffff1c7224 */ /* 0x000ff600078e0005 */
[----:B------:R-:W-:Y:S07]  /*33de0*/  @!UPT UIADD3 URZ, URZ, URZ, URZ ;  /* 0x0000003f3f3ff290 */ /* 0x000fee000fffe03f */
[----:B------:R0:W-:Y:S04]  /*33df0*/  STL.64 [R1+0x200], R16 ;  /* 0x0002001001007387 */ /* 0x0001e80000100a00 */
[----:B------:R1:W-:Y:S04]  /*33e00*/  STL.64 [R1+0x208], R18 ;  /* 0x0002081201007387 */ /* 0x0003e80000100a00 */
[----:B------:R-:W2:Y:S04]  /*33e10*/  LDL.LU.64 R6, [R1+0x1e80] ;  /* 0x001e800001067983 */ /* 0x000ea80000300a00 */
[----:B------:R-:W3:Y:S01]  /*33e20*/  LDL.LU.64 R4, [R1+0x1e78] ;  /* 0x001e780001047983 */ /* 0x000ee20000300a00 */
[----:B----4-:R-:W-:-:S02]  /*33e30*/  FMUL R20, R3, R22 ;  /* 0x0000001603147220 */ /* 0x010fc40000400000 */
[----:B------:R-:W-:Y:S01]  /*33e40*/  FMUL R22, R29, R24 ;  /* 0x000000181d167220 */ /* 0x000fe20000400000 */
[----:B0-----:R-:W4:Y:S04]  /*33e50*/  LDL.LU R16, [R1+0x7d0] ;  /* 0x0007d00001107983 */ /* 0x001f280000300800 */
[----:B------:R-:W0:Y:S01]  /*33e60*/  S2R R24, SR_TID.X ;  /* 0x0000000000187919 */ /* 0x000e220000002100 */
[----:B------:R-:W-:Y:S02]  /*33e70*/  FMUL R12, R3, R12 ;  /* 0x0000000c030c7220 */ /* 0x000fe40000400000 */
[----:B------:R-:W-:Y:S01]  /*33e80*/  FMUL R15, R29, R15 ;  /* 0x0000000f1d0f7220 */ /* 0x000fe20000400000 */
[----:B------:R-:W2:Y:S01]  /*33e90*/  LDL.LU R17, [R1+0x7d4] ;  /* 0x0007d40001117983 */ /* 0x000ea20000300800 */
[----:B------:R-:W-:Y:S01]  /*33ea0*/  FMUL R21, R3, R25 ;  /* 0x0000001903157220 */ /* 0x000fe20000400000 */
[----:B0-----:R-:W-:-:S02]  /*33eb0*/  LOP3.LUT R25, R24, 0x7, RZ, 0xc0, !PT ;  /* 0x0000000718197812 */ /* 0x001fc400078ec0ff */
[----:B-1----:R-:W-:Y:S02]  /*33ec0*/  SHF.L.U32 R19, R24, 0x7, RZ ;  /* 0x0000000718137819 */ /* 0x002fe400000006ff */
[----:B------:R-:W-:-:S04]  /*33ed0*/  SHF.L.U32 R25, R25, 0x4, RZ ;  /* 0x0000000419197819 */ /* 0x000fc800000006ff */
[----:B------:R-:W-:-:S04]  /*33ee0*/  LOP3.LUT R25, R25, 0x780, R19, 0xf8, !PT ;  /* 0x0000078019197812 */ /* 0x000fc800078ef813 */
[----:B------:R-:W-:Y:S01]  /*33ef0*/  LOP3.LUT R25, R25, 0x10, R24, 0x78, !PT ;  /* 0x0000001019197812 */ /* 0x000fe200078e7818 */
[----:B---3--:R-:W-:Y:S11]  /*33f00*/  HMMA.16816.F32.BF16 R12, R8, R4, R12 ;  /* 0x00000004080c723c */ /* 0x008ff6000004180c */
[----:B------:R-:W-:Y:S11]  /*33f10*/  @!UPT UIADD3 URZ, URZ, URZ, URZ ;  /* 0x0000003f3f3ff290 */ /* 0x000ff6000fffe03f */
[----:B------:R-:W-:Y:S01]  /*33f20*/  @!UPT UIADD3 URZ, URZ, URZ, URZ ;  /* 0x0000003f3f3ff290 */ /* 0x000fe2000fffe03f */
[----:B------:R-:W-:Y:S04]  /*33f30*/  STL.64 [R1+0x1f0], R12 ;  /* 0x0001f00c01007387 */ /* 0x000fe80000100a00 */
[----:B------:R-:W-:Y:S04]  /*33f40*/  STL.64 [R1+0x1f8], R14 ;  /* 0x0001f80e01007387 */ /* 0x000fe80000100a00 */
[----:B------:R-:W0:Y:S04]  /*33f50*/  LDSM.16.M88.4 R12, [R25+0x1b800] ;  /* 0x01b80000190c783b */ /* 0x000e280000000200 */
[----:B------:R-:W3:Y:S04]  /*33f60*/  LDL.LU R18, [R1+0x7d8] ;  /* 0x0007d80001127983 */ /* 0x000ee80000300800 */
[----:B--2---:R-:W-:Y:S04]  /*33f70*/  STL.64 [R1+0x1e20], R6 ;  /* 0x001e200601007387 */ /* 0x004fe80000100a00 */
[----:B------:R-:W-:Y:S04]  /*33f80*/  STL.64 [R1+0x1e18], R4 ;  /* 0x001e180401007387 */ /* 0x000fe80000100a00 */
[----:B0-----:R-:W-:Y:S04]  /*33f90*/  STL.64 [R1+0x1e30], R14 ;  /* 0x001e300e01007387 */ /* 0x001fe80000100a00 */
[----:B------:R0:W-:Y:S04]  /*33fa0*/  STL.64 [R1+0x1e28], R12 ;  /* 0x001e280c01007387 */ /* 0x0001e80000100a00 */
[----:B0-----:R-:W2:Y:S04]  /*33fb0*/  LDL R12, [R1+0x80] ;  /* 0x00008000010c7983 */ /* 0x001ea80000100800 */
[----:B------:R-:W2:Y:S04]  /*33fc0*/  LDL R13, [R1+0x84] ;  /* 0x00008400010d7983 */ /* 0x000ea80000100800 */
[----:B--2---:R0:W-:Y:S04]  /*33fd0*/  STL.64 [R1+0x1e40], R12 ;  /* 0x001e400c01007387 */ /* 0x0041e80000100a00 */
[----:B------:R-:W2:Y:S01]  /*33fe0*/  LDL.LU R4, [R1+0x7dc] ;  /* 0x0007dc0001047983 */ /* 0x000ea20000300800 */
[----:B0-----:R-:W-:Y:S01]  /*33ff0*/  IMAD.MOV.U32 R12, RZ, RZ, R2 ;  /* 0x000000ffff0c7224 */ /* 0x001fe200078e0002 */
[----:B------:R-:W-:-:S02]  /*34000*/  MOV R13, R0 ;  /* 0x00000000000d7202 */ /* 0x000fc40000000f00 */
[----:B------:R-:W2:Y:S04]  /*34010*/  LDL.LU R2, [R1+0x844] ;  /* 0x0008440001027983 */ /* 0x000ea80000300800 */
[----:B------:R-:W2:Y:S04]  /*34020*/  LDL.LU R0, [R1+0x848] ;  /* 0x0008480001007983 */ /* 0x000ea80000300800 */
[----:B------:R-:W2:Y:S04]  /*34030*/  LDL.LU R15, [R1+0x830] ;  /* 0x00083000010f7983 */ /* 0x000ea80000300800 */
[----:B------:R-:W2:Y:S04]  /*34040*/  LDL.LU R14, [R1+0x834] ;  /* 0x00083400010e7983 */ /* 0x000ea80000300800 */
[----:B--2---:R0:W-:Y:S04]  /*34050*/  STL.64 [R1+0x1e58], R14 ;  /* 0x001e580e01007387 */ /* 0x0041e80000100a00 */
[----:B0-----:R-:W2:Y:S04]  /*34060*/  LDL.LU R15, [R1+0x840] ;  /* 0x00084000010f7983 */ /* 0x001ea80000300800 */
[----:B------:R0:W-:Y:S04]  /*34070*/  STL.64 [R1+0x1e50], R12 ;  /* 0x001e500c01007387 */ /* 0x0001e80000100a00 */
[----:B0-----:R-:W3:Y:S04]  /*34080*/  LDL.LU.64 R12, [R1+0x30] ;  /* 0x00003000010c7983 */ /* 0x001ee80000300a00 */
[----:B--2---:R-:W-:Y:S04]  /*34090*/  STL [R1+0x1e70], R15 ;  /* 0x001e700f01007387 */ /* 0x004fe80000100800 */
[----:B---3--:R0:W-:Y:S04]  /*340a0*/  STL.64 [R1+0x1e68], R12 ;  /* 0x001e680c01007387 */ /* 0x0081e80000100a00 */
[----:B0-----:R-:W2:Y:S01]  /*340b0*/  LDL.LU.64 R12, [R1+0x40] ;  /* 0x00004000010c7983 */ /* 0x001ea20000300a00 */
[----:B------:R-:W-:-:S03]  /*340c0*/  FMUL R23, R29, R23 ;  /* 0x000000171d177220 */ /* 0x000fc60000400000 */
[----:B------:R-:W3:Y:S04]  /*340d0*/  LDL.LU R7, [R1+0x838] ;  /* 0x0008380001077983 */ /* 0x000ee80000300800 */
[----:B--2---:R-:W-:Y:S01]  /*340e0*/  HMMA.16816.F32.BF16 R20, R8, R12, R20 ;  /* 0x0000000c0814723c */ /* 0x004fe20000041814 */
[----:B------:R-:W-:Y:S01]  /*340f0*/  MOV R25, R12 ;  /* 0x0000000c00197202 */ /* 0x000fe20000000f00 */
[----:B------:R-:W-:Y:S11]  /*34100*/  IMAD.MOV.U32 R24, RZ, RZ, R13 ;  /* 0x000000ffff187224 */ /* 0x000ff600078e000d */
[----:B------:R-:W-:Y:S10]  /*34110*/  @!UPT UIADD3 URZ, URZ, URZ, URZ ;  /* 0x0000003f3f3ff290 */ /* 0x000ff4000fffe03f */
[----:B------:R-:W-:Y:S04]  /*34120*/  STL.64 [R1+0x1e0], R20 ;  /* 0x0001e01401007387 */ /* 0x000fe80000100a00 */
[----:B------:R0:W-:Y:S04]  /*34130*/  STL.64 [R1+0x1e8], R22 ;  /* 0x0001e81601007387 */ /* 0x0001e80000100a00 */
[----:B------:R-:W2:Y:S04]  /*34140*/  LDL.LU R15, [R1+0x1e70] ;  /* 0x001e7000010f7983 */ /* 0x000ea80000300800 */
[----:B------:R-:W2:Y:S01]  /*34150*/  LDL.LU.64 R12, [R1+0x1e68] ;  /* 0x001e6800010c7983 */ /* 0x000ea20000300a00 */
[----:B----4-:R-:W-:-:S02]  /*34160*/  FMUL R16, R3, R16 ;  /* 0x0000001003107220 */ /* 0x010fc40000400000 */
[----:B------:R-:W-:Y:S01]  /*34170*/  FMUL R17, R3, R17 ;  /* 0x0000001103117220 */ /* 0x000fe20000400000 */
[----:B0-----:R-:W4:Y:S01]  /*34180*/  LDL.LU R23, [R1+0x84c] ;  /* 0x00084c0001177983 */ /* 0x001f220000300800 */
[C---:B------:R-:W-:Y:S02]  /*34190*/  FMUL R18, R29.reuse, R18 ;  /* 0x000000121d127220 */ /* 0x040fe40000400000 */
[----:B------:R-:W-:Y:S01]  /*341a0*/  FMUL R19, R29, R4 ;  /* 0x000000041d137220 */ /* 0x000fe20000400000 */
[----:B------:R-:W3:Y:S01]  /*341b0*/  LDL.LU R6, [R1+0x83c] ;  /* 0x00083c0001067983 */ /* 0x000ee20000300800 */
[----:B------:R-:W-:Y:S02]  /*341c0*/  MOV R4, R27 ;  /* 0x0000001b00047202 */ /* 0x000fe40000000f00 */
[----:B------:R-:W-:Y:S01]  /*341d0*/  MOV R5, R28 ;  /* 0x0000001c00057202 */ /* 0x000fe20000000f00 */
[----:B------:R-:W3:Y:S01]  /*341e0*/  LDL.LU R27, [R1+0x1e64] ;  /* 0x001e6400011b7983 */ /* 0x000ee20000300800 */
[----:B------:R-:W-:-:S03]  /*341f0*/  FMUL R21, R3, R2 ;  /* 0x0000000203157220 */ /* 0x000fc60000400000 */
[----:B------:R-:W3:Y:S01]  /*34200*/  LDL.LU R28, [R1+0x1e60] ;  /* 0x001e6000011c7983 */ /* 0x000ee20000300800 */
[----:B------:R-:W-:Y:S01]  /*34210*/  FMUL R22, R29, R0 ;  /* 0x000000001d167220 */ /* 0x000fe20000400000 */
[----:B--2---:R-:W-:Y:S01]  /*34220*/  HMMA.16816.F32.BF16 R16, R8, R12, R16 ;  /* 0x0000000c0810723c */ /* 0x004fe20000041810 */
[----:B------:R-:W-:Y:S01]  /*34230*/  FMUL R20, R3, R15 ;  /* 0x0000000f03147220 */ /* 0x000fe20000400000 */
[----:B------:R-:W-:Y:S01]  /*34240*/  MOV R0, R13 ;  /* 0x0000000d00007202 */ /* 0x000fe20000000f00 */
[----:B------:R-:W-:Y:S11]  /*34250*/  IMAD.MOV.U32 R2, RZ, RZ, R12 ;  /* 0x000000ffff027224 */ /* 0x000ff600078e000c */
[----:B------:R-:W-:Y:S09]  /*34260*/  @!UPT UIADD3 URZ, URZ, URZ, URZ ;  /* 0x0000003f3f3ff290 */ /* 0x000ff2000fffe03f */
[----:B------:R0:W-:Y:S04]  /*34270*/  STL.64 [R1+0x1d0], R16 ;  /* 0x0001d01001007387 */ /* 0x0001e80000100a00 */
[----:B------:R3:W-:Y:S04]  /*34280*/  STL.64 [R1+0x1d8], R18 ;  /* 0x0001d81201007387 */ /* 0x0007e80000100a00 */
[----:B------:R-:W0:Y:S04]  /*34290*/  LDL.LU.64 R14, [R1+0x1e58] ;  /* 0x001e5800010e7983 */ /* 0x000e280000300a00 */
[----:B------:R-:W2:Y:S01]  /*342a0*/  LDL.LU.64 R12, [R1+0x1e50] ;  /* 0x001e5000010c7983 */ /* 0x000ea20000300a00 */
[----:B----4-:R-:W-:-:S02]  /*342b0*/  FMUL R23, R29, R23 ;  /* 0x000000171d177220 */ /* 0x010fc40000400000 */
[C---:B0-----:R-:W-:Y:S02]  /*342c0*/  FMUL R16, R3.reuse, R15 ;  /* 0x0000000f03107220 */ /* 0x041fe40000400000 */
[----:B------:R-:W-:Y:S02]  /*342d0*/  FMUL R17, R3, R14 ;  /* 0x0000000e03117220 */ /* 0x000fe40000400000 */
[----:B------:R-:W4:Y:S01]  /*342e0*/  LDL.LU R3, [R1+0x1e48] ;  /* 0x001e480001037983 */ /* 0x000f220000300800 */
[----:B--2---:R-:W-:Y:S03]  /*342f0*/  HMMA.16816.F32.BF16 R20, R8, R12, R20 ;  /* 0x0000000c0814723c */ /* 0x004fe60000041814 */
[----:B------:R-:W2:Y:S01]  /*34300*/  LDL.LU.64 R12, [R1+0x1e40] ;  /* 0x001e4000010c7983 */ /* 0x000ea20000300a00 */
[C---:B---3--:R-:W-:Y:S02]  /*34310*/  FMUL R18, R29.reuse, R7 ;  /* 0x000000071d127220 */ /* 0x048fe40000400000 */
[----:B------:R-:W-:Y:S11]  /*34320*/  FMUL R19, R29, R6 ;  /* 0x000000061d137220 */ /* 0x000ff60000400000 */
[----:B------:R-:W-:Y:S06]  /*34330*/  @!UPT UIADD3 URZ, URZ, URZ, URZ ;  /* 0x0000003f3f3ff290 */ /* 0x000fec000fffe03f */
[----:B------:R0:W-:Y:S04]  /*34340*/  STL.64 [R1+0x1c0], R20 ;  /* 0x0001c01401007387 */ /* 0x0001e80000100a00 */
[----:B------:R1:W-:Y:S01]  /*34350*/  STL.64 [R1+0x1c8], R22 ;  /* 0x0001c81601007387 */ /* 0x0003e20000100a00 */
[----:B0-----:R-:W-:-:S03]  /*34360*/  MOV R21, R28 ;  /* 0x0000001c00157202 */ /* 0x001fc60000000f00 */
[----:B-1----:R-:W3:Y:S04]  /*34370*/  LDL.LU R22, [R1+0x828] ;  /* 0x0008280001167983 */ /* 0x002ee80000300800 */
[----:B------:R-:W3:Y:S04]  /*34380*/  LDL.LU R23, [R1+0x82c] ;  /* 0x00082c0001177983 */ /* 0x000ee80000300800 */
[----:B------:R-:W3:Y:S04]  /*34390*/  LDL.LU R20, [R1+0x20] ;  /* 0x0000200001147983 */ /* 0x000ee80000300800 */
[----:B------:R-:W3:Y:S04]  /*343a0*/  LDL.LU R28, [R1+0x1e3c] ;  /* 0x001e3c00011c7983 */ /* 0x000ee80000300800 */
[----:B------:R-:W3:Y:S04]  /*343b0*/  LDL.LU R29, [R1+0x1e38] ;  /* 0x001e3800011d7983 */ /* 0x000ee80000300800 */
[----:B------:R-:W3:Y:S01]  /*343c0*/  LDL.LU.64 R14, [R1+0x1e30] ;  /* 0x001e3000010e7983 */ /* 0x000ee20000300a00 */
[----:B--2---:R-:W-:Y:S03]  /*343d0*/  HMMA.16816.F32.BF16 R16, R8, R12, R16 ;  /* 0x0000000c0810723c */ /* 0x004fe60000041810 */
[----:B------:R-:W2:Y:S04]  /*343e0*/  LDL.LU.64 R12, [R1+0x1e28] ;  /* 0x001e2800010c7983 */ /* 0x000ea80000300a00 */
[----:B------:R-:W4:Y:S04]  /*343f0*/  LDL.LU R10, [R1+0x820] ;  /* 0x00082000010a7983 */ /* 0x000f280000300800 */
[----:B------:R-:W2:Y:S11]  /*34400*/  LDL.LU R11, [R1+0x824] ;  /* 0x00082400010b7983 */ /* 0x000eb60000300800 */
[----:B------:R-:W-:Y:S01]  /*34410*/  @!UPT UIADD3 URZ, URZ, URZ, URZ ;  /* 0x0000003f3f3ff290 */ /* 0x000fe2000fffe03f */
[----:B------:R0:W-:Y:S04]  /*34420*/  STL.64 [R1+0x130], R16 ;  /* 0x0001301001007387 */ /* 0x0001e80000100a00 */
[----:B------:R1:W-:Y:S01]  /*34430*/  STL.64 [R1+0x138], R18 ;  /* 0x0001381201007387 */ /* 0x0003e20000100a00 */
[----:B0-----:R-:W-:Y:S01]  /*34440*/  IMAD.MOV.U32 R16, RZ, RZ, R27 ;  /* 0x000000ffff107224 */ /* 0x001fe200078e001b */
[----:B------:R-:W-:Y:S02]  /*34450*/  MOV R17, R26 ;  /* 0x0000001a00117202 */ /* 0x000fe40000000f00 */
[----:B-1----:R-:W2:Y:S04]  /*34460*/  LDL.LU R19, [R1+0x818] ;  /* 0x0008180001137983 */ /* 0x002ea80000300800 */
[----:B------:R-:W2:Y:S04]  /*34470*/  LDL.LU R18, [R1+0x81c] ;  /* 0x00081c0001127983 */ /* 0x000ea80000300800 */
[----:B------:R-:W2:Y:S04]  /*34480*/  LDL.LU R27, [R1+0x800] ;  /* 0x00080000011b7983 */ /* 0x000ea80000300800 */
[----:B------:R-:W2:Y:S04]  /*34490*/  LDL.LU R26, [R1+0x804] ;  /* 0x00080400011a7983 */ /* 0x000ea80000300800 */
[----:B------:R-:W2:Y:S04]  /*344a0*/  LDL.LU R7, [R1+0x808] ;  /* 0x0008080001077983 */ /* 0x000ea80000300800 */
[----:B------:R-:W2:Y:S01]  /*344b0*/  LDL.LU R6, [R1+0x80c] ;  /* 0x00080c0001067983 */ /* 0x000ea20000300800 */
[----:B----4-:R-:W-:-:S02]  /*344c0*/  FMUL R8, R3, R10 ;  /* 0x0000000a03087220 */ /* 0x010fc40000400000 */
[C---:B---3--:R-:W-:Y:S02]  /*344d0*/  FMUL R10, R28.reuse, R22 ;  /* 0x000000161c0a7220 */ /* 0x048fe40000400000 */
[----:B--2---:R-:W-:Y:S02]  /*344e0*/  FMUL R9, R3, R11 ;  /* 0x0000000b03097220 */ /* 0x004fe40000400000 */
[----:B------:R-:W-:-:S07]  /*344f0*/  FMUL R11, R28, R23 ;  /* 0x000000171c0b7220 */ /* 0x000fce0000400000 */
[----:B------:R-:W-:Y:S01]  /*34500*/  HMMA.16816.F32.BF16 R20, R12, R20, R8 ;  /* 0x000000140c14723c */ /* 0x000fe20000041808 */
[----:B------:R-:W2:Y:S04]  /*34510*/  LDL.LU R10, [R1+0x810] ;  /* 0x00081000010a7983 */ /* 0x000ea80000300800 */
[----:B------:R-:W3:Y:S11]  /*34520*/  LDL.LU R11, [R1+0x814] ;  /* 0x00081400010b7983 */ /* 0x000ef60000300800 */
[----:B------:R-:W-:Y:S07]  /*34530*/  @!UPT UIADD3 URZ, URZ, URZ, URZ ;  /* 0x0000003f3f3ff290 */ /* 0x000fee000fffe03f */
[----:B------:R-:W-:Y:S04]  /*34540*/  STL.64 [R1+0x100], R20 ;  /* 0x0001001401007387 */ /* 0x000fe80000100a00 */
[----:B------:R0:W-:Y:S04]  /*34550*/  STL.64 [R1+0x108], R22 ;  /* 0x0001081601007387 */ /* 0x0001e80000100a00 */
[----:B0-----:R-:W4:Y:S04]  /*34560*/  LDL.LU R23, [R1+0x7f0] ;  /* 0x0007f00001177983 */ /* 0x001f280000300800 */
[----:B------:R-:W4:Y:S04]  /*34570*/  LDL.LU R22, [R1+0x7f4] ;  /* 0x0007f40001167983 */ /* 0x000f280000300800 */
[----:B------:R-:W4:Y:S04]  /*34580*/  LDL.LU R21, [R1+0x7f8] ;  /* 0x0007f80001157983 */ /* 0x000f280000300800 */
[----:B------:R-:W4:Y:S01]  /*34590*/  LDL.LU R20, [R1+0x7fc] ;  /* 0x0007fc0001147983 */ /* 0x000f220000300800 */
[----:B--2---:R-:W-:-:S02]  /*345a0*/  FMUL R8, R3, R10 ;  /* 0x0000000a03087220 */ /* 0x004fc40000400000 */
[C---:B------:R-:W-:Y:S02]  /*345b0*/  FMUL R10, R28.reuse, R19 ;  /* 0x000000131c0a7220 */ /* 0x040fe40000400000 */
[----:B---3--:R-:W-:Y:S02]  /*345c0*/  FMUL R9, R3, R11 ;  /* 0x0000000b03097220 */ /* 0x008fe40000400000 */
[----:B------:R-:W-:-:S07]  /*345d0*/  FMUL R11, R28, R18 ;  /* 0x000000121c0b7220 */ /* 0x000fce0000400000 */
[----:B------:R-:W-:Y:S01]  /*345e0*/  HMMA.16816.F32.BF16 R8, R12, R16, R8 ;  /* 0x000000100c08723c */ /* 0x000fe20000041808 */
[----:B------:R-:W2:Y:S11]  /*345f0*/  LDL.LU R16, [R1+0x7e0] ;  /* 0x0007e00001107983 */ /* 0x000eb60000300800 */
[----:B------:R-:W-:Y:S11]  /*34600*/  @!UPT UIADD3 URZ, URZ, URZ, URZ ;  /* 0x0000003f3f3ff290 */ /* 0x000ff6000fffe03f */
[----:B------:R0:W-:Y:S04]  /*34610*/  STL.64 [R1+0xe0], R8 ;  /* 0x0000e00801007387 */ /* 0x0001e80000100a00 */
[----:B------:R1:W-:Y:S04]  /*34620*/  STL.64 [R1+0xe8], R10 ;  /* 0x0000e80a01007387 */ /* 0x0003e80000100a00 */
[----:B------:R-:W3:Y:S01]  /*34630*/  LDL.LU R17, [R1+0x7e4] ;  /* 0x0007e40001117983 */ /* 0x000ee20000300800 */
[----:B0-----:R-:W-:-:S03]  /*34640*/  FMUL R8, R3, R27 ;  /* 0x0000001b03087220 */ /* 0x001fc60000400000 */
[----:B------:R-:W2:Y:S01]  /*34650*/  LDL.LU R18, [R1+0x7e8] ;  /* 0x0007e80001127983 */ /* 0x000ea20000300800 */
[----:B------:R-:W-:Y:S02]  /*34660*/  FMUL R9, R3, R26 ;  /* 0x0000001a03097220 */ /* 0x000fe40000400000 */
[C---:B-1----:R-:W-:Y:S01]  /*34670*/  FMUL R10, R28.reuse, R7 ;  /* 0x000000071c0a7220 */ /* 0x042fe20000400000 */
[----:B------:R-:W2:Y:S01]  /*34680*/  LDL.LU R19, [R1+0x7ec] ;  /* 0x0007ec0001137983 */ /* 0x000ea20000300800 */
[----:B------:R-:W-:-:S03]  /*34690*/  FMUL R11, R28, R6 ;  /* 0x000000061c0b7220 */ /* 0x000fc60000400000 */
[----:B------:R-:W2:Y:S04]  /*346a0*/  LDL.LU.64 R6, [R1+0x1e20] ;  /* 0x001e200001067983 */ /* 0x000ea80000300a00 */
[----:B------:R-:W-:Y:S01]  /*346b0*/  HMMA.16816.F32.BF16 R8, R12, R4, R8 ;  /* 0x000000040c08723c */ /* 0x000fe20000041808 */
[----:B------:R-:W2:Y:S04]  /*346c0*/  LDL.LU.64 R4, [R1+0x1e18] ;  /* 0x001e180001047983 */ /* 0x000ea80000300a00 */
[----:B------:R-:W0:Y:S11]  /*346d0*/  S2R R27, SR_TID.X ;  /* 0x00000000001b7919 */ /* 0x000e360000002100 */
[----:B------:R-:W-:Y:S07]  /*346e0*/  @!UPT UIADD3 URZ, URZ, URZ, URZ ;  /* 0x0000003f3f3ff290 */ /* 0x000fee000fffe03f */
[----:B------:R4:W-:Y:S04]  /*346f0*/  STL.64 [R1+0x60], R8 ;  /* 0x0000600801007387 */ /* 0x0009e80000100a00 */
[----:B------:R1:W-:Y:S01]  /*34700*/  STL.64 [R1+0x68], R10 ;  /* 0x0000680a01007387 */ /* 0x0003e20000100a00 */
[C---:B----4-:R-:W-:Y:S02]  /*34710*/  FMUL R8, R3.reuse, R23 ;  /* 0x0000001703087220 */ /* 0x050fe40000400000 */
[----:B------:R-:W-:Y:S02]  /*34720*/  FMUL R9, R3, R22 ;  /* 0x0000001603097220 */ /* 0x000fe40000400000 */
[C---:B-1----:R-:W-:Y:S02]  /*34730*/  FMUL R10, R28.reuse, R21 ;  /* 0x000000151c0a7220 */ /* 0x042fe40000400000 */
[----:B------:R-:W-:Y:S01]  /*34740*/  FMUL R11, R28, R20 ;  /* 0x000000141c0b7220 */ /* 0x000fe20000400000 */
[----:B0-----:R-:W-:-:S06]  /*34750*/  SHF.L.U32 R26, R27, 0x7, RZ ;  /* 0x000000071b1a7819 */ /* 0x001fcc00000006ff */
[----:B--2---:R-:W-:Y:S07]  /*34760*/  HMMA.16816.F32.BF16 R8, R12, R4, R8 ;  /* 0x000000040c08723c */ /* 0x004fee0000041808 */
[----:B------:R-:W-:Y:S02]  /*34770*/  MOV R4, R25 ;  /* 0x0000001900047202 */ /* 0x000fe40000000f00 */
[----:B------:R-:W-:Y:S01]  /*34780*/  LOP3.LUT R25, R27, 0x7, RZ, 0xc0, !PT ;  /* 0x000000071b197812 */ /* 0x000fe200078ec0ff */
[----:B------:R-:W-:-:S03]  /*34790*/  IMAD.MOV.U32 R5, RZ, RZ, R24 ;  /* 0x000000ffff057224 */ /* 0x000fc600078e0018 */
[----:B------:R-:W-:-:S04]  /*347a0*/  SHF.L.U32 R24, R25, 0x4, RZ ;  /* 0x0000000419187819 */ /* 0x000fc800000006ff */
[----:B------:R-:W-:-:S04]  /*347b0*/  LOP3.LUT R24, R24, 0x780, R26, 0xf8, !PT ;  /* 0x0000078018187812 */ /* 0x000fc800078ef81a */
[----:B------:R-:W-:Y:S01]  /*347c0*/  LOP3.LUT R24, R24, 0x10, R27, 0x78, !PT ;  /* 0x0000001018187812 */ /* 0x000fe200078e781b */
[----:B------:R-:W-:Y:S03]  /*347d0*/  STL.64 [R1+0x1e10], R6 ;  /* 0x001e100601007387 */ /* 0x000fe60000100a00 */
[----:B------:R-:W-:Y:S01]  /*347e0*/  LOP3.LUT R24, R24, 0x20, RZ, 0x3c, !PT ;  /* 0x0000002018187812 */ /* 0x000fe200078e3cff */
[----:B------:R-:W-:Y:S04]  /*347f0*/  STL.64 [R1+0x50], R8 ;  /* 0x0000500801007387 */ /* 0x000fe80000100a00 */
[----:B------:R-:W-:Y:S04]  /*34800*/  STL.64 [R1+0x58], R10 ;  /* 0x0000580a01007387 */ /* 0x000fe80000100a00 */
[----:B------:R-:W0:Y:S04]  /*34810*/  LDSM.16.M88.4 R8, [R24+0x18000] ;  /* 0x018000001808783b */ /* 0x000e280000000200 */
[----:B------:R-:W2:Y:S04]  /*34820*/  LDL.LU R20, [R1+0x860] ;  /* 0x0008600001147983 */ /* 0x000ea80000300800 */
[----:B------:R-:W4:Y:S04]  /*34830*/  LDL.LU R21, [R1+0x864] ;  /* 0x0008640001157983 */ /* 0x000f280000300800 */
[----:B0-----:R0:W-:Y:S04]  /*34840*/  STL.64 [R1+0x1e08], R10 ;  /* 0x001e080a01007387 */ /* 0x0011e80000100a00 */
[----:B------:R1:W-:Y:S04]  /*34850*/  STL.64 [R1+0x1e00], R8 ;  /* 0x001e000801007387 */ /* 0x0003e80000100a00 */
[----:B------:R-:W2:Y:S01]  /*34860*/  LDL.LU.64 R6, [R1+0x1e10] ;  /* 0x001e100001067983 */ /* 0x000ea20000300a00 */
[----:B------:R-:W-:-:S02]  /*34870*/  FMUL R16, R3, R16 ;  /* 0x0000001003107220 */ /* 0x000fc40000400000 */
[----:B---3--:R-:W-:Y:S02]  /*34880*/  FMUL R17, R3, R17 ;  /* 0x0000001103117220 */ /* 0x008fe40000400000 */
[C---:B------:R-:W-:Y:S02]  /*34890*/  FMUL R18, R28.reuse, R18 ;  /* 0x000000121c127220 */ /* 0x040fe40000400000 */
[----:B------:R-:W-:-:S07]  /*348a0*/  FMUL R19, R28, R19 ;  /* 0x000000131c137220 */ /* 0x000fce0000400000 */
[----:B------:R-:W-:Y:S11]  /*348b0*/  HMMA.16816.F32.BF16 R16, R12, R4, R16 ;  /* 0x000000040c10723c */ /* 0x000ff60000041810 */
[----:B------:R-:W-:Y:S11]  /*348c0*/  @!UPT UIADD3 URZ, URZ, URZ, URZ ;  /* 0x0000003f3f3ff290 */ /* 0x000ff6000fffe03f */
[----:B------:R-:W-:Y:S01]  /*348d0*/  @!UPT UIADD3 URZ, URZ, URZ, URZ ;  /* 0x0000003f3f3ff290 */ /* 0x000fe2000fffe03f */
[----:B------:R-:W-:Y:S01]  /*348e0*/  STL [R1+0xb4], R17 ;  /* 0x0000b41101007387 */ /* 0x000fe20000100800 */
[----:B------:R-:W-:Y:S01]  /*348f0*/  MOV R5, R16 ;  /* 0x0000001000057202 */ /* 0x000fe20000000f00 */
[----:B------:R-:W-:Y:S02]  /*34900*/  IMAD.MOV.U32 R4, RZ, RZ, R19 ;  /* 0x000000ffff047224 */ /* 0x000fe400078e0013 */
[----:B------:R-:W-:Y:S04]  /*34910*/  STL [R1+0xb8], R18 ;  /* 0x0000b81201007387 */ /* 0x000fe80000100800 */
[----:B------:R-:W3:Y:S04]  /*34920*/  LDSM.16.M88.4 R16, [R24+0x18800] ;  /* 0x018800001810783b */ /* 0x000ee80000000200 */
[----:B0-----:R-:W4:Y:S04]  /*34930*/  LDL.LU R11, [R1+0x868] ;  /* 0x00086800010b7983 */ /* 0x001f280000300800 */
[----:B------:R-:W4:Y:S01]  /*34940*/  LDL.LU R10, [R1+0x86c] ;  /* 0x00086c00010a7983 */ /* 0x000f220000300800 */
[----:B-1----:R-:W-:Y:S01]  /*34950*/  IMAD.MOV.U32 R8, RZ, RZ, R2 ;  /* 0x000000ffff087224 */ /* 0x002fe200078e0002 */
[----:B------:R-:W-:-:S02]  /*34960*/  MOV R9, R0 ;  /* 0x0000000000097202 */ /* 0x000fc40000000f00 */
[----:B------:R-:W4:Y:S04]  /*34970*/  LDL.LU R2, [R1+0x878] ;  /* 0x0008780001027983 */ /* 0x000f280000300800 */
[----:B------:R-:W4:Y:S04]  /*34980*/  LDL.LU R0, [R1+0x87c] ;  /* 0x00087c0001007983 */ /* 0x000f280000300800 */
[----:B------:R0:W-:Y:S04]  /*34990*/  STL [R1+0x1acc], R4 ;  /* 0x001acc0401007387 */ /* 0x0001e80000100800 */
[----:B------:R-:W1:Y:S04]  /*349a0*/  LDSM.16.M88.4 R24, [R24+0x19000] ;  /* 0x019000001818783b */ /* 0x000e680000000200 */
[----:B0-----:R-:W4:Y:S04]  /*349b0*/  LDL.LU R4, [R1+0x874] ;  /* 0x0008740001047983 */ /* 0x001f280000300800 */
[----:B------:R0:W-:Y:S04]  /*349c0*/  STL [R1+0x1ac8], R5 ;  /* 0x001ac80501007387 */ /* 0x0001e80000100800 */
[----:B0-----:R-:W4:Y:S04]  /*349d0*/  LDL.LU R5, [R1+0x870] ;  /* 0x0008700001057983 */ /* 0x001f280000300800 */
[----:B--2---:R-:W-:Y:S04]  /*349e0*/  STL.64 [R1+0x1db0], R6 ;  /* 0x001db00601007387 */ /* 0x004fe80000100a00 */
[----:B---3--:R-:W-:Y:S04]  /*349f0*/  STL.64 [R1+0x1d90], R18 ;  /* 0x001d901201007387 */ /* 0x008fe80000100a00 */
[----:B------:R0:W-:Y:S04]  /*34a00*/  STL.64 [R1+0x1d88], R16 ;  /* 0x001d881001007387 */ /* 0x0001e80000100a00 */
[----:B0-----:R-:W2:Y:S01]  /*34a10*/  LDL.LU.64 R16, [R1+0x70] ;  /* 0x0000700001107983 */ /* 0x001ea20000300a00 */
[----:B------:R-:W-:-:S02]  /*34a20*/  FMUL R20, R3, R20 ;  /* 0x0000001403147220 */ /* 0x000fc40000400000 */
[----:B----4-:R-:W-:Y:S01]  /*34a30*/  FMUL R21, R3, R21 ;  /* 0x0000001503157220 */ /* 0x010fe20000400000 */
[----:B------:R-:W3:Y:S01]  /*34a40*/  LDL.64 R18, [R1+0x78] ;  /* 0x0000780001127983 */ /* 0x000ee20000100a00 */
[C---:B------:R-:W-:Y:S02]  /*34a50*/  FMUL R22, R28.reuse, R11 ;  /* 0x0000000b1c167220 */ /* 0x040fe40000400000 */
[----:B------:R-:W-:-:S07]  /*34a60*/  FMUL R23, R28, R10 ;  /* 0x0000000a1c177220 */ /* 0x000fce0000400000 */
[----:B------:R-:W-:Y:S01]  /*34a70*/  HMMA.16816.F32.BF16 R20, R12, R8, R20 ;  /* 0x000000080c14723c */ /* 0x000fe20000041814 */
[----:B-1----:R-:W-:Y:S04]  /*34a80*/  STL.64 [R1+0x1d08], R26 ;  /* 0x001d081a01007387 */ /* 0x002fe80000100a00 */
[----:B------:R0:W-:Y:S04]  /*34a90*/  STL.64 [R1+0x1d00], R24 ;  /* 0x001d001801007387 */ /* 0x0001e80000100a00 */
[----:B0-----:R-:W4:Y:S04]  /*34aa0*/  LDL.LU.64 R24, [R1+0x80] ;  /* 0x0000800001187983 */ /* 0x001f280000300a00 */
[----:B------:R-:W3:Y:S04]  /*34ab0*/  LDL.64 R26, [R1+0x88] ;  /* 0x00008800011a7983 */ /* 0x000ee80000100a00 */
[----:B------:R-:W3:Y:S04]  /*34ac0*/  LDL.LU.64 R10, [R1+0x1e08] ;  /* 0x001e0800010a7983 */ /* 0x000ee80000300a00 */
[----:B------:R-:W3:Y:S04]  /*34ad0*/  LDL.LU.64 R8, [R1+0x1e00] ;  /* 0x001e000001087983 */ /* 0x000ee80000300a00 */
[----:B------:R0:W-:Y:S04]  /*34ae0*/  STL.64 [R1+0xa0], R20 ;  /* 0x0000a01401007387 */ /* 0x0001e80000100a00 */
[----:B------:R1:W-:Y:S04]  /*34af0*/  STL.64 [R1+0xa8], R22 ;  /* 0x0000a81601007387 */ /* 0x0003e80000100a00 */
[----:B------:R-:W3:Y:S01]  /*34b00*/  LDL R6, [R1+0x8] ;  /* 0x0000080001067983 */ /* 0x000ee20000100800 */
[----:B0-----:R-:W-:-:S02]  /*34b10*/  FMUL R20, R3, R5 ;  /* 0x0000000503147220 */ /* 0x001fc40000400000 */
[----:B------:R-:W-:Y:S02]  /*34b20*/  FMUL R21, R3, R4 ;  /* 0x0000000403157220 */ /* 0x000fe40000400000 */
[C---:B-1----:R-:W-:Y:S02]  /*34b30*/  FMUL R22, R28.reuse, R2 ;  /* 0x000000021c167220 */ /* 0x042fe40000400000 */
[----:B------:R-:W-:-:S07]  /*34b40*/  FMUL R23, R28, R0 ;  /* 0x000000001c177220 */ /* 0x000fce0000400000 */
[----:B--2---:R-:W-:Y:S11]  /*34b50*/  HMMA.16816.F32.BF16 R20, R12, R16, R20 ;  /* 0x000000100c14723c */ /* 0x004ff60000041814 */
[----:B------:R-:W-:Y:S11]  /*34b60*/  @!UPT UIADD3 URZ, URZ, URZ, URZ ;  /* 0x0000003f3f3ff290 */ /* 0x000ff6000fffe03f */
[----:B------:R-:W-:Y:S01]  /*34b70*/  @!UPT UIADD3 URZ, URZ, URZ, URZ ;  /* 0x0000003f3f3ff290 */ /* 0x000fe2000fffe03f */
[----:B------:R-:W-:Y:S04]  /*34b80*/  STL.64 [R1+0xd0], R20 ;  /* 0x0000d01401007387 */ /* 0x000fe80000100a00 */
[----:B------:R-:W-:Y:S04]  /*34b90*/  STL.64 [R1+0xd8], R22 ;  /* 0x0000d81601007387 */ /* 0x000fe80000100a00 */
[----:B------:R-:W3:Y:S04]  /*34ba0*/  LDL R7, [R1+0xc] ;  /* 0x00000c0001077983 */ /* 0x000ee80000100800 */
[----:B------:R-:W2:Y:S04]  /*34bb0*/  LDL.LU R5, [R1+0x850] ;  /* 0x0008500001057983 */ /* 0x000ea80000300800 */
[----:B---3--:R0:W-:Y:S04]  /*34bc0*/  STL.64 [R1+0x1dc8], R6 ;  /* 0x001dc80601007387 */ /* 0x0081e80000100a00 */
[----:B0-----:R-:W3:Y:S04]  /*34bd0*/  LDL.64 R6, [R1+0x18] ;  /* 0x0000180001067983 */ /* 0x001ee80000100a00 */
[----:B---3--:R-:W-:Y:S04]  /*34be0*/  STL.64 [R1+0x1de0], R6 ;  /* 0x001de00601007387 */ /* 0x008fe80000100a00 */
[----:B------:R0:W-:Y:S04]  /*34bf0*/  STL.64 [R1+0x1d98], R18 ;  /* 0x001d981201007387 */ /* 0x0001e80000100a00 */
[----:B0-----:R-:W3:Y:S04]  /*34c00*/  LDL.64 R18, [R1+0x48] ;  /* 0x0000480001127983 */ /* 0x001ee80000100a00 */
[----:B---3--:R0:W-:Y:S04]  /*34c10*/  STL.64 [R1+0x1da8], R18 ;  /* 0x001da81201007387 */ /* 0x0081e80000100a00 */
[----:B------:R-:W3:Y:S04]  /*34c20*/  LDL.LU R16, [R1+0x1a0] ;  /* 0x0001a00001107983 */ /* 0x000ee80000300800 */
[----:B------:R-:W3:Y:S04]  /*34c30*/  LDL.LU R17, [R1+0x1a4] ;  /* 0x0001a40001117983 */ /* 0x000ee80000300800 */
[----:B0-----:R-:W2:Y:S04]  /*34c40*/  LDL.LU R18, [R1+0x1a8] ;  /* 0x0001a80001127983 */ /* 0x001ea80000300800 */
[----:B------:R-:W2:Y:S04]  /*34c50*/  LDL.LU R19, [R1+0x1ac] ;  /* 0x0001ac0001137983 */ /* 0x000ea80000300800 */
[----:B------:R-:W3:Y:S04]  /*34c60*/  LDL.LU R4, [R1+0x854] ;  /* 0x0008540001047983 */ /* 0x000ee80000300800 */
[----:B------:R-:W4:Y:S04]  /*34c70*/  LDL.LU R2, [R1+0x858] ;  /* 0x0008580001027983 */ /* 0x000f280000300800 */
[----:B------:R-:W4:Y:S04]  /*34c80*/  LDL.LU R0, [R1+0x85c] ;  /* 0x00085c0001007983 */ /* 0x000f280000300800 */
[----:B------:R-:W4:Y:S04]  /*34c90*/  LDL R6, [R1+0x28] ;  /* 0x0000280001067983 */ /* 0x000f280000100800 */
[----:B------:R-:W4:Y:S04]  /*34ca0*/  LDL R7, [R1+0x2c] ;  /* 0x00002c0001077983 */ /* 0x000f280000100800 */
[----:B--2---:R-:W-:Y:S04]  /*34cb0*/  STL.64 [R1+0x1dc0], R18 ;  /* 0x001dc01201007387 */ /* 0x004fe80000100a00 */
[----:B---3--:R0:W-:Y:S04]  /*34cc0*/  STL.64 [R1+0x1db8], R16 ;  /* 0x001db81001007387 */ /* 0x0081e80000100a00 */
[----:B0-----:R-:W2:Y:S04]  /*34cd0*/  LDL.LU R16, [R1+0x190] ;  /* 0x0001900001107983 */ /* 0x001ea80000300800 */
[----:B------:R-:W2:Y:S04]  /*34ce0*/  LDL.LU R17, [R1+0x194] ;  /* 0x0001940001117983 */ /* 0x000ea80000300800 */
[----:B------:R-:W3:Y:S01]  /*34cf0*/  LDL.LU R18, [R1+0x198] ;  /* 0x0001980001127983 */ /* 0x000ee20000300800 */
[----:B------:R-:W-:-:S03]  /*34d00*/  MOV R19, R29 ;  /* 0x0000001d00137202 */ /* 0x000fc60000000f00 */
[----:B------:R-:W2:Y:S04]  /*34d10*/  LDL.LU R29, [R1+0x1df8] ;  /* 0x001df800011d7983 */ /* 0x000ea80000300800 */
[----:B---3--:R-:W-:Y:S04]  /*34d20*/  STL.64 [R1+0x1dd8], R18 ;  /* 0x001dd81201007387 */ /* 0x008fe80000100a00 */
[----:B--2---:R0:W-:Y:S04]  /*34d30*/  STL.64 [R1+0x1dd0], R16 ;  /* 0x001dd01001007387 */ /* 0x0041e80000100a00 */
[----:B0-----:R-:W2:Y:S04]  /*34d40*/  LDL.LU R16, [R1+0x170] ;  /* 0x0001700001107983 */ /* 0x001ea80000300800 */
[----:B------:R-:W2:Y:S04]  /*34d50*/  LDL.LU R17, [R1+0x174] ;  /* 0x0001740001117983 */ /* 0x000ea80000300800 */
[----:B------:R-:W3:Y:S04]  /*34d60*/  LDL.LU R18, [R1+0x178] ;  /* 0x0001780001127983 */ /* 0x000ee80000300800 */
[----:B------:R-:W3:Y:S01]  /*34d70*/  LDL.LU R19, [R1+0x17c] ;  /* 0x00017c0001137983 */ /* 0x000ee20000300800 */
[----:B------:R-:W-:-:S02]  /*34d80*/  FMUL R20, R3, R5 ;  /* 0x0000000503147220 */ /* 0x000fc40000400000 */
[----:B------:R-:W-:Y:S02]  /*34d90*/  FMUL R21, R3, R4 ;  /* 0x0000000403157220 */ /* 0x000fe40000400000 */
[C---:B----4-:R-:W-:Y:S02]  /*34da0*/  FMUL R22, R28.reuse, R2 ;  /* 0x000000021c167220 */ /* 0x050fe40000400000 */
[----:B------:R-:W-:Y:S01]  /*34db0*/  FMUL R23, R28, R0 ;  /* 0x000000001c177220 */ /* 0x000fe20000400000 */
[----:B---3--:R-:W-:Y:S04]  /*34dc0*/  STL.64 [R1+0x1df0], R18 ;  /* 0x001df01201007387 */ /* 0x008fe80000100a00 */
[----:B--2---:R0:W-:Y:S04]  /*34dd0*/  STL.64 [R1+0x1de8], R16 ;  /* 0x001de81001007387 */ /* 0x0041e80000100a00 */
[----:B0-----:R-:W2:Y:S04]  /*34de0*/  LDL.LU R16, [R1+0x180] ;  /* 0x0001800001107983 */ /* 0x001ea80000300800 */
[----:B------:R-:W2:Y:S04]  /*34df0*/  LDL.LU R17, [R1+0x184] ;  /* 0x0001840001117983 */ /* 0x000ea80000300800 */
[----:B------:R-:W2:Y:S01]  /*34e00*/  LDL.LU R18, [R1+0x188] ;  /* 0x0001880001127983 */ /* 0x000ea20000300800 */
[----:B------:R-:W-:Y:S01]  /*34e10*/  HMMA.16816.F32.BF16 R12, R12, R24, R20 ;  /* 0x000000180c0c723c */ /* 0x000fe20000041814 */
[----:B------:R-:W-:-:S02]  /*34e20*/  MOV R19, R29 ;  /* 0x0000001d00137202 */ /* 0x000fc40000000f00 */
[----:B------:R-:W-:Y:S11]  /*34e30*/  STL [R1+0x1320], R28 ;  /* 0x0013201c01007387 */ /* 0x000ff60000100800 */
[----:B------:R-:W-:Y:S09]  /*34e40*/  @!UPT UIADD3 URZ, URZ, URZ, URZ ;  /* 0x0000003f3f3ff290 */ /* 0x000ff2000fffe03f */
[----:B------:R-:W-:Y:S04]  /*34e50*/  STL [R1+0x90], R12 ;  /* 0x0000900c01007387 */ /* 0x000fe80000100800 */
[----:B------:R0:W-:Y:S04]  /*34e60*/  STL.64 [R1+0x1da0], R26 ;  /* 0x001da01a01007387 */ /* 0x0001e80000100a00 */
[----:B------:R-:W3:Y:S01]  /*34e70*/  LDL.LU R24, [R1+0x1b0] ;  /* 0x0001b00001187983 */ /* 0x000ee20000300800 */
[----:B------:R-:W-:-:S03]  /*34e80*/  IMAD.MOV.U32 R29, RZ, RZ, R13 ;  /* 0x000000ffff1d7224 */ /* 0x000fc600078e000d */
[----:B------:R-:W3:Y:S04]  /*34e90*/  LDL.LU R25, [R1+0x1b4] ;  /* 0x0001b40001197983 */ /* 0x000ee80000300800 */
[----:B0-----:R-:W3:Y:S04]  /*34ea0*/  LDL.LU R26, [R1+0x1b8] ;  /* 0x0001b800011a7983 */ /* 0x001ee80000300800 */
[----:B------:R-:W3:Y:S01]  /*34eb0*/  LDL.LU R27, [R1+0x1bc] ;  /* 0x0001bc00011b7983 */ /* 0x000ee20000300800 */
[----:B------:R-:W-:-:S03]  /*34ec0*/  MOV R28, R14 ;  /* 0x0000000e001c7202 */ /* 0x000fc60000000f00 */
[----:B------:R-:W4:Y:S01]  /*34ed0*/  LDL.LU R20, [R1+0x360] ;  /* 0x0003600001147983 */ /* 0x000f220000300800 */
[----:B------:R-:W-:-:S03]  /*34ee0*/  MOV R3, R15 ;  /* 0x0000000f00037202 */ /* 0x000fc60000000f00 */
[----:B------:R-:W4:Y:S04]  /*34ef0*/  LDL.LU R21, [R1+0x364] ;  /* 0x0003640001157983 */ /* 0x000f280000300800 */
[----:B------:R-:W4:Y:S04]  /*34f00*/  LDL.LU R22, [R1+0x368] ;  /* 0x0003680001167983 */ /* 0x000f280000300800 */
[----:B------:R-:W4:Y:S04]  /*34f10*/  LDL.LU R23, [R1+0x36c] ;  /* 0x00036c0001177983 */ /* 0x000f280000300800 */
[----:B------:R-:W4:Y:S04]  /*34f20*/  LDL.64 R14, [R1+0x38] ;  /* 0x00003800010e7983 */ /* 0x000f280000100a00 */
[----:B------:R-:W-:Y:S01]  /*34f30*/  STL [R1+0x1ad0], R29 ;  /* 0x001ad01d01007387 */ /* 0x000fe20000100800 */
[C---:B--2---:R-:W-:Y:S03]  /*34f40*/  HMMA.16816.F32.BF16 R4, R8.reuse, R6, R16 ;  /* 0x000000060804723c */ /* 0x044fe60000041810 */
[----:B------:R-:W2:Y:S04]  /*34f50*/  LDL.LU.64 R18, [R1+0x1df0] ;  /* 0x001df00001127983 */ /* 0x000ea80000300a00 */
[----:B------:R-:W2:Y:S11]  /*34f60*/  LDL.LU.64 R16, [R1+0x1de8] ;  /* 0x001de80001107983 */ /* 0x000eb60000300a00 */
[----:B------:R-:W-:Y:S05]  /*34f70*/  @!UPT UIADD3 URZ, URZ, URZ, URZ ;  /* 0x0000003f3f3ff290 */ /* 0x000fea000fffe03f */
[----:B------:R-:W-:Y:S04]  /*34f80*/  STL.64 [R1+0xc0], R4 ;  /* 0x0000c00401007387 */ /* 0x000fe80000100a00 */
[----:B------:R0:W-:Y:S04]  /*34f90*/  STL.64 [R1+0xc8], R6 ;  /* 0x0000c80601007387 */ /* 0x0001e80000100a00 */
[----:B0-----:R-:W2:Y:S02]  /*34fa0*/  LDL.LU.64 R6, [R1+0x1de0] ;  /* 0x001de00001067983 */ /* 0x001ea40000300a00 */
[C---:B--2---:R-:W-:Y:S01]  /*34fb0*/  HMMA.16816.F32.BF16 R16, R8.reuse, R6, R16 ;  /* 0x000000060810723c */ /* 0x044fe20000041810 */
[----:B------:R-:W-:Y:S01]  /*34fc0*/  IMAD.MOV.U32 R13, RZ, RZ, R6 ;  /* 0x000000ffff0d7224 */ /* 0x000fe200078e0006 */
[----:B------:R-:W-:Y:S11]  /*34fd0*/  MOV R12, R7 ;  /* 0x00000007000c7202 */ /* 0x000ff60000000f00 */
[----:B------:R-:W-:Y:S10]  /*34fe0*/  @!UPT UIADD3 URZ, URZ, URZ, URZ ;  /* 0x0000003f3f3ff290 */ /* 0x000ff4000fffe03f */
        /* <DEDUP_REMOVED lines=11> */
[----:B0-----:R-:W2:Y:S02]  /*350a0*/  LDL.LU.64 R6, [R1+0x1db0] ;  /* 0x001db00001067983 */ /* 0x001ea40000300a00 */
[C---:B--2---:R-:W-:Y:S11]  /*350b0*/  HMMA.16816.F32.BF16 R16, R8.reuse, R6, R16 ;  /* 0x000000060810723c */ /* 0x044ff60000041810 */
[----:B------:R-:W-:Y:S11]  /*350c0*/  @!UPT UIADD3 URZ, URZ, URZ, URZ ;  /* 0x0000003f3f3ff290 */ /* 0x000ff6000fffe03f */
[----:B------:R-:W-:Y:S01]  /*350d0*/  @!UPT UIADD3 URZ, URZ, URZ, URZ ;  /* 0x0000003f3f3ff290 */ /* 0x000fe2000fffe03f */
[----:B------:R-:W-:Y:S04]  /*350e0*/  STL.64 [R1+0x110], R16 ;  /* 0x0001101001007387 */ /* 0x000fe80000100a00 */
[----:B------:R0:W-:Y:S04]  /*350f0*/  STL.64 [R1+0x118], R18 ;  /* 0x0001181201007387 */ /* 0x0001e80000100a00 */
[----:B0-----:R-:W3:Y:S01]  /*35100*/  LDL.LU.64 R18, [R1+0x1da8] ;  /* 0x001da80001127983 */ /* 0x001ee20000300a00 */
[C---:B----4-:R-:W-:Y:S03]  /*35110*/  HMMA.16816.F32.BF16 R20, R8.reuse, R14, R20 ;  /* 0x0000000e0814723c */ /* 0x050fe60000041814 */
[----:B------:R0:W-:Y:S04]  /*35120*/  STL.64 [R1+0x1d50], R6 ;  /* 0x001d500601007387 */ /* 0x0001e80000100a00 */
[----:B------:R-:W2:Y:S04]  /*35130*/  LDL.LU R4, [R1+0x390] ;  /* 0x0003900001047983 */ /* 0x000ea80000300800 */
[----:B------:R-:W2:Y:S04]  /*35140*/  LDL.LU R5, [R1+0x394] ;  /* 0x0003940001057983 */ /* 0x000ea80000300800 */
[----:B0-----:R-:W2:Y:S04]  /*35150*/  LDL.LU R6, [R1+0x398] ;  /* 0x0003980001067983 */ /* 0x001ea80000300800 */
[----:B------:R-:W2:Y:S01]  /*35160*/  LDL.LU R7, [R1+0x39c] ;  /* 0x00039c0001077983 */ /* 0x000ea20000300800 */
[C---:B---3--:R-:W-:Y:S01]  /*35170*/  HMMA.16816.F32.BF16 R24, R8.reuse, R18, R24 ;  /* 0x000000120818723c */ /* 0x048fe20000041818 */
[----:B------:R-:W-:Y:S01]  /*35180*/  MOV R2, R18 ;  /* 0x0000001200027202 */ /* 0x000fe20000000f00 */
[----:B------:R-:W-:Y:S11]  /*35190*/  IMAD.MOV.U32 R0, RZ, RZ, R19 ;  /* 0x000000ffff007224 */ /* 0x000ff600078e0013 */
[----:B------:R-:W-:Y:S10]  /*351a0*/  @!UPT UIADD3 URZ, URZ, URZ, URZ ;  /* 0x0000003f3f3ff290 */ /* 0x000ff4000fffe03f */
[----:B------:R-:W-:Y:S04]  /*351b0*/  STL.64 [R1+0x140], R24 ;  /* 0x0001401801007387 */ /* 0x000fe80000100a00 */
[----:B------:R0:W-:Y:S04]  /*351c0*/  STL.64 [R1+0x148], R26 ;  /* 0x0001481a01007387 */ /* 0x0001e80000100a00 */
[----:B0-----:R-:W3:Y:S04]  /*351d0*/  LDL.LU.64 R26, [R1+0x1da0] ;  /* 0x001da000011a7983 */ /* 0x001ee80000300a00 */
[----:B------:R-:W2:Y:S04]  /*351e0*/  LDL.LU.64 R18, [R1+0x1d98] ;  /* 0x001d980001127983 */ /* 0x000ea80000300a00 */
[----:B------:R-:W-:Y:S04]  /*351f0*/  STL.64 [R1+0x1d30], R14 ;  /* 0x001d300e01007387 */ /* 0x000fe80000100a00 */
[----:B------:R0:W-:Y:S04]  /*35200*/  STL.64 [R1+0x1b0], R20 ;  /* 0x0001b01401007387 */ /* 0x0001e80000100a00 */
[----:B------:R1:W-:Y:S04]  /*35210*/  STL.64 [R1+0x1b8], R22 ;  /* 0x0001b81601007387 */ /* 0x0003e80000100a00 */
[----:B0-----:R-:W4:Y:S04]  /*35220*/  LDL.LU R20, [R1+0x270] ;  /* 0x0002700001147983 */ /* 0x001f280000300800 */
[----:B------:R-:W4:Y:S04]  /*35230*/  LDL.LU R21, [R1+0x274] ;  /* 0x0002740001157983 */ /* 0x000f280000300800 */
[----:B-1----:R-:W2:Y:S04]  /*35240*/  LDL.LU R22, [R1+0x278] ;  /* 0x0002780001167983 */ /* 0x002ea80000300800 */
[----:B------:R-:W2:Y:S04]  /*35250*/  LDL.LU R23, [R1+0x27c] ;  /* 0x00027c0001177983 */ /* 0x000ea80000300800 */
[----:B--2---:R0:W-:Y:S04]  /*35260*/  STL.64 [R1+0x1cc0], R22 ;  /* 0x001cc01601007387 */ /* 0x0041e80000100a00 */
[----:B----4-:R1:W-:Y:S04]  /*35270*/  STL.64 [R1+0x1cb8], R20 ;  /* 0x001cb81401007387 */ /* 0x0103e80000100a00 */
[----:B0-----:R-:W2:Y:S01]  /*35280*/  LDL.64 R22, [R1+0x8] ;  /* 0x0000080001167983 */ /* 0x001ea20000100a00 */
[----:B------:R-:W-:Y:S03]  /*35290*/  HMMA.16816.F32.BF16 R4, R8, R18, R4 ;  /* 0x000000120804723c */ /* 0x000fe60000041804 */
[----:B--2---:R0:W-:Y:S04]  /*352a0*/  STL.64 [R1+0x1d58], R22 ;  /* 0x001d581601007387 */ /* 0x0041e80000100a00 */
[----:B-1----:R-:W2:Y:S04]  /*352b0*/  LDL.LU R20, [R1+0x340] ;  /* 0x0003400001147983 */ /* 0x002ea80000300800 */
[----:B------:R-:W2:Y:S04]  /*352c0*/  LDL.LU R21, [R1+0x344] ;  /* 0x0003440001157983 */ /* 0x000ea80000300800 */
[----:B0-----:R-:W2:Y:S04]  /*352d0*/  LDL.LU R22, [R1+0x348] ;  /* 0x0003480001167983 */ /* 0x001ea80000300800 */
[----:B------:R-:W2:Y:S04]  /*352e0*/  LDL.LU R23, [R1+0x34c] ;  /* 0x00034c0001177983 */ /* 0x000ea80000300800 */
[----:B------:R0:W-:Y:S04]  /*352f0*/  STL.64 [R1+0x360], R4 ;  /* 0x0003600401007387 */ /* 0x0001e80000100a00 */
[----:B------:R-:W-:Y:S01]  /*35300*/  STL.64 [R1+0x368], R6 ;  /* 0x0003680601007387 */ /* 0x000fe20000100a00 */
[----:B0-----:R-:W-:-:S02]  /*35310*/  MOV R5, R18 ;  /* 0x0000001200057202 */ /* 0x001fc40000000f00 */
[----:B------:R-:W-:Y:S02]  /*35320*/  MOV R4, R19 ;  /* 0x0000001300047202 */ /* 0x000fe40000000f00 */
[----:B------:R-:W4:Y:S04]  /*35330*/  LDL.LU.64 R18, [R1+0x1d90] ;  /* 0x001d900001127983 */ /* 0x000f280000300a00 */
[----:B------:R-:W4:Y:S04]  /*35340*/  LDL.LU.64 R16, [R1+0x1d88] ;  /* 0x001d880001107983 */ /* 0x000f280000300a00 */
[----:B---3--:R0:W-:Y:S01]  /*35350*/  STL.64 [R1+0x1d10], R26 ;  /* 0x001d101a01007387 */ /* 0x0081e20000100a00 */
[----:B--2---:R-:W-:Y:S07]  /*35360*/  HMMA.16816.F32.BF16 R8, R8, R26, R20 ;  /* 0x0000001a0808723c */ /* 0x004fee0000041814 */
[----:B0-----:R-:W-:Y:S01]  /*35370*/  MOV R27, R4 ;  /* 0x00000004001b7202 */ /* 0x001fe20000000f00 */
[----:B------:R-:W-:Y:S11]  /*35380*/  IMAD.MOV.U32 R26, RZ, RZ, R5 ;  /* 0x000000ffff1a7224 */ /* 0x000ff600078e0005 */
[----:B------:R-:W-:Y:S04]  /*35390*/  @!UPT UIADD3 URZ, URZ, URZ, URZ ;  /* 0x0000003f3f3ff290 */ /* 0x000fe8000fffe03f */
[----:B------:R-:W-:Y:S04]  /*353a0*/  STL.64 [R1+0x340], R8 ;  /* 0x0003400801007387 */ /* 0x000fe80000100a00 */
[----:B------:R-:W-:Y:S04]  /*353b0*/  STL.64 [R1+0x348], R10 ;  /* 0x0003480a01007387 */ /* 0x000fe80000100a00 */
[----:B------:R-:W2:Y:S04]  /*353c0*/  LDL.LU R4, [R1+0x310] ;  /* 0x0003100001047983 */ /* 0x000ea80000300800 */
[----:B------:R-:W2:Y:S04]  /*353d0*/  LDL.LU R5, [R1+0x314] ;  /* 0x0003140001057983 */ /* 0x000ea80000300800 */
[----:B------:R-:W3:Y:S04]  /*353e0*/  LDL.LU R6, [R1+0x318] ;  /* 0x0003180001067983 */ /* 0x000ee80000300800 */
[----:B------:R-:W3:Y:S01]  /*353f0*/  LDL.LU R7, [R1+0x31c] ;  /* 0x00031c0001077983 */ /* 0x000ee20000300800 */
[----:B------:R-:W-:Y:S01]  /*35400*/  MOV R22, R13 ;  /* 0x0000000d00167202 */ /* 0x000fe20000000f00 */
[----:B------:R-:W-:-:S02]  /*35410*/  IMAD.MOV.U32 R23, RZ, RZ, R12 ;  /* 0x000000ffff177224 */ /* 0x000fc400078e000c */
[----:B---3--:R-:W-:Y:S04]  /*35420*/  STL.64 [R1+0x1d68], R6 ;  /* 0x001d680601007387 */ /* 0x008fe80000100a00 */
[----:B--2---:R-:W-:Y:S04]  /*35430*/  STL.64 [R1+0x1d60], R4 ;  /* 0x001d600401007387 */ /* 0x004fe80000100a00 */
[----:B------:R0:W-:Y:S04]  /*35440*/  STL.64 [R1+0x1d70], R22 ;  /* 0x001d701601007387 */ /* 0x0001e80000100a00 */
[----:B0-----:R-:W2:Y:S04]  /*35450*/  LDL.64 R22, [R1+0x28] ;  /* 0x0000280001167983 */ /* 0x001ea80000100a00 */
[----:B------:R-:W3:Y:S04]  /*35460*/  LDL.LU R4, [R1+0x320] ;  /* 0x0003200001047983 */ /* 0x000ee80000300800 */
[----:B------:R-:W3:Y:S04]  /*35470*/  LDL.LU R5, [R1+0x324] ;  /* 0x0003240001057983 */ /* 0x000ee80000300800 */
[----:B------:R-:W2:Y:S04]  /*35480*/  LDL.LU R6, [R1+0x328] ;  /* 0x0003280001067983 */ /* 0x000ea80000300800 */
[----:B------:R-:W2:Y:S04]  /*35490*/  LDL.LU R7, [R1+0x32c] ;  /* 0x00032c0001077983 */ /* 0x000ea80000300800 */
[----:B--2---:R-:W-:Y:S04]  /*354a0*/  STL.64 [R1+0x1d80], R6 ;  /* 0x001d800601007387 */ /* 0x004fe80000100a00 */
[----:B---3--:R0:W-:Y:S04]  /*354b0*/  STL.64 [R1+0x1d78], R4 ;  /* 0x001d780401007387 */ /* 0x0081e80000100a00 */
[----:B0-----:R-:W4:Y:S04]  /*354c0*/  LDL.LU R4, [R1+0x330] ;  /* 0x0003300001047983 */ /* 0x001f280000300800 */
[----:B------:R-:W4:Y:S04]  /*354d0*/  LDL.LU R5, [R1+0x334] ;  /* 0x0003340001057983 */ /* 0x000f280000300800 */
[----:B------:R-:W4:Y:S04]  /*354e0*/  LDL.LU R6, [R1+0x338] ;  /* 0x0003380001067983 */ /* 0x000f280000300800 */
[----:B------:R-:W4:Y:S04]  /*354f0*/  LDL.LU R7, [R1+0x33c] ;  /* 0x00033c0001077983 */ /* 0x000f280000300800 */
[----:B------:R0:W-:Y:S04]  /*35500*/  STL.64 [R1+0x1d28], R26 ;  /* 0x001d281a01007387 */ /* 0x0001e80000100a00 */
[----:B------:R-:W2:Y:S04]  /*35510*/  LDL.LU R8, [R1+0x2b0] ;  /* 0x0002b00001087983 */ /* 0x000ea80000300800 */
[----:B------:R-:W2:Y:S04]  /*35520*/  LDL.LU R9, [R1+0x2b4] ;  /* 0x0002b40001097983 */ /* 0x000ea80000300800 */
[----:B------:R-:W3:Y:S04]  /*35530*/  LDL.LU R10, [R1+0x2b8] ;  /* 0x0002b800010a7983 */ /* 0x000ee80000300800 */
[----:B------:R-:W3:Y:S04]  /*35540*/  LDL.LU R11, [R1+0x2bc] ;  /* 0x0002bc00010b7983 */ /* 0x000ee80000300800 */
[----:B------:R-:W2:Y:S04]  /*35550*/  LDL.LU R24, [R1+0x2e0] ;  /* 0x0002e00001187983 */ /* 0x000ea80000300800 */
[----:B------:R-:W2:Y:S04]  /*35560*/  LDL.LU R25, [R1+0x2e4] ;  /* 0x0002e40001197983 */ /* 0x000ea80000300800 */
[----:B0-----:R-:W2:Y:S04]  /*35570*/  LDL.LU R26, [R1+0x2e8] ;  /* 0x0002e800011a7983 */ /* 0x001ea80000300800 */
[----:B------:R-:W2:Y:S01]  /*35580*/  LDL.LU R27, [R1+0x2ec] ;  /* 0x0002ec00011b7983 */ /* 0x000ea20000300800 */
[----:B------:R-:W-:-:S02]  /*35590*/  MOV R14, R2 ;  /* 0x00000002000e7202 */ /* 0x000fc40000000f00 */
[----:B------:R-:W-:Y:S01]  /*355a0*/  MOV R15, R0 ;  /* 0x00000000000f7202 */ /* 0x000fe20000000f00 */
[----:B------:R-:W-:Y:S01]  /*355b0*/  IMAD.MOV.U32 R2, RZ, RZ, R22 ;  /* 0x000000ffff027224 */ /* 0x000fe200078e0016 */
[----:B------:R-:W-:Y:S01]  /*355c0*/  MOV R0, R23 ;  /* 0x0000001700007202 */ /* 0x000fe20000000f00 */
[C---:B----4-:R-:W-:Y:S01]  /*355d0*/  HMMA.16816.F32.BF16 R4, R16.reuse, R22, R4 ;  /* 0x000000161004723c */ /* 0x050fe20000041804 */
[----:B--2---:R-:W-:Y:S04]  /*355e0*/  STL.64 [R1+0x1d40], R26 ;  /* 0x001d401a01007387 */ /* 0x004fe80000100a00 */
[----:B------:R-:W-:Y:S04]  /*355f0*/  STL.64 [R1+0x1d38], R24 ;  /* 0x001d381801007387 */ /* 0x000fe80000100a00 */
[----:B------:R0:W-:Y:S04]  /*35600*/  STL.64 [R1+0x1d48], R14 ;  /* 0x001d480e01007387 */ /* 0x0001e80000100a00 */
[----:B------:R-:W2:Y:S04]  /*35610*/  LDL.LU R12, [R1+0x300] ;  /* 0x00030000010c7983 */ /* 0x000ea80000300800 */
[----:B------:R-:W2:Y:S04]  /*35620*/  LDL.LU R13, [R1+0x304] ;  /* 0x00030400010d7983 */ /* 0x000ea80000300800 */
[----:B0-----:R-:W2:Y:S04]  /*35630*/  LDL.LU R14, [R1+0x308] ;  /* 0x00030800010e7983 */ /* 0x001ea80000300800 */
[----:B------:R-:W2:Y:S04]  /*35640*/  LDL.LU R15, [R1+0x30c] ;  /* 0x00030c00010f7983 */ /* 0x000ea80000300800 */
[----:B------:R-:W4:Y:S04]  /*35650*/  LDL.LU R24, [R1+0x2f0] ;  /* 0x0002f00001187983 */ /* 0x000f280000300800 */
[----:B------:R-:W4:Y:S04]  /*35660*/  LDL.LU R25, [R1+0x2f4] ;  /* 0x0002f40001197983 */ /* 0x000f280000300800 */
[----:B------:R-:W4:Y:S04]  /*35670*/  LDL.LU R26, [R1+0x2f8] ;  /* 0x0002f800011a7983 */ /* 0x000f280000300800 */
[----:B------:R-:W4:Y:S04]  /*35680*/  LDL.LU R27, [R1+0x2fc] ;  /* 0x0002fc00011b7983 */ /* 0x000f280000300800 */
[----:B---3--:R-:W-:Y:S04]  /*35690*/  STL.64 [R1+0x1d20], R10 ;  /* 0x001d200a01007387 */ /* 0x008fe80000100a00 */
[----:B------:R0:W-:Y:S04]  /*356a0*/  STL.64 [R1+0x1d18], R8 ;  /* 0x001d180801007387 */ /* 0x0001e80000100a00 */
[----:B0-----:R-:W3:Y:S04]  /*356b0*/  LDL.LU R8, [R1+0x2d0] ;  /* 0x0002d00001087983 */ /* 0x001ee80000300800 */
[----:B------:R-:W3:Y:S04]  /*356c0*/  LDL.LU R9, [R1+0x2d4] ;  /* 0x0002d40001097983 */ /* 0x000ee80000300800 */
[----:B------:R-:W3:Y:S04]  /*356d0*/  LDL.LU R10, [R1+0x2d8] ;  /* 0x0002d800010a7983 */ /* 0x000ee80000300800 */
[----:B------:R-:W3:Y:S04]  /*356e0*/  LDL.LU R11, [R1+0x2dc] ;  /* 0x0002dc00010b7983 */ /* 0x000ee80000300800 */
        /* <DEDUP_REMOVED lines=17> */
[----:B0-----:R-:W2:Y:S04]  /*35800*/  LDL.LU.64 R6, [R1+0x1d50] ;  /* 0x001d500001067983 */ /* 0x001ea80000300a00 */
[----:B------:R0:W-:Y:S04]  /*35810*/  STL.64 [R1+0x1cd0], R22 ;  /* 0x001cd01601007387 */ /* 0x0001e80000100a00 */
[----:B0-----:R-:W3:Y:S01]  /*35820*/  LDL.64 R22, [R1+0x18] ;  /* 0x0000180001167983 */ /* 0x001ee20000100a00 */
[C---:B--2---:R-:W-:Y:S03]  /*35830*/  HMMA.16816.F32.BF16 R12, R16.reuse, R6, R12 ;  /* 0x00000006100c723c */ /* 0x044fe6000004180c */
[----:B---3--:R-:W-:Y:S11]  /*35840*/  STL.64 [R1+0x1ce8], R22 ;  /* 0x001ce81601007387 */ /* 0x008ff60000100a00 */
[----:B------:R-:W-:Y:S09]  /*35850*/  @!UPT UIADD3 URZ, URZ, URZ, URZ ;  /* 0x0000003f3f3ff290 */ /* 0x000ff2000fffe03f */
[----:B------:R-:W-:Y:S04]  /*35860*/  STL.64 [R1+0x690], R12 ;  /* 0x0006900c01007387 */ /* 0x000fe80000100a00 */
[----:B------:R0:W-:Y:S04]  /*35870*/  STL.64 [R1+0x698], R14 ;  /* 0x0006980e01007387 */ /* 0x0001e80000100a00 */
[----:B0-----:R-:W4:Y:S04]  /*35880*/  LDL.LU.64 R14, [R1+0x1d48] ;  /* 0x001d4800010e7983 */ /* 0x001f280000300a00 */
[----:B------:R0:W-:Y:S04]  /*35890*/  STL.64 [R1+0x1cc8], R6 ;  /* 0x001cc80601007387 */ /* 0x0001e80000100a00 */
[----:B------:R-:W2:Y:S04]  /*358a0*/  LDL.LU R4, [R1+0x280] ;  /* 0x0002800001047983 */ /* 0x000ea80000300800 */
[----:B------:R-:W2:Y:S04]  /*358b0*/  LDL.LU R5, [R1+0x284] ;  /* 0x0002840001057983 */ /* 0x000ea80000300800 */
[----:B0-----:R-:W3:Y:S04]  /*358c0*/  LDL.LU R6, [R1+0x288] ;  /* 0x0002880001067983 */ /* 0x001ee80000300800 */
[----:B------:R-:W3:Y:S04]  /*358d0*/  LDL.LU R7, [R1+0x28c] ;  /* 0x00028c0001077983 */ /* 0x000ee80000300800 */
[----:B---3--:R-:W-:Y:S04]  /*358e0*/  STL.64 [R1+0x1ce0], R6 ;  /* 0x001ce00601007387 */ /* 0x008fe80000100a00 */
[----:B--2---:R0:W-:Y:S04]  /*358f0*/  STL.64 [R1+0x1cd8], R4 ;  /* 0x001cd80401007387 */ /* 0x0041e80000100a00 */
[----:B0-----:R-:W2:Y:S04]  /*35900*/  LDL.LU R4, [R1+0x290] ;  /* 0x0002900001047983 */ /* 0x001ea80000300800 */
[----:B------:R-:W2:Y:S04]  /*35910*/  LDL.LU R5, [R1+0x294] ;  /* 0x0002940001057983 */ /* 0x000ea80000300800 */
[----:B------:R-:W3:Y:S04]  /*35920*/  LDL.LU R6, [R1+0x298] ;  /* 0x0002980001067983 */ /* 0x000ee80000300800 */
[----:B------:R-:W3:Y:S01]  /*35930*/  LDL.LU R7, [R1+0x29c] ;  /* 0x00029c0001077983 */ /* 0x000ee20000300800 */
[C---:B----4-:R-:W-:Y:S03]  /*35940*/  HMMA.16816.F32.BF16 R12, R16.reuse, R14, R24 ;  /* 0x0000000e100c723c */ /* 0x050fe60000041818 */
[----:B---3--:R-:W-:Y:S04]  /*35950*/  STL.64 [R1+0x1cf8], R6 ;  /* 0x001cf80601007387 */ /* 0x008fe80000100a00 */
[----:B--2---:R0:W-:Y:S04]  /*35960*/  STL.64 [R1+0x1cf0], R4 ;  /* 0x001cf00401007387 */ /* 0x0041e80000100a00 */
[----:B0-----:R-:W2:Y:S04]  /*35970*/  LDL.LU R4, [R1+0x2a0] ;  /* 0x0002a00001047983 */ /* 0x001ea80000300800 */
[----:B------:R-:W2:Y:S04]  /*35980*/  LDL.LU R5, [R1+0x2a4] ;  /* 0x0002a40001057983 */ /* 0x000ea80000300800 */
[----:B------:R-:W2:Y:S04]  /*35990*/  LDL.LU R6, [R1+0x2a8] ;  /* 0x0002a80001067983 */ /* 0x000ea80000300800 */
[----:B------:R-:W2:Y:S04]  /*359a0*/  LDL.LU R7, [R1+0x2ac] ;  /* 0x0002ac0001077983 */ /* 0x000ea80000300800 */
[----:B------:R-:W3:Y:S04]  /*359b0*/  LDL.LU.64 R26, [R1+0x1d40] ;  /* 0x001d4000011a7983 */ /* 0x000ee80000300a00 */
[----:B------:R-:W3:Y:S04]  /*359c0*/  LDL.LU.64 R24, [R1+0x1d38] ;  /* 0x001d380001187983 */ /* 0x000ee80000300a00 */
[----:B------:R-:W-:Y:S04]  /*359d0*/  STL.64 [R1+0x680], R12 ;  /* 0x0006800c01007387 */ /* 0x000fe80000100a00 */
[----:B------:R0:W-:Y:S04]  /*359e0*/  STL.64 [R1+0x688], R14 ;  /* 0x0006880e01007387 */ /* 0x0001e80000100a00 */
[----:B0-----:R-:W3:Y:S02]  /*359f0*/  LDL.LU.64 R14, [R1+0x1d30] ;  /* 0x001d3000010e7983 */ /* 0x001ee40000300a00 */
[C---:B---3--:R-:W-:Y:S11]  /*35a00*/  HMMA.16816.F32.BF16 R24, R16.reuse, R14, R24 ;  /* 0x0000000e1018723c */ /* 0x048ff60000041818 */
[----:B------:R-:W-:Y:S11]  /*35a10*/  @!UPT UIADD3 URZ, URZ, URZ, URZ ;  /* 0x0000003f3f3ff290 */ /* 0x000ff6000fffe03f */
[----:B------:R-:W-:Y:S01]  /*35a20*/  @!UPT UIADD3 URZ, URZ, URZ, URZ ;  /* 0x0000003f3f3ff290 */ /* 0x000fe2000fffe03f */
[----:B------:R-:W-:Y:S04]  /*35a30*/  STL.64 [R1+0x330], R24 ;  /* 0x0003301801007387 */ /* 0x000fe80000100a00 */
[----:B------:R0:W-:Y:S04]  /*35a40*/  STL.64 [R1+0x338], R26 ;  /* 0x0003381a01007387 */ /* 0x0001e80000100a00 */
[----:B0-----:R-:W3:Y:S02]  /*35a50*/  LDL.LU.64 R26, [R1+0x1d28] ;  /* 0x001d2800011a7983 */ /* 0x001ee40000300a00 */
[C---:B---3--:R-:W-:Y:S02]  /*35a60*/  HMMA.16816.F32.BF16 R24, R16.reuse, R26, R8 ;  /* 0x0000001a1018723c */ /* 0x048fe40000041808 */
[----:B------:R-:W3:Y:S04]  /*35a70*/  LDL.LU.64 R10, [R1+0x1d20] ;  /* 0x001d2000010a7983 */ /* 0x000ee80000300a00 */
[----:B------:R-:W3:Y:S11]  /*35a80*/  LDL.LU.64 R8, [R1+0x1d18] ;  /* 0x001d180001087983 */ /* 0x000ef60000300a00 */
[----:B------:R-:W-:Y:S06]  /*35a90*/  @!UPT UIADD3 URZ, URZ, URZ, URZ ;  /* 0x0000003f3f3ff290 */ /* 0x000fec000fffe03f */
[----:B------:R-:W-:Y:S04]  /*35aa0*/  STL.64 [R1+0x320], R24 ;  /* 0x0003201801007387 */ /* 0x000fe80000100a00 */
[----:B------:R0:W-:Y:S04]  /*35ab0*/  STL.64 [R1+0x328], R26 ;  /* 0x0003281a01007387 */ /* 0x0001e80000100a00 */
[----:B0-----:R-:W3:Y:S02]  /*35ac0*/  LDL.LU.64 R26, [R1+0x1d10] ;  /* 0x001d1000011a7983 */ /* 0x001ee40000300a00 */
[----:B---3--:R-:W-:Y:S07]  /*35ad0*/  HMMA.16816.F32.BF16 R16, R16, R26, R8 ;  /* 0x0000001a1010723c */ /* 0x008fee0000041808 */
[----:B------:R-:W-:-:S02]  /*35ae0*/  MOV R11, R26 ;  /* 0x0000001a000b7202 */ /* 0x000fc40000000f00 */
[----:B------:R-:W-:Y:S11]  /*35af0*/  MOV R10, R27 ;  /* 0x0000001b000a7202 */ /* 0x000ff60000000f00 */
[----:B------:R-:W-:Y:S03]  /*35b00*/  @!UPT UIADD3 URZ, URZ, URZ, URZ ;  /* 0x0000003f3f3ff290 */ /* 0x000fe6000fffe03f */
[----:B------:R-:W-:Y:S04]  /*35b10*/  STL.64 [R1+0x310], R16 ;  /* 0x0003101001007387 */ /* 0x000fe80000100a00 */
[----:B------:R0:W-:Y:S04]  /*35b20*/  STL.64 [R1+0x318], R18 ;  /* 0x0003181201007387 */ /* 0x0001e80000100a00 */
[----:B------:R-:W2:Y:S04]  /*35b30*/  LDL.LU.64 R26, [R1+0x1d08] ;  /* 0x001d0800011a7983 */ /* 0x000ea80000300a00 */
[----:B------:R-:W2:Y:S01]  /*35b40*/  LDL.LU.64 R24, [R1+0x1d00] ;  /* 0x001d000001187983 */ /* 0x000ea20000300a00 */
[----:B------:R-:W-:Y:S01]  /*35b50*/  MOV R22, R2 ;  /* 0x0000000200167202 */ /* 0x000fe20000000f00 */
[----:B------:R-:W-:-:S02]  /*35b60*/  IMAD.MOV.U32 R23, RZ, RZ, R0 ;  /* 0x000000ffff177224 */ /* 0x000fc400078e0000 */
[----:B0-----:R-:W3:Y:S05]  /*35b70*/  LDL.64 R18, [R1+0x48] ;  /* 0x0000480001127983 */ /* 0x001eea0000100a00 */
[C---:B--2---:R-:W-:Y:S01]  /*35b80*/  HMMA.16816.F32.BF16 R20, R24.reuse, R22, R4 ;  /* 0x000000161814723c */ /* 0x044fe20000041804 */
[----:B------:R-:W2:Y:S04]  /*35b90*/  LDL.LU.64 R6, [R1+0x1cf8] ;  /* 0x001cf80001067983 */ /* 0x000ea80000300a00 */
[----:B------:R-:W2:Y:S11]  /*35ba0*/  LDL.LU.64 R4, [R1+0x1cf0] ;  /* 0x001cf00001047983 */ /* 0x000eb60000300a00 */
[----:B------:R-:W-:Y:S07]  /*35bb0*/  @!UPT UIADD3 URZ, URZ, URZ, URZ ;  /* 0x0000003f3f3ff290 */ /* 0x000fee000fffe03f */
[----:B------:R-:W-:Y:S04]  /*35bc0*/  STL.64 [R1+0x300], R20 ;  /* 0x0003001401007387 */ /* 0x000fe80000100a00 */
[----:B------:R0:W-:Y:S04]  /*35bd0*/  STL.64 [R1+0x308], R22 ;  /* 0x0003081601007387 */ /* 0x0001e80000100a00 */
[----:B0-----:R-:W2:Y:S02]  /*35be0*/  LDL.LU.64 R22, [R1+0x1ce8] ;  /* 0x001ce80001167983 */ /* 0x001ea40000300a00 */
[----:B--2---:R-:W-:Y:S01]  /*35bf0*/  HMMA.16816.F32.BF16 R4, R24, R22, R4 ;  /* 0x000000161804723c */ /* 0x004fe20000041804 */
[----:B------:R-:W-:Y:S01]  /*35c00*/  IMAD.MOV.U32 R9, RZ, RZ, R22 ;  /* 0x000000ffff097224 */ /* 0x000fe200078e0016 */
[----:B------:R-:W-:Y:S11]  /*35c10*/  MOV R8, R23 ;  /* 0x0000001700087202 */ /* 0x000ff60000000f00 */
[----:B------:R-:W-:Y:S10]  /*35c20*/  @!UPT UIADD3 URZ, URZ, URZ, URZ ;  /* 0x0000003f3f3ff290 */ /* 0x000ff4000fffe03f */
[----:B------:R-:W-:Y:S04]  /*35c30*/  STL.64 [R1+0x2f0], R4 ;  /* 0x0002f00401007387 */ /* 0x000fe80000100a00 */
[----:B------:R0:W-:Y:S04]  /*35c40*/  STL.64 [R1+0x2f8], R6 ;  /* 0x0002f80601007387 */ /* 0x0001e80000100a00 */
[----:B0-----:R-:W2:Y:S04]  /*35c50*/  LDL.LU.64 R6, [R1+0x1ce0] ;  /* 0x001ce00001067983 */ /* 0x001ea80000300a00 */
[----:B------:R-:W2:Y:S04]  /*35c60*/  LDL.LU.64 R4, [R1+0x1cd8] ;  /* 0x001cd80001047983 */ /* 0x000ea80000300a00 */
[----:B------:R-:W2:Y:S04]  /*35c70*/  LDL.LU.64 R22, [R1+0x1cd0] ;  /* 0x001cd00001167983 */ /* 0x000ea80000300a00 */
[----:B------:R-:W0:Y:S04]  /*35c80*/  S2R R0, SR_TID.X ;  /* 0x0000000000007919 */ /* 0x000e280000002100 */
[----:B------:R-:W-:Y:S04]  /*35c90*/  STL.64 [R1+0x1cb0], R10 ;  /* 0x001cb00a01007387 */ /* 0x000fe80000100a00 */
[----:B------:R1:W-:Y:S04]  /*35ca0*/  STL.64 [R1+0x1ca8], R8 ;  /* 0x001ca80801007387 */ /* 0x0003e80000100a00 */
[----:B-1----:R-:W4:Y:S01]  /*35cb0*/  LDL.LU R8, [R1+0x380] ;  /* 0x0003800001087983 */ /* 0x002f220000300800 */
[----:B0-----:R-:W-:-:S03]  /*35cc0*/  LOP3.LUT R13, R0, 0x7, RZ, 0xc0, !PT ;  /* 0x00000007000d7812 */ /* 0x001fc600078ec0ff */
[----:B------:R-:W4:Y:S01]  /*35cd0*/  LDL.LU R9, [R1+0x384] ;  /* 0x0003840001097983 */ /* 0x000f220000300800 */
[----:B------:R-:W-:Y:S01]  /*35ce0*/  SHF.L.U32 R2, R0, 0x7, RZ ;  /* 0x0000000700027819 */ /* 0x000fe200000006ff */
[----:B------:R-:W-:Y:S02]  /*35cf0*/  IMAD.SHL.U32 R29, R13, 0x10, RZ ;  /* 0x000000100d1d7824 */ /* 0x000fe400078e00ff */
[----:B------:R-:W4:Y:S03]  /*35d00*/  LDL.LU R10, [R1+0x388] ;  /* 0x00038800010a7983 */ /* 0x000f260000300800 */
[----:B------:R-:W-:Y:S01]  /*35d10*/  LOP3.LUT R29, R29, 0x780, R2, 0xf8, !PT ;  /* 0x000007801d1d7812 */ /* 0x000fe200078ef802 */
[----:B------:R-:W4:Y:S03]  /*35d20*/  LDL.LU R11, [R1+0x38c] ;  /* 0x00038c00010b7983 */ /* 0x000f260000300800 */
[----:B------:R-:W-:Y:S01]  /*35d30*/  LOP3.LUT R29, R29, 0x10, R0, 0x78, !PT ;  /* 0x000000101d1d7812 */ /* 0x000fe200078e7800 */
        /* <DEDUP_REMOVED lines=8> */
[----:B------:R-:W2:Y:S01]  /*35dc0*/  LDL.LU.64 R20, [R1+0x1cb8] ;  /* 0x001cb80001147983 */ /* 0x000ea20000300a00 */
[----:B------:R-:W-:Y:S01]  /*35dd0*/  LOP3.LUT R29, R29, 0x20, RZ, 0x3c, !PT ;  /* 0x000000201d1d7812 */ /* 0x000fe200078e3cff */
[C---:B--2---:R-:W-:Y:S02]  /*35de0*/  HMMA.16816.F32.BF16 R20, R24.reuse, R6, R20 ;  /* 0x000000061814723c */ /* 0x044fe40000041814 */
[----:B------:R0:W-:Y:S04]  /*35df0*/  STL.64 [R1+0x1c60], R6 ;  /* 0x001c600601007387 */ /* 0x0001e80000100a00 */
[----:B------:R-:W3:Y:S11]  /*35e00*/  LDL.LU R4, [R1+0x2c0] ;  /* 0x0002c00001047983 */ /* 0x000ef60000300800 */
[----:B------:R-:W-:Y:S06]  /*35e10*/  @!UPT UIADD3 URZ, URZ, URZ, URZ ;  /* 0x0000003f3f3ff290 */ /* 0x000fec000fffe03f */
[----:B------:R-:W-:Y:S04]  /*35e20*/  STL.64 [R1+0x2d0], R20 ;  /* 0x0002d01401007387 */ /* 0x000fe80000100a00 */
[----:B------:R-:W-:Y:S04]  /*35e30*/  STL.64 [R1+0x2d8], R22 ;  /* 0x0002d81601007387 */ /* 0x000fe80000100a00 */
[----:B------:R-:W3:Y:S04]  /*35e40*/  LDL.LU R5, [R1+0x2c4] ;  /* 0x0002c40001057983 */ /* 0x000ee80000300800 */
[----:B0-----:R-:W3:Y:S04]  /*35e50*/  LDL.LU R6, [R1+0x2c8] ;  /* 0x0002c80001067983 */ /* 0x001ee80000300800 */
[----:B------:R-:W3:Y:S04]  /*35e60*/  LDL.LU R7, [R1+0x2cc] ;  /* 0x0002cc0001077983 */ /* 0x000ee80000300800 */
[----:B------:R-:W0:Y:S04]  /*35e70*/  LDSM.16.M88.4 R20, [R29+0x19800] ;  /* 0x019800001d14783b */ /* 0x000e280000000200 */
[----:B0-----:R-:W-:Y:S04]  /*35e80*/  STL.64 [R1+0x1c90], R22 ;  /* 0x001c901601007387 */ /* 0x001fe80000100a00 */
[----:B------:R0:W-:Y:S04]  /*35e90*/  STL.64 [R1+0x1c88], R20 ;  /* 0x001c881401007387 */ /* 0x0001e80000100a00 */
[----:B0-----:R-:W2:Y:S04]  /*35ea0*/  LDL.LU R20, [R1+0x3b0] ;  /* 0x0003b00001147983 */ /* 0x001ea80000300800 */
[----:B------:R-:W2:Y:S04]  /*35eb0*/  LDL.LU R21, [R1+0x3b4] ;  /* 0x0003b40001157983 */ /* 0x000ea80000300800 */
[----:B------:R-:W2:Y:S04]  /*35ec0*/  LDL.LU R22, [R1+0x3b8] ;  /* 0x0003b80001167983 */ /* 0x000ea80000300800 */
[----:B------:R-:W2:Y:S01]  /*35ed0*/  LDL.LU R23, [R1+0x3bc] ;  /* 0x0003bc0001177983 */ /* 0x000ea20000300800 */
[C---:B---3--:R-:W-:Y:S11]  /*35ee0*/  HMMA.16816.F32.BF16 R4, R24.reuse, R18, R4 ;  /* 0x000000121804723c */ /* 0x048ff60000041804 */
[----:B------:R-:W-:Y:S11]  /*35ef0*/  @!UPT UIADD3 URZ, URZ, URZ, URZ ;  /* 0x0000003f3f3ff290 */ /* 0x000ff6000fffe03f */
[----:B------:R-:W-:Y:S01]  /*35f00*/  @!UPT UIADD3 URZ, URZ, URZ, URZ ;  /* 0x0000003f3f3ff290 */ /* 0x000fe2000fffe03f */
[----:B------:R0:W-:Y:S02]  /*35f10*/  STL.64 [R1+0x2b0], R4 ;  /* 0x0002b00401007387 */ /* 0x0001e40000100a00 */
[----:B0-----:R-:W-:Y:S01]  /*35f20*/  IMAD.MOV.U32 R5, RZ, RZ, R18 ;  /* 0x000000ffff057224 */ /* 0x001fe200078e0012 */
[----:B------:R-:W-:Y:S02]  /*35f30*/  MOV R4, R19 ;  /* 0x0000001300047202 */ /* 0x000fe40000000f00 */
[----:B------:R-:W0:Y:S04]  /*35f40*/  LDSM.16.M88.4 R16, [R29+0x1a000] ;  /* 0x01a000001d10783b */ /* 0x000e280000000200 */
[----:B------:R-:W-:Y:S04]  /*35f50*/  STL.64 [R1+0x2b8], R6 ;  /* 0x0002b80601007387 */ /* 0x000fe80000100a00 */
[----:B0-----:R-:W-:Y:S04]  /*35f60*/  STL.64 [R1+0x1c08], R18 ;  /* 0x001c081201007387 */ /* 0x001fe80000100a00 */
[----:B------:R0:W-:Y:S04]  /*35f70*/  STL.64 [R1+0x1c00], R16 ;  /* 0x001c001001007387 */ /* 0x0001e80000100a00 */
[----:B0-----:R-:W3:Y:S04]  /*35f80*/  LDL.LU R16, [R1+0x4d0] ;  /* 0x0004d00001107983 */ /* 0x001ee80000300800 */
[----:B------:R-:W3:Y:S04]  /*35f90*/  LDL.LU R17, [R1+0x4d4] ;  /* 0x0004d40001117983 */ /* 0x000ee80000300800 */
[----:B------:R-:W2:Y:S04]  /*35fa0*/  LDL.LU R18, [R1+0x4d8] ;  /* 0x0004d80001127983 */ /* 0x000ea80000300800 */
[----:B------:R-:W2:Y:S01]  /*35fb0*/  LDL.LU R19, [R1+0x4dc] ;  /* 0x0004dc0001137983 */ /* 0x000ea20000300800 */
[----:B----4-:R-:W-:Y:S01]  /*35fc0*/  HMMA.16816.F32.BF16 R8, R24, R14, R8 ;  /* 0x0000000e1808723c */ /* 0x010fe20000041808 */
[----:B------:R-:W-:Y:S01]  /*35fd0*/  MOV R7, R14 ;  /* 0x0000000e00077202 */ /* 0x000fe20000000f00 */
[----:B------:R-:W-:-:S02]  /*35fe0*/  IMAD.MOV.U32 R6, RZ, RZ, R15 ;  /* 0x000000ffff067224 */ /* 0x000fc400078e000f */
[----:B------:R-:W0:Y:S04]  /*35ff0*/  LDSM.16.M88.4 R12, [R29+0x1a800] ;  /* 0x01a800001d0c783b */ /* 0x000e280000000200 */
[----:B--2---:R1:W-:Y:S04]  /*36000*/  STL.64 [R1+0x1c18], R18 ;  /* 0x001c181201007387 */ /* 0x0043e80000100a00 */
[----:B---3--:R-:W-:Y:S04]  /*36010*/  STL.64 [R1+0x1c10], R16 ;  /* 0x001c101001007387 */ /* 0x008fe80000100a00 */
[----:B-1----:R-:W2:Y:S07]  /*36020*/  LDL.LU.64 R18, [R1+0x78] ;  /* 0x0000780001127983 */ /* 0x002eae0000300a00 */
[----:B------:R-:W-:Y:S04]  /*36030*/  STL.64 [R1+0x2a0], R8 ;  /* 0x0002a00801007387 */ /* 0x000fe80000100a00 */
[----:B------:R1:W-:Y:S04]  /*36040*/  STL.64 [R1+0x2a8], R10 ;  /* 0x0002a80a01007387 */ /* 0x0003e80000100a00 */
[----:B-1----:R-:W3:Y:S04]  /*36050*/  LDL.LU.64 R10, [R1+0x1cb0] ;  /* 0x001cb000010a7983 */ /* 0x002ee80000300a00 */
[----:B------:R-:W4:Y:S04]  /*36060*/  LDL.LU.64 R8, [R1+0x1ca8] ;  /* 0x001ca80001087983 */ /* 0x000f280000300a00 */
[----:B0-----:R0:W-:Y:S04]  /*36070*/  STL.64 [R1+0x1b90], R14 ;  /* 0x001b900e01007387 */ /* 0x0011e80000100a00 */
[----:B------:R-:W-:Y:S04]  /*36080*/  STL.64 [R1+0x1b88], R12 ;  /* 0x001b880c01007387 */ /* 0x000fe80000100a00 */
[----:B0-----:R-:W2:Y:S04]  /*36090*/  LDL.64 R14, [R1+0x28] ;  /* 0x00002800010e7983 */ /* 0x001ea80000100a00 */
[----:B--2---:R0:W-:Y:S02]  /*360a0*/  STL.64 [R1+0x1c98], R14 ;  /* 0x001c980e01007387 */ /* 0x0041e40000100a00 */
[----:B0-----:R-:W-:Y:S02]  /*360b0*/  HMMA.16816.F32.BF16 R12, R24, R18, R20 ;  /* 0x00000012180c723c */ /* 0x001fe40000041814 */
[----:B------:R0:W-:Y:S05]  /*360c0*/  STL.64 [R1+0x1c28], R18 ;  /* 0x001c281201007387 */ /* 0x0001ea0000100a00 */
[----:B0-----:R-:W-:-:S02]  /*360d0*/  MOV R18, R7 ;  /* 0x0000000700127202 */ /* 0x001fc40000000f00 */
[----:B------:R-:W-:Y:S11]  /*360e0*/  MOV R19, R6 ;  /* 0x0000000600137202 */ /* 0x000ff60000000f00 */
[----:B------:R-:W-:Y:S03]  /*360f0*/  @!UPT UIADD3 URZ, URZ, URZ, URZ ;  /* 0x0000003f3f3ff290 */ /* 0x000fe6000fffe03f */
[----:B------:R0:W-:Y:S04]  /*36100*/  STL.64 [R1+0x290], R12 ;  /* 0x0002900c01007387 */ /* 0x0001e80000100a00 */
[----:B------:R1:W-:Y:S04]  /*36110*/  STL.64 [R1+0x298], R14 ;  /* 0x0002980e01007387 */ /* 0x0003e80000100a00 */
[----:B0-----:R-:W2:Y:S04]  /*36120*/  LDL.LU R12, [R1+0x3a0] ;  /* 0x0003a000010c7983 */ /* 0x001ea80000300800 */
[----:B------:R-:W2:Y:S04]  /*36130*/  LDL.LU R13, [R1+0x3a4] ;  /* 0x0003a400010d7983 */ /* 0x000ea80000300800 */
[----:B-1----:R-:W2:Y:S04]  /*36140*/  LDL.LU R14, [R1+0x3a8] ;  /* 0x0003a800010e7983 */ /* 0x002ea80000300800 */
[----:B------:R-:W2:Y:S04]  /*36150*/  LDL.LU R15, [R1+0x3ac] ;  /* 0x0003ac00010f7983 */ /* 0x000ea80000300800 */
[----:B------:R0:W-:Y:S02]  /*36160*/  STL.64 [R1+0x1c40], R18 ;  /* 0x001c401201007387 */ /* 0x0001e40000100a00 */
[----:B0-----:R-:W-:Y:S01]  /*36170*/  IMAD.MOV.U32 R19, RZ, RZ, R4 ;  /* 0x000000ffff137224 */ /* 0x001fe200078e0004 */
[----:B------:R-:W-:Y:S01]  /*36180*/  MOV R18, R5 ;  /* 0x0000000500127202 */ /* 0x000fe20000000f00 */
[----:B------:R-:W2:Y:S04]  /*36190*/  LDL.LU R4, [R1+0x420] ;  /* 0x0004200001047983 */ /* 0x000ea80000300800 */
[----:B------:R-:W2:Y:S04]  /*361a0*/  LDL.LU R5, [R1+0x424] ;  /* 0x0004240001057983 */ /* 0x000ea80000300800 */
[----:B------:R-:W2:Y:S04]  /*361b0*/  LDL.LU R6, [R1+0x428] ;  /* 0x0004280001067983 */ /* 0x000ea80000300800 */
[----:B------:R-:W2:Y:S01]  /*361c0*/  LDL.LU R7, [R1+0x42c] ;  /* 0x00042c0001077983 */ /* 0x000ea20000300800 */
[----:B---3--:R-:W-:Y:S01]  /*361d0*/  IMAD.MOV.U32 R22, RZ, RZ, R11 ;  /* 0x000000ffff167224 */ /* 0x008fe200078e000b */
[----:B------:R-:W-:-:S02]  /*361e0*/  MOV R23, R10 ;  /* 0x0000000a00177202 */ /* 0x000fc40000000f00 */
[----:B--2---:R4:W-:Y:S02]  /*361f0*/  STL.64 [R1+0x1c70], R6 ;  /* 0x001c700601007387 */ /* 0x0049e40000100a00 */
[----:B----4-:R-:W-:Y:S02]  /*36200*/  MOV R6, R9 ;  /* 0x0000000900067202 */ /* 0x010fe40000000f00 */
[----:B------:R-:W-:Y:S02]  /*36210*/  MOV R7, R8 ;  /* 0x0000000800077202 */ /* 0x000fe40000000f00 */
[----:B------:R-:W0:Y:S01]  /*36220*/  LDSM.16.M88.4 R8, [R29+0x1b000] ;  /* 0x01b000001d08783b */ /* 0x000e220000000200 */
[----:B------:R-:W-:Y:S03]  /*36230*/  HMMA.16816.F32.BF16 R24, R24, R22, R12 ;  /* 0x000000161818723c */ /* 0x000fe6000004180c */
[----:B------:R-:W-:Y:S04]  /*36240*/  STL.64 [R1+0x1c68], R4 ;  /* 0x001c680401007387 */ /* 0x000fe80000100a00 */
[----:B------:R-:W-:Y:S04]  /*36250*/  STL.64 [R1+0x1c80], R6 ;  /* 0x001c800601007387 */ /* 0x000fe80000100a00 */
[----:B------:R-:W-:Y:S04]  /*36260*/  STL.64 [R1+0x1c58], R18 ;  /* 0x001c581201007387 */ /* 0x000fe80000100a00 */
[----:B0-----:R0:W-:Y:S04]  /*36270*/  STL.64 [R1+0x1b30], R10 ;  /* 0x001b300a01007387 */ /* 0x0011e80000100a00 */
[----:B------:R1:W-:Y:S01]  /*36280*/  STL.64 [R1+0x1b28], R8 ;  /* 0x001b280801007387 */ /* 0x0003e20000100a00 */
[----:B0-----:R-:W-:Y:S01]  /*36290*/  IMAD.MOV.U32 R10, RZ, RZ, R0 ;  /* 0x000000ffff0a7224 */ /* 0x001fe200078e0000 */
[----:B------:R-:W-:-:S02]  /*362a0*/  MOV R11, R2 ;  /* 0x00000002000b7202 */ /* 0x000fc40000000f00 */
[----:B------:R-:W2:Y:S04]  /*362b0*/  LDL.LU R0, [R1+0x1ca4] ;  /* 0x001ca40001007983 */ /* 0x000ea80000300800 */
[----:B------:R-:W3:Y:S04]  /*362c0*/  LDL.LU R2, [R1+0x1ca0] ;  /* 0x001ca00001027983 */ /* 0x000ee80000300800 */
[----:B------:R-:W4:Y:S04]  /*362d0*/  LDL.LU R4, [R1+0x3e0] ;  /* 0x0003e00001047983 */ /* 0x000f280000300800 */
[----:B------:R-:W4:Y:S04]  /*362e0*/  LDL.LU R5, [R1+0x3e4] ;  /* 0x0003e40001057983 */ /* 0x000f280000300800 */
[----:B------:R-:W4:Y:S04]  /*362f0*/  LDL.LU R6, [R1+0x3e8] ;  /* 0x0003e80001067983 */ /* 0x000f280000300800 */
[----:B------:R-:W4:Y:S04]  /*36300*/  LDL.LU R7, [R1+0x3ec] ;  /* 0x0003ec0001077983 */ /* 0x000f280000300800 */
[----:B------:R0:W-:Y:S04]  /*36310*/  STL.64 [R1+0x1c78], R10 ;  /* 0x001c780a01007387 */ /* 0x0001e80000100a00 */
[----:B-1----:R-:W2:Y:S04]  /*36320*/  LDL.LU R8, [R1+0x400] ;  /* 0x0004000001087983 */ /* 0x002ea80000300800 */
[----:B------:R-:W2:Y:S04]  /*36330*/  LDL.LU R9, [R1+0x404] ;  /* 0x0004040001097983 */ /* 0x000ea80000300800 */
[----:B0-----:R-:W2:Y:S04]  /*36340*/  LDL.LU R10, [R1+0x408] ;  /* 0x00040800010a7983 */ /* 0x001ea80000300800 */
[----:B------:R-:W2:Y:S04]  /*36350*/  LDL.LU R11, [R1+0x40c] ;  /* 0x00040c00010b7983 */ /* 0x000ea80000300800 */
[----:B------:R-:W2:Y:S04]  /*36360*/  LDL.LU R16, [R1+0x430] ;  /* 0x0004300001107983 */ /* 0x000ea80000300800 */
[----:B------:R-:W2:Y:S04]  /*36370*/  LDL.LU R17, [R1+0x434] ;  /* 0x0004340001117983 */ /* 0x000ea80000300800 */
[----:B------:R-:W2:Y:S04]  /*36380*/  LDL.LU R18, [R1+0x438] ;  /* 0x0004380001127983 */ /* 0x000ea80000300800 */
[----:B------:R-:W2:Y:S04]  /*36390*/  LDL.LU R19, [R1+0x43c] ;  /* 0x00043c0001137983 */ /* 0x000ea80000300800 */
[----:B------:R-:W4:Y:S04]  /*363a0*/  LDL.LU.64 R14, [R1+0x1c98] ;  /* 0x001c9800010e7983 */ /* 0x000f280000300a00 */
[----:B------:R-:W4:Y:S04]  /*363b0*/  LDL.LU.64 R22, [R1+0x1c90] ;  /* 0x001c900001167983 */ /* 0x000f280000300a00 */
[----:B------:R-:W4:Y:S04]  /*363c0*/  LDL.LU.64 R20, [R1+0x1c88] ;  /* 0x001c880001147983 */ /* 0x000f280000300a00 */
[----:B------:R-:W-:Y:S04]  /*363d0*/  STL.64 [R1+0x1a0], R24 ;  /* 0x0001a01801007387 */ /* 0x000fe80000100a00 */
[----:B------:R-:W-:Y:S04]  /*363e0*/  STL.64 [R1+0x1a8], R26 ;  /* 0x0001a81a01007387 */ /* 0x000fe80000100a00 */
[----:B------:R-:W0:Y:S04]  /*363f0*/  LDSM.16.M88.4 R24, [R29+0x1b800] ;  /* 0x01b800001d18783b */ /* 0x000e280000000200 */
[----:B0-----:R0:W-:Y:S04]  /*36400*/  STL.64 [R1+0x1aa0], R26 ;  /* 0x001aa01a01007387 */ /* 0x0011e80000100a00 */
[----:B------:R1:W-:Y:S04]  /*36410*/  STL.64 [R1+0x1a98], R24 ;  /* 0x001a981801007387 */ /* 0x0003e80000100a00 */
[----:B0-----:R-:W2:Y:S04]  /*36420*/  LDL.LU.64 R26, [R1+0x88] ;  /* 0x00008800011a7983 */ /* 0x001ea80000300a00 */
[----:B--2---:R0:W-:Y:S04]  /*36430*/  STL.64 [R1+0x1c20], R26 ;  /* 0x001c201a01007387 */ /* 0x0041e80000100a00 */
[----:B-1----:R-:W2:Y:S04]  /*36440*/  LDL.LU R24, [R1+0x4e0] ;  /* 0x0004e00001187983 */ /* 0x002ea80000300800 */
[----:B------:R-:W2:Y:S04]  /*36450*/  LDL.LU R25, [R1+0x4e4] ;  /* 0x0004e40001197983 */ /* 0x000ea80000300800 */
[----:B0-----:R-:W2:Y:S04]  /*36460*/  LDL.LU R26, [R1+0x4e8] ;  /* 0x0004e800011a7983 */ /* 0x001ea80000300800 */
[----:B------:R-:W2:Y:S01]  /*36470*/  LDL.LU R27, [R1+0x4ec] ;  /* 0x0004ec00011b7983 */ /* 0x000ea20000300800 */
[C---:B----4-:R-:W-:Y:S03]  /*36480*/  HMMA.16816.F32.BF16 R4, R20.reuse, R14, R4 ;  /* 0x0000000e1404723c */ /* 0x050fe60000041804 */
[----:B--2---:R-:W-:Y:S04]  /*36490*/  STL.64 [R1+0x1c38], R26 ;  /* 0x001c381a01007387 */ /* 0x004fe80000100a00 */
[----:B------:R0:W-:Y:S04]  /*364a0*/  STL.64 [R1+0x1c30], R24 ;  /* 0x001c301801007387 */ /* 0x0001e80000100a00 */
[----:B0-----:R-:W2:Y:S04]  /*364b0*/  LDL.LU R24, [R1+0x470] ;  /* 0x0004700001187983 */ /* 0x001ea80000300800 */
[----:B------:R-:W2:Y:S04]  /*364c0*/  LDL.LU R25, [R1+0x474] ;  /* 0x0004740001197983 */ /* 0x000ea80000300800 */
[----:B------:R-:W4:Y:S04]  /*364d0*/  LDL.LU R26, [R1+0x478] ;  /* 0x00047800011a7983 */ /* 0x000f280000300800 */
[----:B------:R-:W4:Y:S04]  /*364e0*/  LDL.LU R27, [R1+0x47c] ;  /* 0x00047c00011b7983 */ /* 0x000f280000300800 */
[----:B----4-:R-:W-:Y:S04]  /*364f0*/  STL.64 [R1+0x1c50], R26 ;  /* 0x001c501a01007387 */ /* 0x010fe80000100a00 */
[----:B--2---:R0:W-:Y:S04]  /*36500*/  STL.64 [R1+0x1c48], R24 ;  /* 0x001c481801007387 */ /* 0x0041e80000100a00 */
[----:B0-----:R-:W2:Y:S04]  /*36510*/  LDL.LU R24, [R1+0x450] ;  /* 0x0004500001187983 */ /* 0x001ea80000300800 */
[----:B------:R-:W2:Y:S04]  /*36520*/  LDL.LU R25, [R1+0x454] ;  /* 0x0004540001197983 */ /* 0x000ea80000300800 */
[----:B------:R-:W2:Y:S04]  /*36530*/  LDL.LU R26, [R1+0x458] ;  /* 0x00045800011a7983 */ /* 0x000ea80000300800 */
[----:B------:R-:W2:Y:S04]  /*36540*/  LDL.LU R27, [R1+0x45c] ;  /* 0x00045c00011b7983 */ /* 0x000ea80000300800 */
[----:B------:R-:W-:Y:S04]  /*36550*/  STL.64 [R1+0x190], R4 ;  /* 0x0001900401007387 */ /* 0x000fe80000100a00 */
[----:B------:R0:W-:Y:S04]  /*36560*/  STL.64 [R1+0x198], R6 ;  /* 0x0001980601007387 */ /* 0x0001e80000100a00 */
[----:B0-----:R-:W4:Y:S02]  /*36570*/  LDL.LU.64 R6, [R1+0x1c80] ;  /* 0x001c800001067983 */ /* 0x001f240000300a00 */
[C---:B----4-:R-:W-:Y:S02]  /*36580*/  HMMA.16816.F32.BF16 R4, R20.reuse, R6, R8 ;  /* 0x000000061404723c */ /* 0x050fe40000041808 */
[----:B------:R-:W4:Y:S11]  /*36590*/  LDL.LU.64 R10, [R1+0x1c78] ;  /* 0x001c7800010a7983 */ /* 0x000f360000300a00 */
[----:B------:R-:W-:Y:S10]  /*365a0*/  @!UPT UIADD3 URZ, URZ, URZ, URZ ;  /* 0x0000003f3f3ff290 */ /* 0x000ff4000fffe03f */
[----:B------:R-:W-:Y:S04]  /*365b0*/  STL.64 [R1+0x180], R4 ;  /* 0x0001800401007387 */ /* 0x000fe80000100a00 */
[----:B------:R0:W-:Y:S04]  /*365c0*/  STL.64 [R1+0x188], R6 ;  /* 0x0001880601007387 */ /* 0x0001e80000100a00 */
[----:B0-----:R-:W4:Y:S04]  /*365d0*/  LDL.LU.64 R6, [R1+0x1c70] ;  /* 0x001c700001067983 */ /* 0x001f280000300a00 */
[----:B------:R-:W4:Y:S02]  /*365e0*/  LDL.LU.64 R4, [R1+0x1c68] ;  /* 0x001c680001047983 */ /* 0x000f240000300a00 */
[C---:B----4-:R-:W-:Y:S11]  /*365f0*/  HMMA.16816.F32.BF16 R4, R20.reuse, R10, R4 ;  /* 0x0000000a1404723c */ /* 0x050ff60000041804 */
[----:B------:R-:W-:Y:S11]  /*36600*/  @!UPT UIADD3 URZ, URZ, URZ, URZ ;  /* 0x0000003f3f3ff290 */ /* 0x000ff6000fffe03f */
[----:B------:R-:W-:Y:S01]  /*36610*/  @!UPT UIADD3 URZ, URZ, URZ, URZ ;  /* 0x0000003f3f3ff290 */ /* 0x000fe2000fffe03f */
[----:B------:R-:W-:Y:S04]  /*36620*/  STL.64 [R1+0x170], R4 ;  /* 0x0001700401007387 */ /* 0x000fe80000100a00 */
[----:B------:R0:W-:Y:S04]  /*36630*/  STL.64 [R1+0x178], R6 ;  /* 0x0001780601007387 */ /* 0x0001e80000100a00 */
[----:B0-----:R-:W4:Y:S04]  /*36640*/  LDL.LU.64 R6, [R1+0x1c60] ;  /* 0x001c600001067983 */ /* 0x001f280000300a00 */
[----:B------:R0:W-:Y:S04]  /*36650*/  STL.64 [R1+0x1bf0], R10 ;  /* 0x001bf00a01007387 */ /* 0x0001e80000100a00 */
[----:B------:R-:W2:Y:S04]  /*36660*/  LDL.LU R8, [R1+0x4c0] ;  /* 0x0004c00001087983 */ /* 0x000ea80000300800 */
[----:B------:R-:W2:Y:S04]  /*36670*/  LDL.LU R9, [R1+0x4c4] ;  /* 0x0004c40001097983 */ /* 0x000ea80000300800 */
[----:B0-----:R-:W2:Y:S04]  /*36680*/  LDL.LU R10, [R1+0x4c8] ;  /* 0x0004c800010a7983 */ /* 0x001ea80000300800 */
[----:B------:R-:W2:Y:S01]  /*36690*/  LDL.LU R11, [R1+0x4cc] ;  /* 0x0004cc00010b7983 */ /* 0x000ea20000300800 */
[C---:B----4-:R-:W-:Y:S11]  /*366a0*/  HMMA.16816.F32.BF16 R16, R20.reuse, R6, R16 ;  /* 0x000000061410723c */ /* 0x050ff60000041810 */
[----:B------:R-:W-:Y:S11]  /*366b0*/  @!UPT UIADD3 URZ, URZ, URZ, URZ ;  /* 0x0000003f3f3ff290 */ /* 0x000ff6000fffe03f */
[----:B------:R-:W-:Y:S01]  /*366c0*/  @!UPT UIADD3 URZ, URZ, URZ, URZ ;  /* 0x0000003f3f3ff290 */ /* 0x000fe2000fffe03f */
[----:B------:R-:W-:Y:S04]  /*366d0*/  STL.64 [R1+0x160], R16 ;  /* 0x0001601001007387 */ /* 0x000fe80000100a00 */
[----:B------:R0:W-:Y:S04]  /*366e0*/  STL.64 [R1+0x168], R18 ;  /* 0x0001681201007387 */ /* 0x0001e80000100a00 */
[----:B0-----:R-:W2:Y:S02]  /*366f0*/  LDL.LU.64 R18, [R1+0x1c58] ;  /* 0x001c580001127983 */ /* 0x001ea40000300a00 */
[C---:B--2---:R-:W-:Y:S02]  /*36700*/  HMMA.16816.F32.BF16 R16, R20.reuse, R18, R24 ;  /* 0x000000121410723c */ /* 0x044fe40000041818 */
[----:B------:R-:W2:Y:S04]  /*36710*/  LDL.LU.64 R26, [R1+0x1c50] ;  /* 0x001c5000011a7983 */ /* 0x000ea80000300a00 */
[----:B------:R-:W2:Y:S11]  /*36720*/  LDL.LU.64 R24, [R1+0x1c48] ;  /* 0x001c480001187983 */ /* 0x000eb60000300a00 */
[----:B------:R-:W-:Y:S06]  /*36730*/  @!UPT UIADD3 URZ, URZ, URZ, URZ ;  /* 0x0000003f3f3ff290 */ /* 0x000fec000fffe03f */
        /* <DEDUP_REMOVED lines=19> */
[----:B--2---:R-:W-:Y:S02]  /*36870*/  HMMA.16816.F32.BF16 R20, R20, R26, R16 ;  /* 0x0000001a1414723c */ /* 0x004fe40000041810 */
[----:B------:R-:W2:Y:S04]  /*36880*/  LDL.LU.64 R18, [R1+0x1c08] ;  /* 0x001c080001127983 */ /* 0x000ea80000300a00 */
[----:B------:R-:W2:Y:S04]  /*36890*/  LDL.LU.64 R16, [R1+0x1c00] ;  /* 0x001c000001107983 */ /* 0x000ea80000300a00 */
[----:B------:R-:W-:Y:S11]  /*368a0*/  STL.64 [R1+0x1bf8], R26 ;  /* 0x001bf81a01007387 */ /* 0x000ff60000100a00 */
[----:B------:R-:W-:Y:S02]  /*368b0*/  @!UPT UIADD3 URZ, URZ, URZ, URZ ;  /* 0x0000003f3f3ff290 */ /* 0x000fe4000fffe03f */
[----:B------:R-:W-:Y:S04]  /*368c0*/  STL.64 [R1+0x420], R20 ;  /* 0x0004201401007387 */ /* 0x000fe80000100a00 */
[----:B------:R0:W-:Y:S02]  /*368d0*/  STL.64 [R1+0x428], R22 ;  /* 0x0004281601007387 */ /* 0x0001e40000100a00 */
[----:B0-----:R-:W-:Y:S02]  /*368e0*/  MOV R22, R5 ;  /* 0x0000000500167202 */ /* 0x001fe40000000f00 */
[----:B------:R-:W-:-:S05]  /*368f0*/  MOV R23, R4 ;  /* 0x0000000400177202 */ /* 0x000fca0000000f00 */
[----:B------:R0:W-:Y:S04]  /*36900*/  STL.64 [R1+0x1ba8], R22 ;  /* 0x001ba81601007387 */ /* 0x0001e80000100a00 */
[----:B0-----:R-:W4:Y:S01]  /*36910*/  LDL.64 R22, [R1+0x38] ;  /* 0x0000380001167983 */ /* 0x001f220000100a00 */
[----:B------:R-:W-:Y:S01]  /*36920*/  IMAD.MOV.U32 R5, RZ, RZ, R14 ;  /* 0x000000ffff057224 */ /* 0x000fe200078e000e */
[----:B------:R-:W-:Y:S01]  /*36930*/  MOV R4, R15 ;  /* 0x0000000f00047202 */ /* 0x000fe20000000f00 */
[C---:B--2---:R-:W-:Y:S01]  /*36940*/  HMMA.16816.F32.BF16 R8, R16.reuse, R14, R8 ;  /* 0x0000000e1008723c */ /* 0x044fe20000041808 */
[----:B----4-:R-:W-:Y:S11]  /*36950*/  STL.64 [R1+0x1bc0], R22 ;  /* 0x001bc01601007387 */ /* 0x010ff60000100a00 */
[----:B------:R-:W-:Y:S11]  /*36960*/  @!UPT UIADD3 URZ, URZ, URZ, URZ ;  /* 0x0000003f3f3ff290 */ /* 0x000ff6000fffe03f */
[----:B------:R-:W-:Y:S04]  /*36970*/  STL.64 [R1+0x450], R8 ;  /* 0x0004500801007387 */ /* 0x000fe80000100a00 */
[----:B------:R0:W-:Y:S04]  /*36980*/  STL.64 [R1+0x458], R10 ;  /* 0x0004580a01007387 */ /* 0x0001e80000100a00 */
[----:B------:R-:W2:Y:S04]  /*36990*/  LDL.LU R24, [R1+0x4b0] ;  /* 0x0004b00001187983 */ /* 0x000ea80000300800 */
[----:B------:R-:W2:Y:S04]  /*369a0*/  LDL.LU R25, [R1+0x4b4] ;  /* 0x0004b40001197983 */ /* 0x000ea80000300800 */
[----:B------:R-:W2:Y:S04]  /*369b0*/  LDL.LU R26, [R1+0x4b8] ;  /* 0x0004b800011a7983 */ /* 0x000ea80000300800 */
[----:B------:R-:W2:Y:S04]  /*369c0*/  LDL.LU R27, [R1+0x4bc] ;  /* 0x0004bc00011b7983 */ /* 0x000ea80000300800 */
[----:B0-----:R-:W2:Y:S04]  /*369d0*/  LDL.64 R10, [R1+0x18] ;  /* 0x00001800010a7983 */ /* 0x001ea80000100a00 */
[----:B------:R-:W-:Y:S04]  /*369e0*/  STL.64 [R1+0x1be8], R6 ;  /* 0x001be80601007387 */ /* 0x000fe80000100a00 */
[----:B------:R0:W-:Y:S04]  /*369f0*/  STL.64 [R1+0x1be0], R4 ;  /* 0x001be00401007387 */ /* 0x0001e80000100a00 */
[----:B0-----:R-:W4:Y:S04]  /*36a00*/  LDL.LU R4, [R1+0x490] ;  /* 0x0004900001047983 */ /* 0x001f280000300800 */
[----:B------:R-:W4:Y:S04]  /*36a10*/  LDL.LU R5, [R1+0x494] ;  /* 0x0004940001057983 */ /* 0x000f280000300800 */
[----:B------:R-:W4:Y:S04]  /*36a20*/  LDL.LU R6, [R1+0x498] ;  /* 0x0004980001067983 */ /* 0x000f280000300800 */
[----:B------:R-:W4:Y:S04]  /*36a30*/  LDL.LU R7, [R1+0x49c] ;  /* 0x00049c0001077983 */ /* 0x000f280000300800 */
[----:B------:R-:W2:Y:S04]  /*36a40*/  LDL.LU.64 R22, [R1+0x48] ;  /* 0x0000480001167983 */ /* 0x000ea80000300a00 */
[----:B--2---:R0:W-:Y:S04]  /*36a50*/  STL.64 [R1+0x1bd8], R22 ;  /* 0x001bd81601007387 */ /* 0x0041e80000100a00 */
[----:B------:R-:W2:Y:S04]  /*36a60*/  LDL.LU R12, [R1+0x410] ;  /* 0x00041000010c7983 */ /* 0x000ea80000300800 */
[----:B------:R-:W2:Y:S04]  /*36a70*/  LDL.LU R13, [R1+0x414] ;  /* 0x00041400010d7983 */ /* 0x000ea80000300800 */
[----:B------:R-:W2:Y:S04]  /*36a80*/  LDL.LU R14, [R1+0x418] ;  /* 0x00041800010e7983 */ /* 0x000ea80000300800 */
[----:B------:R-:W2:Y:S04]  /*36a90*/  LDL.LU R15, [R1+0x41c] ;  /* 0x00041c00010f7983 */ /* 0x000ea80000300800 */
[----:B------:R-:W3:Y:S04]  /*36aa0*/  LDL.LU R20, [R1+0x4a0] ;  /* 0x0004a00001147983 */ /* 0x000ee80000300800 */
[----:B------:R-:W3:Y:S04]  /*36ab0*/  LDL.LU R21, [R1+0x4a4] ;  /* 0x0004a40001157983 */ /* 0x000ee80000300800 */
[----:B0-----:R-:W3:Y:S04]  /*36ac0*/  LDL.LU R22, [R1+0x4a8] ;  /* 0x0004a80001167983 */ /* 0x001ee80000300800 */
[----:B------:R-:W3:Y:S04]  /*36ad0*/  LDL.LU R23, [R1+0x4ac] ;  /* 0x0004ac0001177983 */ /* 0x000ee80000300800 */
[----:B--2---:R-:W-:Y:S04]  /*36ae0*/  STL.64 [R1+0x1ba0], R14 ;  /* 0x001ba00e01007387 */ /* 0x004fe80000100a00 */
[----:B------:R0:W-:Y:S04]  /*36af0*/  STL.64 [R1+0x1b98], R12 ;  /* 0x001b980c01007387 */ /* 0x0001e80000100a00 */
[----:B0-----:R-:W2:Y:S04]  /*36b00*/  LDL.LU R12, [R1+0x440] ;  /* 0x00044000010c7983 */ /* 0x001ea80000300800 */
[----:B------:R-:W2:Y:S04]  /*36b10*/  LDL.LU R13, [R1+0x444] ;  /* 0x00044400010d7983 */ /* 0x000ea80000300800 */
[----:B------:R-:W2:Y:S04]  /*36b20*/  LDL.LU R14, [R1+0x448] ;  /* 0x00044800010e7983 */ /* 0x000ea80000300800 */
[----:B------:R-:W2:Y:S01]  /*36b30*/  LDL.LU R15, [R1+0x44c] ;  /* 0x00044c00010f7983 */ /* 0x000ea20000300800 */
[----:B------:R-:W-:Y:S03]  /*36b40*/  HMMA.16816.F32.BF16 R24, R16, R10, R24 ;  /* 0x0000000a1018723c */ /* 0x000fe60000041818 */
        /* <DEDUP_REMOVED lines=12> */
[----:B------:R0:W-:Y:S04]  /*36c10*/  STL.64 [R1+0x470], R24 ;  /* 0x0004701801007387 */ /* 0x0001e80000100a00 */
[----:B------:R1:W-:Y:S01]  /*36c20*/  STL.64 [R1+0x478], R26 ;  /* 0x0004781a01007387 */ /* 0x0003e20000100a00 */
[----:B0-----:R-:W-:Y:S01]  /*36c30*/  MOV R25, R10 ;  /* 0x0000000a00197202 */ /* 0x001fe20000000f00 */
[----:B------:R-:W-:-:S02]  /*36c40*/  IMAD.MOV.U32 R24, RZ, RZ, R11 ;  /* 0x000000ffff187224 */ /* 0x000fc400078e000b */
[----:B-1----:R-:W2:Y:S04]  /*36c50*/  LDL.LU.64 R26, [R1+0x1bf8] ;  /* 0x001bf800011a7983 */ /* 0x002ea80000300a00 */
[----:B------:R-:W4:Y:S02]  /*36c60*/  LDL.LU.64 R10, [R1+0x1bf0] ;  /* 0x001bf000010a7983 */ /* 0x000f240000300a00 */
[C---:B----4-:R-:W-:Y:S11]  /*36c70*/  HMMA.16816.F32.BF16 R4, R16.reuse, R10, R4 ;  /* 0x0000000a1004723c */ /* 0x050ff60000041804 */
[----:B------:R-:W-:Y:S11]  /*36c80*/  @!UPT UIADD3 URZ, URZ, URZ, URZ ;  /* 0x0000003f3f3ff290 */ /* 0x000ff6000fffe03f */
[----:B------:R-:W-:Y:S01]  /*36c90*/  @!UPT UIADD3 URZ, URZ, URZ, URZ ;  /* 0x0000003f3f3ff290 */ /* 0x000fe2000fffe03f */
[----:B------:R-:W-:Y:S04]  /*36ca0*/  STL.64 [R1+0x490], R4 ;  /* 0x0004900401007387 */ /* 0x000fe80000100a00 */
[----:B------:R0:W-:Y:S04]  /*36cb0*/  STL.64 [R1+0x498], R6 ;  /* 0x0004980601007387 */ /* 0x0001e80000100a00 */
[----:B0-----:R-:W3:Y:S04]  /*36cc0*/  LDL.LU.64 R6, [R1+0x1be8] ;  /* 0x001be80001067983 */ /* 0x001ee80000300a00 */
[----:B------:R-:W4:Y:S04]  /*36cd0*/  LDL.LU.64 R4, [R1+0x1be0] ;  /* 0x001be00001047983 */ /* 0x000f280000300a00 */
[----:B------:R0:W-:Y:S04]  /*36ce0*/  STL.64 [R1+0x1b60], R10 ;  /* 0x001b600a01007387 */ /* 0x0001e80000100a00 */
[----:B------:R-:W2:Y:S04]  /*36cf0*/  LDL.LU R8, [R1+0x3d0] ;  /* 0x0003d00001087983 */ /* 0x000ea80000300800 */
[----:B------:R-:W2:Y:S04]  /*36d00*/  LDL.LU R9, [R1+0x3d4] ;  /* 0x0003d40001097983 */ /* 0x000ea80000300800 */
[----:B0-----:R-:W2:Y:S04]  /*36d10*/  LDL.LU R10, [R1+0x3d8] ;  /* 0x0003d800010a7983 */ /* 0x001ea80000300800 */
[----:B------:R-:W2:Y:S01]  /*36d20*/  LDL.LU R11, [R1+0x3dc] ;  /* 0x0003dc00010b7983 */ /* 0x000ea20000300800 */
[C---:B---3--:R-:W-:Y:S03]  /*36d30*/  HMMA.16816.F32.BF16 R20, R16.reuse, R6, R20 ;  /* 0x000000061014723c */ /* 0x048fe60000041814 */
[----:B--2---:R-:W-:Y:S04]  /*36d40*/  STL.64 [R1+0x1b70], R10 ;  /* 0x001b700a01007387 */ /* 0x004fe80000100a00 */
[----:B------:R-:W-:Y:S11]  /*36d50*/  STL.64 [R1+0x1b68], R8 ;  /* 0x001b680801007387 */ /* 0x000ff60000100a00 */
[----:B------:R-:W-:Y:S05]  /*36d60*/  @!UPT UIADD3 URZ, URZ, URZ, URZ ;  /* 0x0000003f3f3ff290 */ /* 0x000fea000fffe03f */
        /* <DEDUP_REMOVED lines=11> */
[----:B------:R-:W2:Y:S01]  /*36e20*/  LDL.LU.64 R22, [R1+0x1bc0] ;  /* 0x001bc00001167983 */ /* 0x000ea20000300a00 */
[----:B----4-:R-:W-:-:S02]  /*36e30*/  MOV R10, R5 ;  /* 0x00000005000a7202 */ /* 0x010fc40000000f00 */
[----:B------:R-:W-:Y:S01]  /*36e40*/  MOV R11, R4 ;  /* 0x00000004000b7202 */ /* 0x000fe20000000f00 */
        /* <DEDUP_REMOVED lines=8> */
[----:B------:R-:W2:Y:S04]  /*36ed0*/  LDL.LU.64 R22, [R1+0x1ba8] ;  /* 0x001ba80001167983 */ /* 0x000ea80000300a00 */
[----:B------:R-:W-:Y:S04]  /*36ee0*/  STL.64 [R1+0x1b80], R6 ;  /* 0x001b800601007387 */ /* 0x000fe80000100a00 */
[----:B------:R0:W-:Y:S04]  /*36ef0*/  STL.64 [R1+0x1b78], R4 ;  /* 0x001b780401007387 */ /* 0x0001e80000100a00 */
[----:B0-----:R-:W3:Y:S04]  /*36f00*/  LDL.LU R4, [R1+0x3f0] ;  /* 0x0003f00001047983 */ /* 0x001ee80000300800 */
[----:B------:R-:W3:Y:S04]  /*36f10*/  LDL.LU R5, [R1+0x3f4] ;  /* 0x0003f40001057983 */ /* 0x000ee80000300800 */
[----:B------:R-:W3:Y:S04]  /*36f20*/  LDL.LU R6, [R1+0x3f8] ;  /* 0x0003f80001067983 */ /* 0x000ee80000300800 */
[----:B------:R-:W3:Y:S01]  /*36f30*/  LDL.LU R7, [R1+0x3fc] ;  /* 0x0003fc0001077983 */ /* 0x000ee20000300800 */
[C---:B--2---:R-:W-:Y:S11]  /*36f40*/  HMMA.16816.F32.BF16 R12, R16.reuse, R22, R12 ;  /* 0x00000016100c723c */ /* 0x044ff6000004180c */
[----:B------:R-:W-:Y:S11]  /*36f50*/  @!UPT UIADD3 URZ, URZ, URZ, URZ ;  /* 0x0000003f3f3ff290 */ /* 0x000ff6000fffe03f */
[----:B------:R-:W-:Y:S01]  /*36f60*/  @!UPT UIADD3 URZ, URZ, URZ, URZ ;  /* 0x0000003f3f3ff290 */ /* 0x000fe2000fffe03f */
[----:B------:R-:W-:Y:S04]  /*36f70*/  STL.64 [R1+0x590], R12 ;  /* 0x0005900c01007387 */ /* 0x000fe80000100a00 */
[----:B------:R0:W-:Y:S04]  /*36f80*/  STL.64 [R1+0x598], R14 ;  /* 0x0005980e01007387 */ /* 0x0001e80000100a00 */
[----:B0-----:R-:W2:Y:S04]  /*36f90*/  LDL.LU.64 R14, [R1+0x1ba0] ;  /* 0x001ba000010e7983 */ /* 0x001ea80000300a00 */
[----:B------:R-:W2:Y:S04]  /*36fa0*/  LDL.LU.64 R12, [R1+0x1b98] ;  /* 0x001b9800010c7983 */ /* 0x000ea80000300a00 */
[----:B------:R0:W-:Y:S04]  /*36fb0*/  STL.64 [R1+0x1b40], R22 ;  /* 0x001b401601007387 */ /* 0x0001e80000100a00 */
[----:B------:R-:W4:Y:S04]  /*36fc0*/  LDL.LU R20, [R1+0x3c0] ;  /* 0x0003c00001147983 */ /* 0x000f280000300800 */
[----:B------:R-:W4:Y:S04]  /*36fd0*/  LDL.LU R21, [R1+0x3c4] ;  /* 0x0003c40001157983 */ /* 0x000f280000300800 */
[----:B0-----:R-:W4:Y:S04]  /*36fe0*/  LDL.LU R22, [R1+0x3c8] ;  /* 0x0003c80001167983 */ /* 0x001f280000300800 */
[----:B------:R-:W4:Y:S01]  /*36ff0*/  LDL.LU R23, [R1+0x3cc] ;  /* 0x0003cc0001177983 */ /* 0x000f220000300800 */
[----:B--2---:R-:W-:Y:S03]  /*37000*/  HMMA.16816.F32.BF16 R16, R16, R26, R12 ;  /* 0x0000001a1010723c */ /* 0x004fe6000004180c */
[----:B------:R-:W3:Y:S04]  /*37010*/  LDL.LU.64 R14, [R1+0x1b90] ;  /* 0x001b9000010e7983 */ /* 0x000ee80000300a00 */
[----:B------:R-:W3:Y:S04]  /*37020*/  LDL.LU.64 R12, [R1+0x1b88] ;  /* 0x001b8800010c7983 */ /* 0x000ee80000300a00 */
[----:B------:R-:W-:Y:S11]  /*37030*/  STL.64 [R1+0x1b38], R26 ;  /* 0x001b381a01007387 */ /* 0x000ff60000100a00 */
[----:B------:R-:W-:Y:S01]  /*37040*/  @!UPT UIADD3 URZ, URZ, URZ, URZ ;  /* 0x0000003f3f3ff290 */ /* 0x000fe2000fffe03f */
[----:B------:R-:W-:Y:S04]  /*37050*/  STL.64 [R1+0x560], R16 ;  /* 0x0005601001007387 */ /* 0x000fe80000100a00 */
[----:B------:R0:W-:Y:S02]  /*37060*/  STL.64 [R1+0x568], R18 ;  /* 0x0005681201007387 */ /* 0x0001e40000100a00 */
[----:B0-----:R-:W-:Y:S01]  /*37070*/  IMAD.MOV.U32 R18, RZ, RZ, R9 ;  /* 0x000000ffff127224 */ /* 0x001fe200078e0009 */
[----:B------:R-:W-:-:S05]  /*37080*/  MOV R19, R8 ;  /* 0x0000000800137202 */ /* 0x000fca0000000f00 */
[----:B------:R-:W-:Y:S04]  /*37090*/  STL.64 [R1+0x1b58], R18 ;  /* 0x001b581201007387 */ /* 0x000fe80000100a00 */
[----:B------:R-:W2:Y:S04]  /*370a0*/  LDL.LU R16, [R1+0x370] ;  /* 0x0003700001107983 */ /* 0x000ea80000300800 */
[----:B------:R-:W2:Y:S01]  /*370b0*/  LDL.LU R17, [R1+0x374] ;  /* 0x0003740001117983 */ /* 0x000ea20000300800 */
[----:B---3--:R-:W-:Y:S03]  /*370c0*/  HMMA.16816.F32.BF16 R8, R12, R10, R4 ;  /* 0x0000000a0c08723c */ /* 0x008fe60000041804 */
[----:B------:R-:W2:Y:S04]  /*370d0*/  LDL.LU.64 R6, [R1+0x1b80] ;  /* 0x001b800001067983 */ /* 0x000ea80000300a00 */
[----:B------:R-:W3:Y:S11]  /*370e0*/  LDL.LU.64 R4, [R1+0x1b78] ;  /* 0x001b780001047983 */ /* 0x000ef60000300a00 */
[----:B------:R-:W-:Y:S05]  /*370f0*/  @!UPT UIADD3 URZ, URZ, URZ, URZ ;  /* 0x0000003f3f3ff290 */ /* 0x000fea000fffe03f */
[----:B------:R-:W-:Y:S04]  /*37100*/  STL.64 [R1+0x550], R8 ;  /* 0x0005500801007387 */ /* 0x000fe80000100a00 */
[----:B------:R0:W-:Y:S04]  /*37110*/  STL.64 [R1+0x558], R10 ;  /* 0x0005580a01007387 */ /* 0x0001e80000100a00 */
[----:B0-----:R-:W2:Y:S04]  /*37120*/  LDL.LU.64 R10, [R1+0x1b70] ;  /* 0x001b7000010a7983 */ /* 0x001ea80000300a00 */
[----:B------:R-:W2:Y:S01]  /*37130*/  LDL.LU.64 R8, [R1+0x1b68] ;  /* 0x001b680001087983 */ /* 0x000ea20000300a00 */
[----:B------:R-:W-:-:S02]  /*37140*/  MOV R26, R25 ;  /* 0x00000019001a7202 */ /* 0x000fc40000000f00 */
[----:B------:R-:W-:-:S07]  /*37150*/  MOV R27, R24 ;  /* 0x00000018001b7202 */ /* 0x000fce0000000f00 */
[C---:B--2---:R-:W-:Y:S01]  /*37160*/  HMMA.16816.F32.BF16 R24, R12.reuse, R26, R8 ;  /* 0x0000001a0c18723c */ /* 0x044fe20000041808 */
[----:B------:R-:W4:Y:S11]  /*37170*/  LDL.LU.64 R10, [R1+0x1b60] ;  /* 0x001b6000010a7983 */ /* 0x000f360000300a00 */
[----:B------:R-:W-:Y:S11]  /*37180*/  @!UPT UIADD3 URZ, URZ, URZ, URZ ;  /* 0x0000003f3f3ff290 */ /* 0x000ff6000fffe03f */
[----:B------:R0:W-:Y:S04]  /*37190*/  STL.64 [R1+0x540], R24 ;  /* 0x0005401801007387 */ /* 0x0001e80000100a00 */
[----:B------:R1:W-:Y:S01]  /*371a0*/  STL.64 [R1+0x548], R26 ;  /* 0x0005481a01007387 */ /* 0x0003e20000100a00 */
[----:B----4-:R-:W-:Y:S11]  /*371b0*/  HMMA.16816.F32.BF16 R8, R12, R10, R20 ;  /* 0x0000000a0c08723c */ /* 0x010ff60000041814 */
[----:B------:R-:W-:Y:S11]  /*371c0*/  @!UPT UIADD3 URZ, URZ, URZ, URZ ;  /* 0x0000003f3f3ff290 */ /* 0x000ff6000fffe03f */
[----:B------:R-:W-:Y:S01]  /*371d0*/  @!UPT UIADD3 URZ, URZ, URZ, URZ ;  /* 0x0000003f3f3ff290 */ /* 0x000fe2000fffe03f */
[----:B------:R-:W-:Y:S04]  /*371e0*/  STL.64 [R1+0x530], R8 ;  /* 0x0005300801007387 */ /* 0x000fe80000100a00 */
[----:B0-----:R-:W2:Y:S04]  /*371f0*/  LDL.LU R24, [R1+0x240] ;  /* 0x0002400001187983 */ /* 0x001ea80000300800 */
[----:B------:R-:W2:Y:S04]  /*37200*/  LDL.LU R25, [R1+0x244] ;  /* 0x0002440001197983 */ /* 0x000ea80000300800 */
[----:B-1----:R-:W4:Y:S04]  /*37210*/  LDL.LU R26, [R1+0x248] ;  /* 0x00024800011a7983 */ /* 0x002f280000300800 */
[----:B------:R-:W4:Y:S01]  /*37220*/  LDL.LU R27, [R1+0x24c] ;  /* 0x00024c00011b7983 */ /* 0x000f220000300800 */
[----:B------:R-:W-:Y:S01]  /*37230*/  MOV R18, R2 ;  /* 0x0000000200127202 */ /* 0x000fe20000000f00 */
[----:B------:R-:W-:-:S07]  /*37240*/  IMAD.MOV.U32 R19, RZ, RZ, R0 ;  /* 0x000000ffff137224 */ /* 0x000fce00078e0000 */
[C---:B------:R-:W-:Y:S01]  /*37250*/  HMMA.16816.F32.BF16 R16, R12.reuse, R6, R16 ;  /* 0x000000060c10723c */ /* 0x040fe20000041810 */
[----:B------:R-:W-:Y:S02]  /*37260*/  MOV R0, R11 ;  /* 0x0000000b00007202 */ /* 0x000fe40000000f00 */
[----:B------:R-:W-:Y:S01]  /*37270*/  MOV R2, R10 ;  /* 0x0000000a00027202 */ /* 0x000fe20000000f00 */
[----:B---3--:R-:W-:Y:S01]  /*37280*/  IMAD.MOV.U32 R22, RZ, RZ, R5 ;  /* 0x000000ffff167224 */ /* 0x008fe200078e0005 */
[----:B------:R-:W-:Y:S01]  /*37290*/  MOV R23, R4 ;  /* 0x0000000400177202 */ /* 0x000fe20000000f00 */
[----:B----4-:R-:W-:Y:S04]  /*372a0*/  STL.64 [R1+0x1b50], R26 ;  /* 0x001b501a01007387 */ /* 0x010fe80000100a00 */
        /* <DEDUP_REMOVED lines=9> */
[----:B------:R-:W-:Y:S04]  /*37340*/  STL [R1+0x1984], R0 ;  /* 0x0019840001007387 */ /* 0x000fe80000100800 */
[----:B------:R-:W-:Y:S04]  /*37350*/  STL [R1+0x1980], R2 ;  /* 0x0019800201007387 */ /* 0x000fe80000100800 */
[----:B------:R-:W-:Y:S04]  /*37360*/  STL.64 [R1+0x520], R16 ;  /* 0x0005201001007387 */ /* 0x000fe80000100a00 */
[----:B------:R0:W-:Y:S04]  /*37370*/  STL.64 [R1+0x528], R18 ;  /* 0x0005281201007387 */ /* 0x0001e80000100a00 */
[----:B0-----:R-:W4:Y:S04]  /*37380*/  LDL.LU.64 R18, [R1+0x1b58] ;  /* 0x001b580001127983 */ /* 0x001f280000300a00 */
[----:B------:R0:W-:Y:S04]  /*37390*/  STL.64 [R1+0x1b08], R6 ;  /* 0x001b080601007387 */ /* 0x0001e80000100a00 */
[----:B------:R-:W4:Y:S04]  /*373a0*/  LDL.LU R4, [R1+0x260] ;  /* 0x0002600001047983 */ /* 0x000f280000300800 */
[----:B------:R-:W4:Y:S04]  /*373b0*/  LDL.LU R5, [R1+0x264] ;  /* 0x0002640001057983 */ /* 0x000f280000300800 */
[----:B0-----:R-:W4:Y:S04]  /*373c0*/  LDL.LU R6, [R1+0x268] ;  /* 0x0002680001067983 */ /* 0x001f280000300800 */
[----:B------:R-:W4:Y:S02]  /*373d0*/  LDL.LU R7, [R1+0x26c] ;  /* 0x00026c0001077983 */ /* 0x000f240000300800 */
[C---:B----4-:R-:W-:Y:S02]  /*373e0*/  HMMA.16816.F32.BF16 R4, R12.reuse, R18, R4 ;  /* 0x000000120c04723c */ /* 0x050fe40000041804 */
[----:B------:R0:W-:Y:S04]  /*373f0*/  STL.64 [R1+0x1ad8], R18 ;  /* 0x001ad81201007387 */ /* 0x0001e80000100a00 */
[----:B------:R-:W4:Y:S11]  /*37400*/  LDL.LU R16, [R1+0x1f0] ;  /* 0x0001f00001107983 */ /* 0x000f360000300800 */
[----:B------:R-:W-:Y:S06]  /*37410*/  @!UPT UIADD3 URZ, URZ, URZ, URZ ;  /* 0x0000003f3f3ff290 */ /* 0x000fec000fffe03f */
[----:B------:R1:W-:Y:S04]  /*37420*/  STL.64 [R1+0x580], R4 ;  /* 0x0005800401007387 */ /* 0x0003e80000100a00 */
[----:B------:R1:W-:Y:S04]  /*37430*/  STL.64 [R1+0x588], R6 ;  /* 0x0005880601007387 */ /* 0x0003e80000100a00 */
[----:B------:R-:W4:Y:S04]  /*37440*/  LDL.LU R17, [R1+0x1f4] ;  /* 0x0001f40001117983 */ /* 0x000f280000300800 */
[----:B0-----:R-:W2:Y:S04]  /*37450*/  LDL.LU R18, [R1+0x1f8] ;  /* 0x0001f80001127983 */ /* 0x001ea80000300800 */
[----:B------:R-:W2:Y:S04]  /*37460*/  LDL.LU R19, [R1+0x1fc] ;  /* 0x0001fc0001137983 */ /* 0x000ea80000300800 */
[----:B-1----:R-:W2:Y:S04]  /*37470*/  LDL.LU R4, [R1+0x210] ;  /* 0x0002100001047983 */ /* 0x002ea80000300800 */
[----:B------:R-:W2:Y:S04]  /*37480*/  LDL.LU R5, [R1+0x214] ;  /* 0x0002140001057983 */ /* 0x000ea80000300800 */
[----:B------:R-:W2:Y:S04]  /*37490*/  LDL.LU R6, [R1+0x218] ;  /* 0x0002180001067983 */ /* 0x000ea80000300800 */
[----:B------:R-:W2:Y:S04]  /*374a0*/  LDL.LU R7, [R1+0x21c] ;  /* 0x00021c0001077983 */ /* 0x000ea80000300800 */
[----:B--2---:R0:W-:Y:S04]  /*374b0*/  STL.64 [R1+0x1b18], R6 ;  /* 0x001b180601007387 */ /* 0x0041e80000100a00 */
[----:B------:R-:W-:Y:S04]  /*374c0*/  STL.64 [R1+0x1b10], R4 ;  /* 0x001b100401007387 */ /* 0x000fe80000100a00 */
[----:B0-----:R-:W2:Y:S04]  /*374d0*/  LDL.LU.64 R6, [R1+0x28] ;  /* 0x0000280001067983 */ /* 0x001ea80000300a00 */
[----:B------:R0:W-:Y:S04]  /*374e0*/  STL.64 [R1+0x1ae8], R18 ;  /* 0x001ae81201007387 */ /* 0x0001e80000100a00 */
[----:B----4-:R-:W-:Y:S04]  /*374f0*/  STL.64 [R1+0x1ae0], R16 ;  /* 0x001ae01001007387 */ /* 0x010fe80000100a00 */
[----:B0-----:R-:W4:Y:S01]  /*37500*/  LDL.LU.64 R18, [R1+0x8] ;  /* 0x0000080001127983 */ /* 0x001f220000300a00 */
[C---:B------:R-:W-:Y:S03]  /*37510*/  HMMA.16816.F32.BF16 R20, R12.reuse, R22, R24 ;  /* 0x000000160c14723c */ /* 0x040fe60000041818 */
[----:B----4-:R0:W-:Y:S04]  /*37520*/  STL.64 [R1+0x1b00], R18 ;  /* 0x001b001201007387 */ /* 0x0101e80000100a00 */
[----:B0-----:R-:W4:Y:S04]  /*37530*/  LDL.LU.64 R18, [R1+0x18] ;  /* 0x0000180001127983 */ /* 0x001f280000300a00 */
[----:B----4-:R0:W-:Y:S04]  /*37540*/  STL.64 [R1+0x1b20], R18 ;  /* 0x001b201201007387 */ /* 0x0101e80000100a00 */
[----:B------:R-:W2:Y:S04]  /*37550*/  LDL.LU R16, [R1+0x220] ;  /* 0x0002200001107983 */ /* 0x000ea80000300800 */
[----:B------:R-:W2:Y:S04]  /*37560*/  LDL.LU R17, [R1+0x224] ;  /* 0x0002240001117983 */ /* 0x000ea80000300800 */
[----:B0-----:R-:W2:Y:S04]  /*37570*/  LDL.LU R18, [R1+0x228] ;  /* 0x0002280001127983 */ /* 0x001ea80000300800 */
[----:B------:R-:W2:Y:S04]  /*37580*/  LDL.LU R19, [R1+0x22c] ;  /* 0x00022c0001137983 */ /* 0x000ea80000300800 */
[----:B------:R-:W4:Y:S04]  /*37590*/  LDL.LU.64 R26, [R1+0x1b50] ;  /* 0x001b5000011a7983 */ /* 0x000f280000300a00 */
[----:B------:R-:W4:Y:S04]  /*375a0*/  LDL.LU.64 R24, [R1+0x1b48] ;  /* 0x001b480001187983 */ /* 0x000f280000300a00 */
[----:B------:R-:W-:Y:S04]  /*375b0*/  STL.64 [R1+0x5d0], R20 ;  /* 0x0005d01401007387 */ /* 0x000fe80000100a00 */
[----:B------:R0:W-:Y:S04]  /*375c0*/  STL.64 [R1+0x5d8], R22 ;  /* 0x0005d81601007387 */ /* 0x0001e80000100a00 */
[----:B0-----:R-:W4:Y:S04]  /*375d0*/  LDL.LU.64 R22, [R1+0x1b40] ;  /* 0x001b400001167983 */ /* 0x001f280000300a00 */
[----:B------:R-:W2:Y:S01]  /*375e0*/  LDL R0, [R1+0xe44] ;  /* 0x000e440001007983 */ /* 0x000ea20000100800 */
[C---:B----4-:R-:W-:Y:S11]  /*375f0*/  HMMA.16816.F32.BF16 R24, R12.reuse, R22, R24 ;  /* 0x000000160c18723c */ /* 0x050ff60000041818 */
[----:B------:R-:W-:Y:S11]  /*37600*/  @!UPT UIADD3 URZ, URZ, URZ, URZ ;  /* 0x0000003f3f3ff290 */ /* 0x000ff6000fffe03f */
[----:B------:R-:W-:Y:S01]  /*37610*/  @!UPT UIADD3 URZ, URZ, URZ, URZ ;  /* 0x0000003f3f3ff290 */ /* 0x000fe2000fffe03f */
[----:B------:R-:W-:Y:S04]  /*37620*/  STL.64 [R1+0x600], R24 ;  /* 0x0006001801007387 */ /* 0x000fe80000100a00 */
[----:B------:R0:W-:Y:S04]  /*37630*/  STL.64 [R1+0x608], R26 ;  /* 0x0006081a01007387 */ /* 0x0001e80000100a00 */
[----:B0-----:R-:W3:Y:S04]  /*37640*/  LDL.LU.64 R26, [R1+0x1b38] ;  /* 0x001b3800011a7983 */ /* 0x001ee80000300a00 */
[----:B------:R0:W-:Y:S04]  /*37650*/  STL.64 [R1+0x1ab0], R22 ;  /* 0x001ab01601007387 */ /* 0x0001e80000100a00 */
[----:B0-----:R-:W4:Y:S01]  /*37660*/  LDL.LU.64 R22, [R1+0x38] ;  /* 0x0000380001167983 */ /* 0x001f220000300a00 */
[----:B---3--:R-:W-:Y:S03]  /*37670*/  HMMA.16816.F32.BF16 R12, R12, R26, R8 ;  /* 0x0000001a0c0c723c */ /* 0x008fe60000041808 */
[----:B------:R-:W2:Y:S04]  /*37680*/  LDL.LU.64 R10, [R1+0x1b30] ;  /* 0x001b3000010a7983 */ /* 0x000ea80000300a00 */
[----:B------:R-:W2:Y:S11]  /*37690*/  LDL.LU.64 R8, [R1+0x1b28] ;  /* 0x001b280001087983 */ /* 0x000eb60000300a00 */
[----:B------:R-:W-:Y:S05]  /*376a0*/  @!UPT UIADD3 URZ, URZ, URZ, URZ ;  /* 0x0000003f3f3ff290 */ /* 0x000fea000fffe03f */
[----:B------:R0:W-:Y:S04]  /*376b0*/  STL.64 [R1+0x5f0], R12 ;  /* 0x0005f00c01007387 */ /* 0x0001e80000100a00 */
[----:B------:R1:W-:Y:S04]  /*376c0*/  STL.64 [R1+0x5f8], R14 ;  /* 0x0005f80e01007387 */ /* 0x0003e80000100a00 */
[----:B0-----:R-:W3:Y:S04]  /*376d0*/  LDL.LU R12, [R1+0x1e0] ;  /* 0x0001e000010c7983 */ /* 0x001ee80000300800 */
[----:B------:R-:W3:Y:S04]  /*376e0*/  LDL.LU R13, [R1+0x1e4] ;  /* 0x0001e400010d7983 */ /* 0x000ee80000300800 */
[----:B-1----:R-:W2:Y:S04]  /*376f0*/  LDL.LU R14, [R1+0x1e8] ;  /* 0x0001e800010e7983 */ /* 0x002ea80000300800 */
[----:B------:R-:W2:Y:S04]  /*37700*/  LDL.LU R15, [R1+0x1ec] ;  /* 0x0001ec00010f7983 */ /* 0x000ea80000300800 */
[----:B--2---:R-:W-:Y:S04]  /*37710*/  STL.64 [R1+0x1af8], R14 ;  /* 0x001af80e01007387 */ /* 0x004fe80000100a00 */
[----:B---3--:R0:W-:Y:S04]  /*37720*/  STL.64 [R1+0x1af0], R12 ;  /* 0x001af00c01007387 */ /* 0x0081e80000100a00 */
[----:B0-----:R-:W2:Y:S04]  /*37730*/  LDL.LU R12, [R1+0x200] ;  /* 0x00020000010c7983 */ /* 0x001ea80000300800 */
[----:B------:R-:W2:Y:S04]  /*37740*/  LDL.LU R13, [R1+0x204] ;  /* 0x00020400010d7983 */ /* 0x000ea80000300800 */
[----:B------:R-:W2:Y:S04]  /*37750*/  LDL.LU R14, [R1+0x208] ;  /* 0x00020800010e7983 */ /* 0x000ea80000300800 */
[----:B------:R-:W2:Y:S04]  /*37760*/  LDL.LU R15, [R1+0x20c] ;  /* 0x00020c00010f7983 */ /* 0x000ea80000300800 */
[----:B------:R0:W-:Y:S04]  /*37770*/  STL.64 [R1+0x1aa8], R26 ;  /* 0x001aa81a01007387 */ /* 0x0001e80000100a00 */
[----:B------:R-:W3:Y:S04]  /*37780*/  LDL.LU R24, [R1+0x1c0] ;  /* 0x0001c00001187983 */ /* 0x000ee80000300800 */
[----:B------:R-:W3:Y:S04]  /*37790*/  LDL.LU R25, [R1+0x1c4] ;  /* 0x0001c40001197983 */ /* 0x000ee80000300800 */
[----:B0-----:R-:W2:Y:S04]  /*377a0*/  LDL.LU R26, [R1+0x1c8] ;  /* 0x0001c800011a7983 */ /* 0x001ea80000300800 */
[----:B------:R-:W2:Y:S01]  /*377b0*/  LDL.LU R27, [R1+0x1cc] ;  /* 0x0001cc00011b7983 */ /* 0x000ea20000300800 */
[C---:B------:R-:W-:Y:S01]  /*377c0*/  HMMA.16816.F32.BF16 R16, R8.reuse, R6, R16 ;  /* 0x000000060810723c */ /* 0x040fe20000041810 */
[----:B------:R-:W-:Y:S01]  /*377d0*/  MOV R20, R6 ;  /* 0x0000000600147202 */ /* 0x000fe20000000f00 */
[----:B------:R-:W-:Y:S01]  /*377e0*/  IMAD.MOV.U32 R2, RZ, RZ, R7 ;  /* 0x000000ffff027224 */ /* 0x000fe200078e0007 */
[----:B--2---:R-:W-:Y:S04]  /*377f0*/  STL.64 [R1+0x1ac0], R26 ;  /* 0x001ac01a01007387 */ /* 0x004fe80000100a00 */
[----:B---3--:R0:W-:Y:S04]  /*37800*/  STL.64 [R1+0x1ab8], R24 ;  /* 0x001ab81801007387 */ /* 0x0081e80000100a00 */
[----:B0-----:R-:W4:Y:S04]  /*37810*/  LDL.LU R24, [R1+0x1d0] ;  /* 0x0001d00001187983 */ /* 0x001f280000300800 */
[----:B------:R-:W4:Y:S04]  /*37820*/  LDL.LU R25, [R1+0x1d4] ;  /* 0x0001d40001197983 */ /* 0x000f280000300800 */
[----:B------:R-:W4:Y:S04]  /*37830*/  LDL.LU R26, [R1+0x1d8] ;  /* 0x0001d800011a7983 */ /* 0x000f280000300800 */
[----:B------:R-:W4:Y:S04]  /*37840*/  LDL.LU R27, [R1+0x1dc] ;  /* 0x0001dc00011b7983 */ /* 0x000f280000300800 */
[----:B------:R-:W-:Y:S04]  /*37850*/  STL.64 [R1+0x670], R16 ;  /* 0x0006701001007387 */ /* 0x000fe80000100a00 */
[----:B------:R0:W-:Y:S04]  /*37860*/  STL.64 [R1+0x678], R18 ;  /* 0x0006781201007387 */ /* 0x0001e80000100a00 */
[----:B0-----:R-:W2:Y:S04]  /*37870*/  LDL.LU.64 R18, [R1+0x1b20] ;  /* 0x001b200001127983 */ /* 0x001ea80000300a00 */
[----:B------:R-:W2:Y:S04]  /*37880*/  LDL.LU.64 R6, [R1+0x1b18] ;  /* 0x001b180001067983 */ /* 0x000ea80000300a00 */
[----:B------:R-:W2:Y:S02]  /*37890*/  LDL.LU.64 R4, [R1+0x1b10] ;  /* 0x001b100001047983 */ /* 0x000ea40000300a00 */
[----:B--2---:R-:W-:Y:S01]  /*378a0*/  HMMA.16816.F32.BF16 R4, R8, R18, R4 ;  /* 0x000000120804723c */ /* 0x004fe20000041804 */
[----:B------:R-:W-:Y:S11]  /*378b0*/  MOV R21, R19 ;  /* 0x0000001300157202 */ /* 0x000ff60000000f00 */
[----:B------:R-:W-:Y:S11]  /*378c0*/  @!UPT UIADD3 URZ, URZ, URZ, URZ ;  /* 0x0000003f3f3ff290 */ /* 0x000ff6000fffe03f */
[----:B------:R0:W-:Y:S04]  /*378d0*/  STL.64 [R1+0x660], R4 ;  /* 0x0006600401007387 */ /* 0x0001e80000100a00 */
[----:B------:R1:W-:Y:S01]  /*378e0*/  STL.64 [R1+0x668], R6 ;  /* 0x0006680601007387 */ /* 0x0003e20000100a00 */
[----:B0-----:R-:W-:-:S03]  /*378f0*/  MOV R5, R18 ;  /* 0x0000001200057202 */ /* 0x001fc60000000f00 */
[----:B-1----:R-:W2:Y:S04]  /*37900*/  LDL.LU.64 R6, [R1+0x1b08] ;  /* 0x001b080001067983 */ /* 0x002ea80000300a00 */
[----:B------:R-:W3:Y:S02]  /*37910*/  LDL.LU.64 R18, [R1+0x1b00] ;  /* 0x001b000001127983 */ /* 0x000ee40000300a00 */
[C---:B---3--:R-:W-:Y:S01]  /*37920*/  HMMA.16816.F32.BF16 R12, R8.reuse, R18, R12 ;  /* 0x00000012080c723c */ /* 0x048fe2000004180c */
[----:B------:R-:W-:Y:S01]  /*37930*/  IMAD.MOV.U32 R29, RZ, RZ, R18 ;  /* 0x000000ffff1d7224 */ /* 0x000fe200078e0012 */
[----:B------:R-:W-:Y:S11]  /*37940*/  MOV R4, R19 ;  /* 0x0000001300047202 */ /* 0x000ff60000000f00 */
[----:B------:R-:W-:Y:S10]  /*37950*/  @!UPT UIADD3 URZ, URZ, URZ, URZ ;  /* 0x0000003f3f3ff290 */ /* 0x000ff4000fffe03f */
[----:B------:R-:W-:Y:S04]  /*37960*/  STL.64 [R1+0x650], R12 ;  /* 0x0006500c01007387 */ /* 0x000fe80000100a00 */
[----:B------:R0:W-:Y:S04]  /*37970*/  STL.64 [R1+0x658], R14 ;  /* 0x0006580e01007387 */ /* 0x0001e80000100a00 */
[----:B0-----:R-:W3:Y:S04]  /*37980*/  LDL.LU.64 R14, [R1+0x1af8] ;  /* 0x001af800010e7983 */ /* 0x001ee80000300a00 */
[----:B------:R-:W3:Y:S04]  /*37990*/  LDL.LU.64 R12, [R1+0x1af0] ;  /* 0x001af000010c7983 */ /* 0x000ee80000300a00 */
[----:B------:R-:W2:Y:S04]  /*379a0*/  LDL.LU.64 R18, [R1+0x1ae8] ;  /* 0x001ae80001127983 */ /* 0x000ea80000300a00 */
[----:B------:R-:W2:Y:S02]  /*379b0*/  LDL.LU.64 R16, [R1+0x1ae0] ;  /* 0x001ae00001107983 */ /* 0x000ea40000300a00 */
[C---:B--2---:R-:W-:Y:S11]  /*379c0*/  HMMA.16816.F32.BF16 R16, R8.reuse, R6, R16 ;  /* 0x000000060810723c */ /* 0x044ff60000041810 */
[----:B------:R-:W-:Y:S11]  /*379d0*/  @!UPT UIADD3 URZ, URZ, URZ, URZ ;  /* 0x0000003f3f3ff290 */ /* 0x000ff6000fffe03f */
[----:B------:R-:W-:Y:S01]  /*379e0*/  @!UPT UIADD3 URZ, URZ, URZ, URZ ;  /* 0x0000003f3f3ff290 */ /* 0x000fe2000fffe03f */
[----:B------:R-:W-:Y:S04]  /*379f0*/  STL.64 [R1+0x640], R16 ;  /* 0x0006401001007387 */ /* 0x000fe80000100a00 */
[----:B------:R0:W-:Y:S04]  /*37a00*/  STL.64 [R1+0x648], R18 ;  /* 0x0006481201007387 */ /* 0x0001e80000100a00 */
[----:B0-----:R-:W3:Y:S02]  /*37a10*/  LDL.LU.64 R18, [R1+0x1ad8] ;  /* 0x001ad80001127983 */ /* 0x001ee40000300a00 */
[C---:B---3--:R-:W-:Y:S02]  /*37a20*/  HMMA.16816.F32.BF16 R12, R8.reuse, R18, R12 ;  /* 0x00000012080c723c */ /* 0x048fe4000004180c */
[----:B------:R0:W-:Y:S04]  /*37a30*/  STL.64 [R1+0x1a48], R18 ;  /* 0x001a481201007387 */ /* 0x0001e80000100a00 */
[----:B------:R-:W2:Y:S11]  /*37a40*/  LDL.LU R16, [R1+0x50] ;  /* 0x0000500001107983 */ /* 0x000eb60000300800 */
[----:B------:R-:W-:Y:S06]  /*37a50*/  @!UPT UIADD3 URZ, URZ, URZ, URZ ;  /* 0x0000003f3f3ff290 */ /* 0x000fec000fffe03f */
[----:B------:R1:W-:Y:S04]  /*37a60*/  STL.64 [R1+0x630], R12 ;  /* 0x0006300c01007387 */ /* 0x0003e80000100a00 */
[----:B------:R3:W-:Y:S04]  /*37a70*/  STL.64 [R1+0x638], R14 ;  /* 0x0006380e01007387 */ /* 0x0007e80000100a00 */
[----:B------:R-:W2:Y:S04]  /*37a80*/  LDL.LU R17, [R1+0x54] ;  /* 0x0000540001117983 */ /* 0x000ea80000300800 */
[----:B0-----:R-:W2:Y:S04]  /*37a90*/  LDL.LU R18, [R1+0x58] ;  /* 0x0000580001127983 */ /* 0x001ea80000300800 */
[----:B------:R-:W2:Y:S01]  /*37aa0*/  LDL.LU R19, [R1+0x5c] ;  /* 0x00005c0001137983 */ /* 0x000ea20000300800 */
[----:B----4-:R-:W-:Y:S03]  /*37ab0*/  HMMA.16816.F32.BF16 R24, R8, R22, R24 ;  /* 0x000000160818723c */ /* 0x010fe60000041818 */
[----:B-1----:R-:W4:Y:S04]  /*37ac0*/  LDL.LU R12, [R1+0x130] ;  /* 0x00013000010c7983 */ /* 0x002f280000300800 */
[----:B------:R-:W4:Y:S04]  /*37ad0*/  LDL.LU R13, [R1+0x134] ;  /* 0x00013400010d7983 */ /* 0x000f280000300800 */
[----:B---3--:R-:W4:Y:S04]  /*37ae0*/  LDL.LU R14, [R1+0x138] ;  /* 0x00013800010e7983 */ /* 0x008f280000300800 */
[----:B------:R-:W4:Y:S04]  /*37af0*/  LDL.LU R15, [R1+0x13c] ;  /* 0x00013c00010f7983 */ /* 0x000f280000300800 */
[----:B--2---:R0:W-:Y:S04]  /*37b00*/  STL.64 [R1+0x1a58], R18 ;  /* 0x001a581201007387 */ /* 0x0041e80000100a00 */
[----:B------:R1:W-:Y:S01]  /*37b10*/  STL.64 [R1+0x1a50], R16 ;  /* 0x001a501001007387 */ /* 0x0003e20000100a00 */
[----:B0-----:R-:W-:Y:S01]  /*37b20*/  MOV R18, R29 ;  /* 0x0000001d00127202 */ /* 0x001fe20000000f00 */
[----:B------:R-:W-:-:S02]  /*37b30*/  IMAD.MOV.U32 R19, RZ, RZ, R4 ;  /* 0x000000ffff137224 */ /* 0x000fc400078e0004 */
[----:B------:R-:W2:Y:S04]  /*37b40*/  LDL.LU R29, [R1+0x1ad0] ;  /* 0x001ad000011d7983 */ /* 0x000ea80000300800 */
[----:B------:R-:W3:Y:S04]  /*37b50*/  LDL.LU R4, [R1+0x1acc] ;  /* 0x001acc0001047983 */ /* 0x000ee80000300800 */
[----:B------:R0:W-:Y:S01]  /*37b60*/  STL.64 [R1+0x1a68], R18 ;  /* 0x001a681201007387 */ /* 0x0001e20000100a00 */
[----:B-1----:R-:W-:Y:S02]  /*37b70*/  MOV R16, R22 ;  /* 0x0000001600107202 */ /* 0x002fe40000000f00 */
[----:B0-----:R-:W-:-:S02]  /*37b80*/  MOV R18, R5 ;  /* 0x0000000500127202 */ /* 0x001fc40000000f00 */
[----:B------:R-:W-:Y:S01]  /*37b90*/  MOV R19, R21 ;  /* 0x0000001500137202 */ /* 0x000fe20000000f00 */
[----:B------:R-:W2:Y:S04]  /*37ba0*/  LDL.LU R5, [R1+0x1ac8] ;  /* 0x001ac80001057983 */ /* 0x000ea80000300800 */
[----:B------:R0:W-:Y:S04]  /*37bb0*/  STL.64 [R1+0x1a80], R18 ;  /* 0x001a801201007387 */ /* 0x0001e80000100a00 */
[----:B------:R-:W-:Y:S04]  /*37bc0*/  STL.64 [R1+0x620], R24 ;  /* 0x0006201801007387 */ /* 0x000fe80000100a00 */
[----:B------:R1:W-:Y:S01]  /*37bd0*/  STL.64 [R1+0x628], R26 ;  /* 0x0006281a01007387 */ /* 0x0003e20000100a00 */
[----:B0-----:R-:W-:Y:S01]  /*37be0*/  MOV R19, R2 ;  /* 0x0000000200137202 */ /* 0x001fe20000000f00 */
[----:B------:R-:W-:-:S02]  /*37bf0*/  IMAD.MOV.U32 R2, RZ, RZ, R23 ;  /* 0x000000ffff027224 */ /* 0x000fc400078e0017 */
[----:B-1----:R-:W2:Y:S04]  /*37c00*/  LDL.LU.64 R26, [R1+0x1ac0] ;  /* 0x001ac000011a7983 */ /* 0x002ea80000300a00 */
[----:B------:R-:W2:Y:S04]  /*37c10*/  LDL.LU.64 R24, [R1+0x1ab8] ;  /* 0x001ab80001187983 */ /* 0x000ea80000300a00 */
[----:B------:R-:W2:Y:S01]  /*37c20*/  LDL.LU.64 R22, [R1+0x1ab0] ;  /* 0x001ab00001167983 */ /* 0x000ea20000300a00 */
[----:B------:R-:W-:Y:S01]  /*37c30*/  IMAD.MOV.U32 R18, RZ, RZ, R20 ;  /* 0x000000ffff127224 */ /* 0x000fe200078e0014 */
[----:B--2---:R-:W-:Y:S11]  /*37c40*/  HMMA.16816.F32.BF16 R24, R8, R22, R24 ;  /* 0x000000160818723c */ /* 0x004ff60000041818 */
[----:B------:R-:W-:Y:S11]  /*37c50*/  @!UPT UIADD3 URZ, URZ, URZ, URZ ;  /* 0x0000003f3f3ff290 */ /* 0x000ff6000fffe03f */
[----:B------:R-:W-:Y:S01]  /*37c60*/  @!UPT UIADD3 URZ, URZ, URZ, URZ ;  /* 0x0000003f3f3ff290 */ /* 0x000fe2000fffe03f */
[----:B------:R-:W-:Y:S04]  /*37c70*/  STL.64 [R1+0x610], R24 ;  /* 0x0006101801007387 */ /* 0x000fe80000100a00 */
[----:B------:R0:W-:Y:S04]  /*37c80*/  STL.64 [R1+0x618], R26 ;  /* 0x0006181a01007387 */ /* 0x0001e80000100a00 */
[----:B0-----:R-:W4:Y:S04]  /*37c90*/  LDL.LU.64 R26, [R1+0x1aa8] ;  /* 0x001aa800011a7983 */ /* 0x001f280000300a00 */
[----:B------:R0:W-:Y:S02]  /*37ca0*/  STL.64 [R1+0x1a30], R22 ;  /* 0x001a301601007387 */ /* 0x0001e40000100a00 */
[----:B0-----:R-:W-:-:S02]  /*37cb0*/  MOV R22, R16 ;  /* 0x0000001000167202 */ /* 0x001fc40000000f00 */
[----:B------:R-:W-:-:S05]  /*37cc0*/  MOV R23, R2 ;  /* 0x0000000200177202 */ /* 0x000fca0000000f00 */
[----:B------:R0:W-:Y:S04]  /*37cd0*/  STL.64 [R1+0x1a60], R22 ;  /* 0x001a601601007387 */ /* 0x0001e80000100a00 */
[----:B------:R-:W2:Y:S04]  /*37ce0*/  LDL.LU R20, [R1+0x60] ;  /* 0x0000600001147983 */ /* 0x000ea80000300800 */
[----:B------:R-:W2:Y:S04]  /*37cf0*/  LDL.LU R21, [R1+0x64] ;  /* 0x0000640001157983 */ /* 0x000ea80000300800 */
[----:B0-----:R-:W2:Y:S04]  /*37d00*/  LDL.LU R22, [R1+0x68] ;  /* 0x0000680001167983 */ /* 0x001ea80000300800 */
[----:B------:R-:W2:Y:S04]  /*37d10*/  LDL.LU R23, [R1+0x6c] ;  /* 0x00006c0001177983 */ /* 0x000ea80000300800 */
[----:B--2---:R-:W-:Y:S04]  /*37d20*/  STL.64 [R1+0x1a78], R22 ;  /* 0x001a781601007387 */ /* 0x004fe80000100a00 */
[----:B------:R0:W-:Y:S04]  /*37d30*/  STL.64 [R1+0x1a70], R20 ;  /* 0x001a701401007387 */ /* 0x0001e80000100a00 */
[----:B0-----:R-:W2:Y:S04]  /*37d40*/  LDL.LU R20, [R1+0xe0] ;  /* 0x0000e00001147983 */ /* 0x001ea80000300800 */
[----:B------:R-:W2:Y:S04]  /*37d50*/  LDL.LU R21, [R1+0xe4] ;  /* 0x0000e40001157983 */ /* 0x000ea80000300800 */
[----:B------:R-:W2:Y:S04]  /*37d60*/  LDL.LU R22, [R1+0xe8] ;  /* 0x0000e80001167983 */ /* 0x000ea80000300800 */
[----:B------:R-:W2:Y:S01]  /*37d70*/  LDL.LU R23, [R1+0xec] ;  /* 0x0000ec0001177983 */ /* 0x000ea20000300800 */
[----:B----4-:R-:W-:Y:S01]  /*37d80*/  HMMA.16816.F32.BF16 R8, R8, R26, R12 ;  /* 0x0000001a0808723c */ /* 0x010fe2000004180c */
[----:B------:R-:W-:-:S06]  /*37d90*/  MOV R2, R27 ;  /* 0x0000001b00027202 */ /* 0x000fcc0000000f00 */
[----:B------:R-:W-:Y:S01]  /*37da0*/  IMAD.MOV.U32 R12, RZ, RZ, R26 ;  /* 0x000000ffff0c7224 */ /* 0x000fe200078e001a */
[----:B--2---:R-:W-:Y:S04]  /*37db0*/  STL.64 [R1+0x1a90], R22 ;  /* 0x001a901601007387 */ /* 0x004fe80000100a00 */
[----:B------:R0:W-:Y:S04]  /*37dc0*/  STL.64 [R1+0x1a88], R20 ;  /* 0x001a881401007387 */ /* 0x0001e80000100a00 */
[----:B0-----:R-:W2:Y:S04]  /*37dd0*/  LDL.LU R20, [R1+0x100] ;  /* 0x0001000001147983 */ /* 0x001ea80000300800 */
[----:B------:R-:W2:Y:S04]  /*37de0*/  LDL.LU R21, [R1+0x104] ;  /* 0x0001040001157983 */ /* 0x000ea80000300800 */
[----:B------:R-:W2:Y:S04]  /*37df0*/  LDL.LU R22, [R1+0x108] ;  /* 0x0001080001167983 */ /* 0x000ea80000300800 */
[----:B------:R-:W2:Y:S04]  /*37e00*/  LDL.LU R23, [R1+0x10c] ;  /* 0x00010c0001177983 */ /* 0x000ea80000300800 */
[----:B------:R0:W-:Y:S04]  /*37e10*/  STL.64 [R1+0x5e0], R8 ;  /* 0x0005e00801007387 */ /* 0x0001e80000100a00 */
[----:B------:R1:W-:Y:S04]  /*37e20*/  STL.64 [R1+0x5e8], R10 ;  /* 0x0005e80a01007387 */ /* 0x0003e80000100a00 */
[----:B------:R-:W2:Y:S04]  /*37e30*/  LDL.LU.64 R26, [R1+0x1aa0] ;  /* 0x001aa000011a7983 */ /* 0x000ea80000300a00 */
[----:B------:R-:W2:Y:S04]  /*37e40*/  LDL.LU.64 R24, [R1+0x1a98] ;  /* 0x001a980001187983 */ /* 0x000ea80000300a00 */
[----:B0-----:R-:W4:Y:S04]  /*37e50*/  LDL.LU R9, [R1+0xb4] ;  /* 0x0000b40001097983 */ /* 0x001f280000300800 */
[----:B-1----:R-:W4:Y:S01]  /*37e60*/  LDL.LU R10, [R1+0xb8] ;  /* 0x0000b800010a7983 */ /* 0x002f220000300800 */
[C---:B--2---:R-:W-:Y:S03]  /*37e70*/  HMMA.16816.F32.BF16 R16, R24.reuse, R18, R20 ;  /* 0x000000121810723c */ /* 0x044fe60000041814 */
[----:B------:R-:W2:Y:S04]  /*37e80*/  LDL.LU.64 R22, [R1+0x1a90] ;  /* 0x001a900001167983 */ /* 0x000ea80000300a00 */
[----:B------:R-:W2:Y:S11]  /*37e90*/  LDL.LU.64 R20, [R1+0x1a88] ;  /* 0x001a880001147983 */ /* 0x000eb60000300a00 */
[----:B------:R-:W-:Y:S05]  /*37ea0*/  @!UPT UIADD3 URZ, URZ, URZ, URZ ;  /* 0x0000003f3f3ff290 */ /* 0x000fea000fffe03f */
[----:B------:R-:W-:Y:S04]  /*37eb0*/  STL.64 [R1+0x5c0], R16 ;  /* 0x0005c01001007387 */ /* 0x000fe80000100a00 */
[----:B------:R0:W-:Y:S04]  /*37ec0*/  STL.64 [R1+0x5c8], R18 ;  /* 0x0005c81201007387 */ /* 0x0001e80000100a00 */
[----:B0-----:R-:W2:Y:S02]  /*37ed0*/  LDL.LU.64 R18, [R1+0x1a80] ;  /* 0x001a800001127983 */ /* 0x001ea40000300a00 */
[----:B--2---:R-:W-:Y:S02]  /*37ee0*/  HMMA.16816.F32.BF16 R16, R24, R18, R20 ;  /* 0x000000121810723c */ /* 0x004fe40000041814 */
[----:B------:R-:W2:Y:S04]  /*37ef0*/  LDL.LU.64 R22, [R1+0x1a78] ;  /* 0x001a780001167983 */ /* 0x000ea80000300a00 */
[----:B------:R-:W2:Y:S11]  /*37f00*/  LDL.LU.64 R20, [R1+0x1a70] ;  /* 0x001a700001147983 */ /* 0x000eb60000300a00 */
[----:B------:R-:W-:Y:S06]  /*37f10*/  @!UPT UIADD3 URZ, URZ, URZ, URZ ;  /* 0x0000003f3f3ff290 */ /* 0x000fec000fffe03f */
[----:B------:R-:W-:Y:S04]  /*37f20*/  STL.64 [R1+0x570], R16 ;  /* 0x0005701001007387 */ /* 0x000fe80000100a00 */
[----:B------:R0:W-:Y:S04]  /*37f30*/  STL.64 [R1+0x578], R18 ;  /* 0x0005781201007387 */ /* 0x0001e80000100a00 */
[----:B0-----:R-:W2:Y:S01]  /*37f40*/  LDL.LU.64 R18, [R1+0x1a68] ;  /* 0x001a680001127983 */ /* 0x001ea20000300a00 */
[----:B------:R-:W-:-:S03]  /*37f50*/  MOV R8, R5 ;  /* 0x0000000500087202 */ /* 0x000fc60000000f00 */
[----:B------:R-:W0:Y:S01]  /*37f60*/  S2R R5, SR_TID.X ;  /* 0x0000000000057919 */ /* 0x000e220000002100 */
[----:B--2---:R-:W-:Y:S03]  /*37f70*/  HMMA.16816.F32.BF16 R16, R24, R18, R20 ;  /* 0x000000121810723c */ /* 0x004fe60000041814 */
[----:B------:R-:W2:Y:S11]  /*37f80*/  LDL.LU.64 R22, [R1+0x1a60] ;  /* 0x001a600001167983 */ /* 0x000eb60000300a00 */
[----:B------:R-:W-:Y:S09]  /*37f90*/  @!UPT UIADD3 URZ, URZ, URZ, URZ ;  /* 0x0000003f3f3ff290 */ /* 0x000ff2000fffe03f */
[----:B------:R-:W-:Y:S04]  /*37fa0*/  STL.64 [R1+0x510], R16 ;  /* 0x0005101001007387 */ /* 0x000fe80000100a00 */
[----:B------:R1:W-:Y:S04]  /*37fb0*/  STL.64 [R1+0x518], R18 ;  /* 0x0005181201007387 */ /* 0x0003e80000100a00 */
[----:B-1----:R-:W2:Y:S04]  /*37fc0*/  LDL.LU.64 R18, [R1+0x1a58] ;  /* 0x001a580001127983 */ /* 0x002ea80000300a00 */
[----:B------:R-:W2:Y:S01]  /*37fd0*/  LDL.LU.64 R16, [R1+0x1a50] ;  /* 0x001a500001107983 */ /* 0x000ea20000300a00 */
[----:B---3--:R-:W-:Y:S01]  /*37fe0*/  IMAD.MOV.U32 R11, RZ, RZ, R4 ;  /* 0x000000ffff0b7224 */ /* 0x008fe200078e0004 */
[----:B0-----:R-:W-:-:S02]  /*37ff0*/  LOP3.LUT R4, R5, 0x7, RZ, 0xc0, !PT ;  /* 0x0000000705047812 */ /* 0x001fc400078ec0ff */
[----:B------:R-:W-:Y:S02]  /*38000*/  SHF.L.U32 R15, R5, 0x7, RZ ;  /* 0x00000007050f7819 */ /* 0x000fe400000006ff */
[----:B------:R-:W-:-:S04]  /*38010*/  SHF.L.U32 R4, R4, 0x4, RZ ;  /* 0x0000000404047819 */ /* 0x000fc800000006ff */
[----:B------:R-:W-:-:S04]  /*38020*/  LOP3.LUT R4, R4, 0x780, R15, 0xf8, !PT ;  /* 0x0000078004047812 */ /* 0x000fc800078ef80f */
[----:B------:R-:W-:-:S04]  /*38030*/  LOP3.LUT R4, R4, 0x10, R5, 0x78, !PT ;  /* 0x0000001004047812 */ /* 0x000fc800078e7805 */
[----:B------:R-:W-:Y:S01]  /*38040*/  LOP3.LUT R4, R4, 0x40, RZ, 0x3c, !PT ;  /* 0x0000004004047812 */ /* 0x000fe200078e3cff */
[----:B--2---:R-:W-:Y:S05]  /*38050*/  HMMA.16816.F32.BF16 R16, R24, R6, R16 ;  /* 0x000000061810723c */ /* 0x004fea0000041810 */
[----:B------:R-:W0:Y:S11]  /*38060*/  LDSM.16.M88.4 R4, [R4+0x18000] ;  /* 0x018000000404783b */ /* 0x000e360000000200 */
[----:B------:R-:W-:Y:S07]  /*38070*/  @!UPT UIADD3 URZ, URZ, URZ, URZ ;  /* 0x0000003f3f3ff290 */ /* 0x000fee000fffe03f */
[----:B------:R-:W-:Y:S04]  /*38080*/  STL.64 [R1+0x500], R16 ;  /* 0x0005001001007387 */ /* 0x000fe80000100a00 */
[----:B------:R1:W-:Y:S04]  /*38090*/  STL.64 [R1+0x508], R18 ;  /* 0x0005081201007387 */ /* 0x0003e80000100a00 */
[----:B-1----:R-:W4:Y:S04]  /*380a0*/  LDL.LU.64 R18, [R1+0x1a48] ;  /* 0x001a480001127983 */ /* 0x002f280000300a00 */
[----:B0-----:R0:W-:Y:S04]  /*380b0*/  STL.64 [R1+0x1a10], R6 ;  /* 0x001a100601007387 */ /* 0x0011e80000100a00 */
[----:B------:R1:W-:Y:S01]  /*380c0*/  STL.64 [R1+0x1a08], R4 ;  /* 0x001a080401007387 */ /* 0x0003e20000100a00 */
[----:B0-----:R-:W-:Y:S01]  /*380d0*/  IMAD.MOV.U32 R6, RZ, RZ, R12 ;  /* 0x000000ffff067224 */ /* 0x001fe200078e000c */
[----:B------:R-:W-:-:S02]  /*380e0*/  MOV R7, R2 ;  /* 0x0000000200077202 */ /* 0x000fc40000000f00 */
[----:B------:R-:W0:Y:S04]  /*380f0*/  LDSM.16.M88.4 R12, [R0+0x10000] ;  /* 0x01000000000c783b */ /* 0x000e280000000200 */
[----:B------:R2:W-:Y:S04]  /*38100*/  STL.64 [R1+0x1a28], R6 ;  /* 0x001a280601007387 */ /* 0x0005e80000100a00 */
[----:B-1----:R-:W3:Y:S04]  /*38110*/  LDL.LU R4, [R1+0xd0] ;  /* 0x0000d00001047983 */ /* 0x002ee80000300800 */
[----:B------:R-:W3:Y:S04]  /*38120*/  LDL.LU R5, [R1+0xd4] ;  /* 0x0000d40001057983 */ /* 0x000ee80000300800 */
[----:B--2---:R-:W2:Y:S04]  /*38130*/  LDL.LU R6, [R1+0xd8] ;  /* 0x0000d80001067983 */ /* 0x004ea80000300800 */
[----:B------:R-:W2:Y:S01]  /*38140*/  LDL.LU R7, [R1+0xdc] ;  /* 0x0000dc0001077983 */ /* 0x000ea20000300800 */
[C---:B----4-:R-:W-:Y:S03]  /*38150*/  HMMA.16816.F32.BF16 R8, R24.reuse, R18, R8 ;  /* 0x000000121808723c */ /* 0x050fe60000041808 */
[----:B--2---:R-:W-:Y:S04]  /*38160*/  STL.64 [R1+0x1a40], R6 ;  /* 0x001a400601007387 */ /* 0x004fe80000100a00 */
[----:B---3--:R1:W-:Y:S04]  /*38170*/  STL.64 [R1+0x1a38], R4 ;  /* 0x001a380401007387 */ /* 0x0083e80000100a00 */
[----:B-1----:R-:W2:Y:S04]  /*38180*/  LDL.LU R4, [R1+0xa0] ;  /* 0x0000a00001047983 */ /* 0x002ea80000300800 */
[----:B------:R-:W2:Y:S04]  /*38190*/  LDL.LU R5, [R1+0xa4] ;  /* 0x0000a40001057983 */ /* 0x000ea80000300800 */
[----:B------:R-:W2:Y:S04]  /*381a0*/  LDL.LU R6, [R1+0xa8] ;  /* 0x0000a80001067983 */ /* 0x000ea80000300800 */
[----:B------:R-:W2:Y:S04]  /*381b0*/  LDL.LU R7, [R1+0xac] ;  /* 0x0000ac0001077983 */ /* 0x000ea80000300800 */
[----:B------:R-:W3:Y:S04]  /*381c0*/  LDL.LU R16, [R1+0xc0] ;  /* 0x0000c00001107983 */ /* 0x000ee80000300800 */
[----:B------:R-:W-:Y:S04]  /*381d0*/  STL.64 [R1+0x4f0], R8 ;  /* 0x0004f00801007387 */ /* 0x000fe80000100a00 */
[----:B------:R-:W-:Y:S04]  /*381e0*/  STL.64 [R1+0x4f8], R10 ;  /* 0x0004f80a01007387 */ /* 0x000fe80000100a00 */
[----:B------:R-:W3:Y:S04]  /*381f0*/  LDL.LU R17, [R1+0xc4] ;  /* 0x0000c40001117983 */ /* 0x000ee80000300800 */
[----:B------:R-:W4:Y:S04]  /*38200*/  LDL.LU R18, [R1+0xc8] ;  /* 0x0000c80001127983 */ /* 0x000f280000300800 */
[----:B------:R-:W4:Y:S04]  /*38210*/  LDL.LU R19, [R1+0xcc] ;  /* 0x0000cc0001137983 */ /* 0x000f280000300800 */
[----:B------:R-:W-:Y:S01]  /*38220*/  LDSM.16.M88.4 R8, [R0+0x11000] ;  /* 0x011000000008783b */ /* 0x000fe20000000200 */
[----:B--2---:R-:W-:Y:S03]  /*38230*/  HMMA.16816.F32.BF16 R20, R24, R22, R4 ;  /* 0x000000161814723c */ /* 0x004fe60000041804 */
[----:B----4-:R-:W-:Y:S04]  /*38240*/  STL.64 [R1+0x1a20], R18 ;  /* 0x001a201201007387 */ /* 0x010fe80000100a00 */
[----:B---3--:R1:W-:Y:S04]  /*38250*/  STL.64 [R1+0x1a18], R16 ;  /* 0x001a181001007387 */ /* 0x0083e80000100a00 */
[----:B-1----:R-:W2:Y:S04]  /*38260*/  LDL.LU R16, [R1+0x90] ;  /* 0x0000900001107983 */ /* 0x002ea80000300800 */
[----:B------:R-:W3:Y:S04]  /*38270*/  LDL.LU.64 R6, [R1+0x1a40] ;  /* 0x001a400001067983 */ /* 0x000ee80000300a00 */
[----:B------:R-:W3:Y:S04]  /*38280*/  LDL.LU.64 R4, [R1+0x1a38] ;  /* 0x001a380001047983 */ /* 0x000ee80000300a00 */
[----:B0-----:R-:W-:Y:S04]  /*38290*/  STL.64 [R1+0x60], R12 ;  /* 0x0000600c01007387 */ /* 0x001fe80000100a00 */
[----:B------:R-:W-:Y:S04]  /*382a0*/  STL.64 [R1+0x68], R14 ;  /* 0x0000680e01007387 */ /* 0x000fe80000100a00 */
[----:B------:R-:W-:Y:S04]  /*382b0*/  STL.64 [R1+0x4e0], R20 ;  /* 0x0004e01401007387 */ /* 0x000fe80000100a00 */
[----:B------:R-:W-:Y:S04]  /*382c0*/  STL.64 [R1+0x4e8], R22 ;  /* 0x0004e81601007387 */ /* 0x000fe80000100a00 */
[----:B------:R-:W0:Y:S01]  /*382d0*/  LDSM.16.M88.4 R20, [R0+0x12000] ;  /* 0x012000000014783b */ /* 0x000e220000000200 */
[----:B------:R-:W-:-:S03]  /*382e0*/  MOV R17, R29 ;  /* 0x0000001d00117202 */ /* 0x000fc60000000f00 */
[----:B0-----:R-:W-:Y:S01]  /*382f0*/  STL.64 [R1+0x40], R20 ;  /* 0x0000401401007387 */ /* 0x001fe20000100a00 */
[----:B------:R-:W-:-:S03]  /*38300*/  MOV R29, R23 ;  /* 0x00000017001d7202 */ /* 0x000fc60000000f00 */
[----:B------:R-:W-:Y:S04]  /*38310*/  STL.64 [R1+0x48], R22 ;  /* 0x0000481601007387 */ /* 0x000fe80000100a00 */
[----:B------:R-:W0:Y:S04]  /*38320*/  LDSM.16.M88.4 R20, [R0+0x13000] ;  /* 0x013000000014783b */ /* 0x000e280000000200 */
[----:B------:R-:W-:Y:S04]  /*38330*/  STL.64 [R1+0x50], R8 ;  /* 0x0000500801007387 */ /* 0x000fe80000100a00 */
[----:B------:R-:W-:Y:S04]  /*38340*/  STL.64 [R1+0x58], R10 ;  /* 0x0000580a01007387 */ /* 0x000fe80000100a00 */
[----:B------:R-:W-:Y:S04]  /*38350*/  STL [R1+0x1678], R29 ;  /* 0x0016781d01007387 */ /* 0x000fe80000100800 */
[----:B0-----:R-:W-:Y:S04]  /*38360*/  STL.64 [R1+0x30], R20 ;  /* 0x0000301401007387 */ /* 0x001fe80000100a00 */
[----:B------:R0:W-:Y:S04]  /*38370*/  STL.64 [R1+0x38], R22 ;  /* 0x0000381601007387 */ /* 0x0001e80000100a00 */
[----:B0-----:R-:W3:Y:S01]  /*38380*/  LDL.LU.64 R22, [R1+0x1a30] ;  /* 0x001a300001167983 */ /* 0x001ee20000300a00 */
[----:B------:R-:W-:Y:S01]  /*38390*/  IMAD.MOV.U32 R18, RZ, RZ, R28 ;  /* 0x000000ffff127224 */ /* 0x000fe200078e001c */
[----:B------:R-:W-:Y:S01]  /*383a0*/  MOV R19, R3 ;  /* 0x0000000300137202 */ /* 0x000fe20000000f00 */
[C---:B---3--:R-:W-:Y:S01]  /*383b0*/  HMMA.16816.F32.BF16 R20, R24.reuse, R22, R4 ;  /* 0x000000161814723c */ /* 0x048fe20000041804 */
[----:B------:R-:W2:Y:S11]  /*383c0*/  LDL.LU.64 R6, [R1+0x1a28] ;  /* 0x001a280001067983 */ /* 0x000eb60000300a00 */
[----:B------:R-:W-:Y:S11]  /*383d0*/  @!UPT UIADD3 URZ, URZ, URZ, URZ ;  /* 0x0000003f3f3ff290 */ /* 0x000ff6000fffe03f */
[----:B------:R-:W-:Y:S01]  /*383e0*/  @!UPT UIADD3 URZ, URZ, URZ, URZ ;  /* 0x0000003f3f3ff290 */ /* 0x000fe2000fffe03f */
[----:B------:R-:W-:Y:S01]  /*383f0*/  MOV R3, R23 ;  /* 0x0000001700037202 */ /* 0x000fe20000000f00 */
[----:B------:R-:W-:Y:S01]  /*38400*/  IMAD.MOV.U32 R28, RZ, RZ, R22 ;  /* 0x000000ffff1c7224 */ /* 0x000fe200078e0016 */
[----:B------:R-:W-:Y:S04]  /*38410*/  STL.64 [R1+0x4d0], R20 ;  /* 0x0004d01401007387 */ /* 0x000fe80000100a00 */
[----:B------:R-:W-:Y:S04]  /*38420*/  STL [R1+0x16dc], R3 ;  /* 0x0016dc0301007387 */ /* 0x000fe80000100800 */
[----:B------:R-:W-:Y:S04]  /*38430*/  STL [R1+0x16d8], R28 ;  /* 0x0016d81c01007387 */ /* 0x000fe80000100800 */
[----:B------:R-:W-:Y:S01]  /*38440*/  LDSM.16.M88.4 R20, [R0+0x14000] ;  /* 0x014000000014783b */ /* 0x000fe20000000200 */
[----:B--2---:R-:W-:Y:S03]  /*38450*/  HMMA.16816.F32.BF16 R4, R24, R6, R16 ;  /* 0x000000061804723c */ /* 0x004fe60000041810 */
[----:B------:R-:W2:Y:S04]  /*38460*/  LDL.LU.64 R18, [R1+0x1a20] ;  /* 0x001a200001127983 */ /* 0x000ea80000300a00 */
[----:B------:R-:W2:Y:S04]  /*38470*/  LDL.LU.64 R16, [R1+0x1a18] ;  /* 0x001a180001107983 */ /* 0x000ea80000300a00 */
[----:B------:R-:W3:Y:S04]  /*38480*/  LDL.64 R24, [R1+0x30] ;  /* 0x0000300001187983 */ /* 0x000ee80000100a00 */
[----:B---3--:R0:W-:Y:S08]  /*38490*/  STL.64 [R1+0x19f0], R24 ;  /* 0x0019f01801007387 */ /* 0x0081f00000100a00 */
[----:B------:R-:W-:Y:S04]  /*384a0*/  STL.64 [R1+0x70], R4 ;  /* 0x0000700401007387 */ /* 0x000fe80000100a00 */
[----:B------:R-:W-:Y:S04]  /*384b0*/  STL.64 [R1+0x78], R6 ;  /* 0x0000780601007387 */ /* 0x000fe80000100a00 */
[----:B0-----:R-:W3:Y:S04]  /*384c0*/  LDL.LU R24, [R1+0x120] ;  /* 0x0001200001187983 */ /* 0x001ee80000300800 */
[----:B------:R-:W3:Y:S04]  /*384d0*/  LDL.LU R25, [R1+0x124] ;  /* 0x0001240001197983 */ /* 0x000ee80000300800 */
[----:B------:R-:W4:Y:S04]  /*384e0*/  LDL.LU R26, [R1+0x128] ;  /* 0x00012800011a7983 */ /* 0x000f280000300800 */
[----:B------:R-:W4:Y:S04]  /*384f0*/  LDL.LU R27, [R1+0x12c] ;  /* 0x00012c00011b7983 */ /* 0x000f280000300800 */
[----:B------:R-:W0:Y:S04]  /*38500*/  LDSM.16.M88.4 R4, [R0+0x15000] ;  /* 0x015000000004783b */ /* 0x000e280000000200 */
[----:B----4-:R-:W-:Y:S04]  /*38510*/  STL.64 [R1+0x1a00], R26 ;  /* 0x001a001a01007387 */ /* 0x010fe80000100a00 */
[----:B---3--:R1:W-:Y:S04]  /*38520*/  STL.64 [R1+0x19f8], R24 ;  /* 0x0019f81801007387 */ /* 0x0083e80000100a00 */
[----:B-1----:R-:W3:Y:S04]  /*38530*/  LDL.LU R24, [R1+0xf0] ;  /* 0x0000f00001187983 */ /* 0x002ee80000300800 */
[----:B------:R-:W3:Y:S04]  /*38540*/  LDL.LU R25, [R1+0xf4] ;  /* 0x0000f40001197983 */ /* 0x000ee80000300800 */
[----:B------:R-:W3:Y:S04]  /*38550*/  LDL.LU R26, [R1+0xf8] ;  /* 0x0000f800011a7983 */ /* 0x000ee80000300800 */
[----:B------:R-:W3:Y:S04]  /*38560*/  LDL.LU R27, [R1+0xfc] ;  /* 0x0000fc00011b7983 */ /* 0x000ee80000300800 */
[----:B0-----:R-:W-:Y:S04]  /*38570*/  STL.64 [R1+0x10], R4 ;  /* 0x0000100401007387 */ /* 0x001fe80000100a00 */
[----:B------:R0:W-:Y:S04]  /*38580*/  STL.64 [R1+0x18], R6 ;  /* 0x0000180601007387 */ /* 0x0001e80000100a00 */
[----:B0-----:R-:W2:Y:S04]  /*38590*/  LDL.LU.64 R6, [R1+0x1a10] ;  /* 0x001a100001067983 */ /* 0x001ea80000300a00 */
[----:B------:R-:W2:Y:S02]  /*385a0*/  LDL.LU.64 R4, [R1+0x1a08] ;  /* 0x001a080001047983 */ /* 0x000ea40000300a00 */
[C---:B--2---:R-:W-:Y:S08]  /*385b0*/  HMMA.16816.F32.BF16 R16, R4.reuse, R12, R16 ;  /* 0x0000000c0410723c */ /* 0x044ff00000041810 */
[----:B---3--:R-:W-:Y:S11]  /*385c0*/  HMMA.16816.F32.BF16 R8, R4, R8, R24 ;  /* 0x000000080408723c */ /* 0x008ff60000041818 */
[----:B------:R-:W-:Y:S04]  /*385d0*/  @!UPT UIADD3 URZ, URZ, URZ, URZ ;  /* 0x0000003f3f3ff290 */ /* 0x000fe8000fffe03f */
[----:B------:R0:W-:Y:S04]  /*385e0*/  STL.64 [R1+0x4b0], R16 ;  /* 0x0004b01001007387 */ /* 0x0001e80000100a00 */
[----:B------:R-:W-:Y:S04]  /*385f0*/  STL.64 [R1+0x4b8], R18 ;  /* 0x0004b81201007387 */ /* 0x000fe80000100a00 */
[----:B------:R-:W-:Y:S04]  /*38600*/  STL.64 [R1+0x20], R20 ;  /* 0x0000201401007387 */ /* 0x000fe80000100a00 */
[----:B------:R-:W-:Y:S01]  /*38610*/  STL.64 [R1+0x28], R22 ;  /* 0x0000281601007387 */ /* 0x000fe20000100a00 */
[----:B0-----:R-:W-:Y:S01]  /*38620*/  MOV R17, R12 ;  /* 0x0000000c00117202 */ /* 0x001fe20000000f00 */
[----:B------:R-:W-:-:S02]  /*38630*/  IMAD.MOV.U32 R16, RZ, RZ, R13 ;  /* 0x000000ffff107224 */ /* 0x000fc400078e000d */
[----:B------:R0:W-:Y:S04]  /*38640*/  STL.64 [R1+0x19e8], R20 ;  /* 0x0019e81401007387 */ /* 0x0001e80000100a00 */
[----:B------:R-:W-:Y:S04]  /*38650*/  LDSM.16.M88.4 R12, [R0+0x16000] ;  /* 0x01600000000c783b */ /* 0x000fe80000000200 */
[----:B0-----:R-:W2:Y:S04]  /*38660*/  LDL.LU R20, [R1+0x110] ;  /* 0x0001100001147983 */ /* 0x001ea80000300800 */
[----:B------:R-:W2:Y:S04]  /*38670*/  LDL.LU R21, [R1+0x114] ;  /* 0x0001140001157983 */ /* 0x000ea80000300800 */
[----:B------:R-:W2:Y:S04]  /*38680*/  LDL.LU R22, [R1+0x118] ;  /* 0x0001180001167983 */ /* 0x000ea80000300800 */
[----:B------:R-:W2:Y:S04]  /*38690*/  LDL.LU R23, [R1+0x11c] ;  /* 0x00011c0001177983 */ /* 0x000ea80000300800 */
[----:B------:R0:W-:Y:S04]  /*386a0*/  STL.64 [R1+0x19e0], R16 ;  /* 0x0019e01001007387 */ /* 0x0001e80000100a00 */
[----:B0-----:R-:W3:Y:S04]  /*386b0*/  LDL.64 R16, [R1+0x40] ;  /* 0x0000400001107983 */ /* 0x001ee80000100a00 */
[----:B------:R-:W3:Y:S04]  /*386c0*/  LDL.LU.64 R26, [R1+0x1a00] ;  /* 0x001a0000011a7983 */ /* 0x000ee80000300a00 */
[----:B------:R-:W3:Y:S04]  /*386d0*/  LDL.LU.64 R24, [R1+0x19f8] ;  /* 0x0019f80001187983 */ /* 0x000ee80000300a00 */
[----:B------:R-:W-:Y:S04]  /*386e0*/  STL.64 [R1+0x4a0], R8 ;  /* 0x0004a00801007387 */ /* 0x000fe80000100a00 */
[----:B------:R-:W-:Y:S04]  /*386f0*/  STL.64 [R1+0x4a8], R10 ;  /* 0x0004a80a01007387 */ /* 0x000fe80000100a00 */
[----:B------:R-:W0:Y:S04]  /*38700*/  LDSM.16.M88.4 R8, [R0+0x17000] ;  /* 0x017000000008783b */ /* 0x000e280000000200 */
[----:B0-----:R-:W-:Y:S04]  /*38710*/  STL.64 [R1+0x19d8], R10 ;  /* 0x0019d80a01007387 */ /* 0x001fe80000100a00 */
[----:B------:R0:W-:Y:S04]  /*38720*/  STL.64 [R1+0x19d0], R8 ;  /* 0x0019d00801007387 */ /* 0x0001e80000100a00 */
[----:B0-----:R-:W4:Y:S04]  /*38730*/  LDL.LU R8, [R1+0x140] ;  /* 0x0001400001087983 */ /* 0x001f280000300800 */
[----:B------:R-:W4:Y:S04]  /*38740*/  LDL.LU R9, [R1+0x144] ;  /* 0x0001440001097983 */ /* 0x000f280000300800 */
[----:B------:R-:W4:Y:S04]  /*38750*/  LDL.LU R10, [R1+0x148] ;  /* 0x00014800010a7983 */ /* 0x000f280000300800 */
[----:B------:R-:W4:Y:S04]  /*38760*/  LDL.LU R11, [R1+0x14c] ;  /* 0x00014c00010b7983 */ /* 0x000f280000300800 */
[----:B------:R-:W-:Y:S04]  /*38770*/  STL.64 [R1], R12 ;  /* 0x0000000c01007387 */ /* 0x000fe80000100a00 */
[----:B------:R-:W-:Y:S01]  /*38780*/  STL.64 [R1+0x8], R14 ;  /* 0x0000080e01007387 */ /* 0x000fe20000100a00 */
[----:B---3--:R-:W-:Y:S11]  /*38790*/  HMMA.16816.F32.BF16 R24, R4, R16, R24 ;  /* 0x000000100418723c */ /* 0x008ff60000041818 */
[----:B------:R-:W-:Y:S11]  /*387a0*/  @!UPT UIADD3 URZ, URZ, URZ, URZ ;  /* 0x0000003f3f3ff290 */ /* 0x000ff6000fffe03f */
[----:B------:R-:W-:Y:S01]  /*387b0*/  @!UPT UIADD3 URZ, URZ, URZ, URZ ;  /* 0x0000003f3f3ff290 */ /* 0x000fe2000fffe03f */
[----:B------:R0:W-:Y:S04]  /*387c0*/  STL.64 [R1+0x480], R24 ;  /* 0x0004801801007387 */ /* 0x0001e80000100a00 */
[----:B------:R-:W-:Y:S04]  /*387d0*/  STL.64 [R1+0x488], R26 ;  /* 0x0004881a01007387 */ /* 0x000fe80000100a00 */
[----:B0-----:R-:W2:Y:S04]  /*387e0*/  LDL.LU.64 R24, [R1+0x19f0] ;  /* 0x0019f00001187983 */ /* 0x001ea80000300a00 */
[----:B------:R-:W0:Y:S01]  /*387f0*/  S2R R19, SR_TID.X ;  /* 0x0000000000137919 */ /* 0x000e220000002100 */
[----:B------:R-:W-:Y:S01]  /*38800*/  IMAD.MOV.U32 R28, RZ, RZ, R16 ;  /* 0x000000ffff1c7224 */ /* 0x000fe200078e0010 */
[----:B------:R-:W-:-:S02]  /*38810*/  MOV R3, R17 ;  /* 0x0000001100037202 */ /* 0x000fc40000000f00 */
[----:B------:R-:W3:Y:S04]  /*38820*/  LDL.LU R16, [R1+0x1b0] ;  /* 0x0001b00001107983 */ /* 0x000ee80000300800 */
[----:B------:R-:W3:Y:S01]  /*38830*/  LDL.LU R17, [R1+0x1b4] ;  /* 0x0001b40001117983 */ /* 0x000ee20000300800 */
[----:B0-----:R-:W-:-:S04]  /*38840*/  LOP3.LUT R18, R19, 0x7, RZ, 0xc0, !PT ;  /* 0x0000000713127812 */ /* 0x001fc800078ec0ff */
[----:B------:R-:W-:Y:S02]  /*38850*/  SHF.L.U32 R29, R18, 0x4, RZ ;  /* 0x00000004121d7819 */ /* 0x000fe400000006ff */
[----:B------:R-:W-:-:S04]  /*38860*/  SHF.L.U32 R18, R19, 0x7, RZ ;  /* 0x0000000713127819 */ /* 0x000fc800000006ff */
[----:B------:R-:W-:Y:S02]  /*38870*/  LOP3.LUT R29, R29, 0x780, R18, 0xf8, !PT ;  /* 0x000007801d1d7812 */ /* 0x000fe400078ef812 */
[----:B------:R-:W3:Y:S02]  /*38880*/  LDL.LU R18, [R1+0x1b8] ;  /* 0x0001b80001127983 */ /* 0x000ee40000300800 */
[----:B------:R-:W-:Y:S02]  /*38890*/  LOP3.LUT R29, R29, 0x10, R19, 0x78, !PT ;  /* 0x000000101d1d7812 */ /* 0x000fe400078e7813 */
[----:B------:R-:W3:Y:S01]  /*388a0*/  LDL.LU R19, [R1+0x1bc] ;  /* 0x0001bc0001137983 */ /* 0x000ee20000300800 */
[----:B--2---:R-:W-:Y:S11]  /*388b0*/  HMMA.16816.F32.BF16 R20, R4, R24, R20 ;  /* 0x000000180414723c */ /* 0x004ff60000041814 */
[----:B------:R-:W-:Y:S11]  /*388c0*/  @!UPT UIADD3 URZ, URZ, URZ, URZ ;  /* 0x0000003f3f3ff290 */ /* 0x000ff6000fffe03f */
[----:B------:R-:W-:Y:S01]  /*388d0*/  @!UPT UIADD3 URZ, URZ, URZ, URZ ;  /* 0x0000003f3f3ff290 */ /* 0x000fe2000fffe03f */
[----:B------:R0:W-:Y:S04]  /*388e0*/  STL.64 [R1+0x460], R20 ;  /* 0x0004601401007387 */ /* 0x0001e80000100a00 */
[----:B------:R-:W-:Y:S04]  /*388f0*/  STL.64 [R1+0x468], R22 ;  /* 0x0004681601007387 */ /* 0x000fe80000100a00 */
[----:B0-----:R-:W4:Y:S01]  /*38900*/  LDL.LU.64 R20, [R1+0x19e8] ;  /* 0x0019e80001147983 */ /* 0x001f220000300a00 */
[----:B------:R-:W-:Y:S01]  /*38910*/  LOP3.LUT R29, R29, 0x40, RZ, 0x3c, !PT ;  /* 0x000000401d1d7812 */ /* 0x000fe200078e3cff */
[----:B------:R-:W-:Y:S01]  /*38920*/  IMAD.MOV.U32 R0, RZ, RZ, R25 ;  /* 0x000000ffff007224 */ /* 0x000fe200078e0019 */
[----:B------:R-:W-:-:S03]  /*38930*/  MOV R2, R24 ;  /* 0x0000001800027202 */ /* 0x000fc60000000f00 */
[----:B------:R-:W0:Y:S04]  /*38940*/  LDSM.16.M88.4 R24, [R29+0x18800] ;  /* 0x018800001d18783b */ /* 0x000e280000000200 */
[----:B0-----:R-:W-:Y:S04]  /*38950*/  STL.64 [R1+0x19c8], R26 ;  /* 0x0019c81a01007387 */ /* 0x001fe80000100a00 */
[----:B------:R-:W-:Y:S01]  /*38960*/  STL.64 [R1+0x19c0], R24 ;  /* 0x0019c01801007387 */ /* 0x000fe20000100a00 */
[C---:B----4-:R-:W-:Y:S03]  /*38970*/  HMMA.16816.F32.BF16 R20, R4.reuse, R20, R8 ;  /* 0x000000140414723c */ /* 0x050fe60000041808 */
[----:B------:R-:W2:Y:S11]  /*38980*/  LDL.LU R8, [R1+0x360] ;  /* 0x0003600001087983 */ /* 0x000eb60000300800 */
[----:B------:R-:W-:Y:S09]  /*38990*/  @!UPT UIADD3 URZ, URZ, URZ, URZ ;  /* 0x0000003f3f3ff290 */ /* 0x000ff2000fffe03f */
[----:B------:R-:W-:Y:S04]  /*389a0*/  STL.64 [R1+0x440], R20 ;  /* 0x0004401401007387 */ /* 0x000fe80000100a00 */
[----:B------:R-:W-:Y:S04]  /*389b0*/  STL.64 [R1+0x448], R22 ;  /* 0x0004481601007387 */ /* 0x000fe80000100a00 */
[----:B------:R-:W0:Y:S04]  /*389c0*/  LDSM.16.M88.4 R20, [R29+0x19000] ;  /* 0x019000001d14783b */ /* 0x000e280000000200 */
[----:B------:R-:W2:Y:S04]  /*389d0*/  LDL.LU R9, [R1+0x364] ;  /* 0x0003640001097983 */ /* 0x000ea80000300800 */
[----:B------:R-:W2:Y:S04]  /*389e0*/  LDL.LU R10, [R1+0x368] ;  /* 0x00036800010a7983 */ /* 0x000ea80000300800 */
[----:B------:R-:W2:Y:S04]  /*389f0*/  LDL.LU R11, [R1+0x36c] ;  /* 0x00036c00010b7983 */ /* 0x000ea80000300800 */
[----:B0-----:R-:W-:Y:S04]  /*38a00*/  STL.64 [R1+0x1958], R22 ;  /* 0x0019581601007387 */ /* 0x001fe80000100a00 */
[----:B------:R0:W-:Y:S04]  /*38a10*/  STL.64 [R1+0x1950], R20 ;  /* 0x0019501401007387 */ /* 0x0001e80000100a00 */
[----:B0-----:R-:W4:Y:S04]  /*38a20*/  LDL.64 R20, [R1+0x20] ;  /* 0x0000200001147983 */ /* 0x001f280000100a00 */
[----:B----4-:R0:W-:Y:S04]  /*38a30*/  STL.64 [R1+0x1988], R20 ;  /* 0x0019881401007387 */ /* 0x0101e80000100a00 */
[----:B0-----:R-:W4:Y:S04]  /*38a40*/  LDL.LU R20, [R1+0x390] ;  /* 0x0003900001147983 */ /* 0x001f280000300800 */
[----:B------:R-:W4:Y:S04]  /*38a50*/  LDL.LU R21, [R1+0x394] ;  /* 0x0003940001157983 */ /* 0x000f280000300800 */
[----:B------:R-:W2:Y:S04]  /*38a60*/  LDL.LU R22, [R1+0x398] ;  /* 0x0003980001167983 */ /* 0x000ea80000300800 */
[----:B------:R-:W2:Y:S04]  /*38a70*/  LDL.LU R23, [R1+0x39c] ;  /* 0x00039c0001177983 */ /* 0x000ea80000300800 */
[----:B--2---:R-:W-:Y:S04]  /*38a80*/  STL.64 [R1+0x1998], R22 ;  /* 0x0019981601007387 */ /* 0x004fe80000100a00 */
[----:B----4-:R0:W-:Y:S04]  /*38a90*/  STL.64 [R1+0x1990], R20 ;  /* 0x0019901401007387 */ /* 0x0101e80000100a00 */
[----:B0-----:R-:W2:Y:S04]  /*38aa0*/  LDL R20, [R1+0x50] ;  /* 0x0000500001147983 */ /* 0x001ea80000100800 */
[----:B------:R-:W2:Y:S04]  /*38ab0*/  LDL R21, [R1+0x54] ;  /* 0x0000540001157983 */ /* 0x000ea80000100800 */
[----:B------:R-:W4:Y:S04]  /*38ac0*/  LDL.LU R24, [R1+0x340] ;  /* 0x0003400001187983 */ /* 0x000f280000300800 */
[----:B------:R-:W4:Y:S04]  /*38ad0*/  LDL.LU R25, [R1+0x344] ;  /* 0x0003440001197983 */ /* 0x000f280000300800 */
[----:B------:R-:W4:Y:S04]  /*38ae0*/  LDL.LU R26, [R1+0x348] ;  /* 0x00034800011a7983 */ /* 0x000f280000300800 */
[----:B------:R-:W4:Y:S04]  /*38af0*/  LDL.LU R27, [R1+0x34c] ;  /* 0x00034c00011b7983 */ /* 0x000f280000300800 */
[----:B--2---:R0:W-:Y:S04]  /*38b00*/  STL.64 [R1+0x19a8], R20 ;  /* 0x0019a81401007387 */ /* 0x0041e80000100a00 */
[----:B0-----:R-:W3:Y:S04]  /*38b10*/  LDL R20, [R1+0x10] ;  /* 0x0000100001147983 */ /* 0x001ee80000100800 */
[----:B------:R-:W3:Y:S02]  /*38b20*/  LDL R21, [R1+0x14] ;  /* 0x0000140001157983 */ /* 0x000ee40000100800 */
[----:B---3--:R-:W-:Y:S02]  /*38b30*/  HMMA.16816.F32.BF16 R20, R4, R20, R16 ;  /* 0x000000140414723c */ /* 0x008fe40000041810 */
[----:B------:R-:W2:Y:S11]  /*38b40*/  LDL.LU.64 R16, [R1+0x19e0] ;  /* 0x0019e00001107983 */ /* 0x000eb60000300a00 */
[----:B------:R-:W-:Y:S10]  /*38b50*/  @!UPT UIADD3 URZ, URZ, URZ, URZ ;  /* 0x0000003f3f3ff290 */ /* 0x000ff4000fffe03f */
[----:B------:R2:W-:Y:S04]  /*38b60*/  STL.64 [R1+0x410], R20 ;  /* 0x0004101401007387 */ /* 0x0005e80000100a00 */
[----:B------:R-:W-:Y:S01]  /*38b70*/  STL.64 [R1+0x418], R22 ;  /* 0x0004181601007387 */ /* 0x000fe20000100a00 */
[----:B--2---:R-:W-:Y:S02]  /*38b80*/  MOV R20, R17 ;  /* 0x0000001100147202 */ /* 0x004fe40000000f00 */
[----:B------:R-:W-:Y:S02]  /*38b90*/  MOV R21, R16 ;  /* 0x0000001000157202 */ /* 0x000fe40000000f00 */
[----:B------:R-:W0:Y:S04]  /*38ba0*/  LDSM.16.M88.4 R16, [R29+0x19800] ;  /* 0x019800001d10783b */ /* 0x000e280000000200 */
[----:B0-----:R-:W-:Y:S04]  /*38bb0*/  STL.64 [R1+0x18d0], R18 ;  /* 0x0018d01201007387 */ /* 0x001fe80000100a00 */
[----:B------:R0:W-:Y:S02]  /*38bc0*/  STL.64 [R1+0x18c8], R16 ;  /* 0x0018c81001007387 */ /* 0x0001e40000100a00 */
[----:B0-----:R-:W-:Y:S01]  /*38bd0*/  IMAD.MOV.U32 R16, RZ, RZ, R2 ;  /* 0x000000ffff107224 */ /* 0x001fe200078e0002 */
[----:B------:R-:W-:-:S05]  /*38be0*/  MOV R17, R0 ;  /* 0x0000000000117202 */ /* 0x000fca0000000f00 */
[----:B------:R0:W-:Y:S04]  /*38bf0*/  STL.64 [R1+0x19a0], R16 ;  /* 0x0019a01001007387 */ /* 0x0001e80000100a00 */
[----:B0-----:R-:W2:Y:S04]  /*38c00*/  LDL.LU R16, [R1+0x6a0] ;  /* 0x0006a00001107983 */ /* 0x001ea80000300800 */
[----:B------:R-:W2:Y:S04]  /*38c10*/  LDL.LU R17, [R1+0x6a4] ;  /* 0x0006a40001117983 */ /* 0x000ea80000300800 */
[----:B------:R-:W3:Y:S04]  /*38c20*/  LDL.LU R18, [R1+0x6a8] ;  /* 0x0006a80001127983 */ /* 0x000ee80000300800 */
[----:B------:R-:W3:Y:S01]  /*38c30*/  LDL.LU R19, [R1+0x6ac] ;  /* 0x0006ac0001137983 */ /* 0x000ee20000300800 */
[----:B------:R-:W-:Y:S01]  /*38c40*/  HMMA.16816.F32.BF16 R8, R4, R12, R8 ;  /* 0x0000000c0408723c */ /* 0x000fe20000041808 */
[----:B------:R-:W-:Y:S01]  /*38c50*/  MOV R0, R12 ;  /* 0x0000000c00007202 */ /* 0x000fe20000000f00 */
[----:B------:R-:W-:-:S02]  /*38c60*/  IMAD.MOV.U32 R2, RZ, RZ, R13 ;  /* 0x000000ffff027224 */ /* 0x000fc400078e000d */
[----:B------:R-:W0:Y:S04]  /*38c70*/  LDSM.16.M88.4 R12, [R29+0x1a000] ;  /* 0x01a000001d0c783b */ /* 0x000e280000000200 */
[----:B---3--:R-:W-:Y:S04]  /*38c80*/  STL.64 [R1+0x19b8], R18 ;  /* 0x0019b81201007387 */ /* 0x008fe80000100a00 */
[----:B--2---:R1:W-:Y:S04]  /*38c90*/  STL.64 [R1+0x19b0], R16 ;  /* 0x0019b01001007387 */ /* 0x0043e80000100a00 */
[----:B-1----:R-:W2:Y:S04]  /*38ca0*/  LDL.LU R16, [R1+0x6b0] ;  /* 0x0006b00001107983 */ /* 0x002ea80000300800 */
[----:B------:R-:W2:Y:S04]  /*38cb0*/  LDL.LU R17, [R1+0x6b4] ;  /* 0x0006b40001117983 */ /* 0x000ea80000300800 */
[----:B------:R-:W2:Y:S04]  /*38cc0*/  LDL.LU R18, [R1+0x6b8] ;  /* 0x0006b80001127983 */ /* 0x000ea80000300800 */
[----:B------:R-:W2:Y:S04]  /*38cd0*/  LDL.LU R19, [R1+0x6bc] ;  /* 0x0006bc0001137983 */ /* 0x000ea80000300800 */
[----:B------:R-:W-:Y:S04]  /*38ce0*/  STL.64 [R1+0x400], R8 ;  /* 0x0004000801007387 */ /* 0x000fe80000100a00 */
[----:B------:R1:W-:Y:S04]  /*38cf0*/  STL.64 [R1+0x408], R10 ;  /* 0x0004080a01007387 */ /* 0x0003e80000100a00 */
[----:B-1----:R-:W3:Y:S04]  /*38d00*/  LDL.LU.64 R10, [R1+0x19d8] ;  /* 0x0019d800010a7983 */ /* 0x002ee80000300a00 */
[----:B------:R-:W4:Y:S04]  /*38d10*/  LDL.LU.64 R8, [R1+0x19d0] ;  /* 0x0019d00001087983 */ /* 0x000f280000300a00 */
[----:B0-----:R-:W-:Y:S04]  /*38d20*/  STL.64 [R1+0x1830], R14 ;  /* 0x0018300e01007387 */ /* 0x001fe80000100a00 */
[----:B------:R0:W-:Y:S04]  /*38d30*/  STL.64 [R1+0x1828], R12 ;  /* 0x0018280c01007387 */ /* 0x0001e80000100a00 */
[----:B0-----:R-:W2:Y:S04]  /*38d40*/  LDL.LU R12, [R1+0x680] ;  /* 0x00068000010c7983 */ /* 0x001ea80000300800 */
[----:B------:R-:W2:Y:S04]  /*38d50*/  LDL.LU R13, [R1+0x684] ;  /* 0x00068400010d7983 */ /* 0x000ea80000300800 */
[----:B------:R-:W2:Y:S04]  /*38d60*/  LDL.LU R14, [R1+0x688] ;  /* 0x00068800010e7983 */ /* 0x000ea80000300800 */
[----:B------:R-:W2:Y:S01]  /*38d70*/  LDL.LU R15, [R1+0x68c] ;  /* 0x00068c00010f7983 */ /* 0x000ea20000300800 */
[----:B----4-:R-:W-:Y:S03]  /*38d80*/  HMMA.16816.F32.BF16 R4, R4, R8, R24 ;  /* 0x000000080404723c */ /* 0x010fe60000041818 */
[----:B------:R-:W2:Y:S04]  /*38d90*/  LDL.LU.64 R26, [R1+0x19c8] ;  /* 0x0019c800011a7983 */ /* 0x000ea80000300a00 */
[----:B------:R-:W2:Y:S04]  /*38da0*/  LDL.LU.64 R24, [R1+0x19c0] ;  /* 0x0019c00001187983 */ /* 0x000ea80000300a00 */
[----:B---3--:R-:W-:Y:S04]  /*38db0*/  STL.64 [R1+0x1968], R10 ;  /* 0x0019680a01007387 */ /* 0x008fe80000100a00 */
[----:B------:R0:W-:Y:S08]  /*38dc0*/  STL.64 [R1+0x1960], R8 ;  /* 0x0019600801007387 */ /* 0x0001f00000100a00 */
[----:B------:R-:W-:Y:S04]  /*38dd0*/  STL.64 [R1+0x3c0], R4 ;  /* 0x0003c00401007387 */ /* 0x000fe80000100a00 */
[----:B------:R-:W-:Y:S04]  /*38de0*/  STL.64 [R1+0x3c8], R6 ;  /* 0x0003c80601007387 */ /* 0x000fe80000100a00 */
[----:B------:R-:W1:Y:S04]  /*38df0*/  LDSM.16.M88.4 R4, [R29+0x1a800] ;  /* 0x01a800001d04783b */ /* 0x000e680000000200 */
[----:B0-----:R-:W3:Y:S04]  /*38e00*/  LDL.LU R8, [R1+0x690] ;  /* 0x0006900001087983 */ /* 0x001ee80000300800 */
[----:B------:R-:W3:Y:S04]  /*38e10*/  LDL.LU R9, [R1+0x694] ;  /* 0x0006940001097983 */ /* 0x000ee80000300800 */
[----:B------:R-:W3:Y:S04]  /*38e20*/  LDL.LU R10, [R1+0x698] ;  /* 0x00069800010a7983 */ /* 0x000ee80000300800 */
[----:B------:R-:W3:Y:S04]  /*38e30*/  LDL.LU R11, [R1+0x69c] ;  /* 0x00069c00010b7983 */ /* 0x000ee80000300800 */
[----:B-1----:R-:W-:Y:S04]  /*38e40*/  STL.64 [R1+0x17b8], R6 ;  /* 0x0017b80601007387 */ /* 0x002fe80000100a00 */
[----:B------:R-:W-:Y:S01]  /*38e50*/  STL.64 [R1+0x17b0], R4 ;  /* 0x0017b00401007387 */ /* 0x000fe20000100a00 */
        /* <DEDUP_REMOVED lines=8> */
[----:B------:R-:W3:Y:S11]  /*38ee0*/  LDL.LU.64 R16, [R1+0x19a0] ;  /* 0x0019a00001107983 */ /* 0x000ef60000300a00 */
[----:B------:R-:W-:Y:S10]  /*38ef0*/  @!UPT UIADD3 URZ, URZ, URZ, URZ ;  /* 0x0000003f3f3ff290 */ /* 0x000ff4000fffe03f */
[----:B------:R-:W-:Y:S04]  /*38f00*/  STL.64 [R1+0x3a0], R20 ;  /* 0x0003a01401007387 */ /* 0x000fe80000100a00 */
[----:B------:R0:W-:Y:S04]  /*38f10*/  STL.64 [R1+0x3a8], R22 ;  /* 0x0003a81601007387 */ /* 0x0001e80000100a00 */
[----:B0-----:R-:W2:Y:S04]  /*38f20*/  LDL.LU.64 R22, [R1+0x1998] ;  /* 0x0019980001167983 */ /* 0x001ea80000300a00 */
[----:B------:R-:W2:Y:S01]  /*38f30*/  LDL.LU.64 R20, [R1+0x1990] ;  /* 0x0019900001147983 */ /* 0x000ea20000300a00 */
[----:B------:R-:W-:-:S02]  /*38f40*/  MOV R4, R28 ;  /* 0x0000001c00047202 */ /* 0x000fc40000000f00 */
[----:B------:R-:W-:-:S07]  /*38f50*/  MOV R5, R3 ;  /* 0x0000000300057202 */ /* 0x000fce0000000f00 */
[C---:B--2---:R-:W-:Y:S01]  /*38f60*/  HMMA.16816.F32.BF16 R4, R24.reuse, R4, R20 ;  /* 0x000000041804723c */ /* 0x044fe20000041814 */
[----:B------:R-:W2:Y:S11]  /*38f70*/  LDL.LU.64 R20, [R1+0x1988] ;  /* 0x0019880001147983 */ /* 0x000eb60000300a00 */
[----:B------:R-:W-:Y:S11]  /*38f80*/  @!UPT UIADD3 URZ, URZ, URZ, URZ ;  /* 0x0000003f3f3ff290 */ /* 0x000ff6000fffe03f */
[----:B------:R-:W-:Y:S04]  /*38f90*/  STL.64 [R1+0x390], R4 ;  /* 0x0003900401007387 */ /* 0x000fe80000100a00 */
[----:B------:R3:W-:Y:S02]  /*38fa0*/  STL.64 [R1+0x398], R6 ;  /* 0x0003980601007387 */ /* 0x0007e40000100a00 */
[----:B---3--:R-:W-:Y:S11]  /*38fb0*/  HMMA.16816.F32.BF16 R4, R24, R16, R8 ;  /* 0x000000101804723c */ /* 0x008ff60000041808 */
[----:B------:R-:W-:Y:S11]  /*38fc0*/  @!UPT UIADD3 URZ, URZ, URZ, URZ ;  /* 0x0000003f3f3ff290 */ /* 0x000ff6000fffe03f */
[----:B------:R-:W-:Y:S01]  /*38fd0*/  @!UPT UIADD3 URZ, URZ, URZ, URZ ;  /* 0x0000003f3f3ff290 */ /* 0x000fe2000fffe03f */
[----:B------:R-:W-:Y:S01]  /*38fe0*/  STL [R1+0x384], R5 ;  /* 0x0003840501007387 */ /* 0x000fe20000100800 */
[----:B------:R-:W-:-:S03]  /*38ff0*/  IMAD.MOV.U32 R29, RZ, RZ, R4 ;  /* 0x000000ffff1d7224 */ /* 0x000fc600078e0004 */
[----:B------:R2:W-:Y:S04]  /*39000*/  STL.64 [R1+0x388], R6 ;  /* 0x0003880601007387 */ /* 0x0005e80000100a00 */
[----:B------:R-:W3:Y:S04]  /*39010*/  LDL.LU R16, [R1+0x330] ;  /* 0x0003300001107983 */ /* 0x000ee80000300800 */
[----:B------:R-:W3:Y:S04]  /*39020*/  LDL.LU R17, [R1+0x334] ;  /* 0x0003340001117983 */ /* 0x000ee80000300800 */
[----:B------:R-:W3:Y:S04]  /*39030*/  LDL.LU R18, [R1+0x338] ;  /* 0x0003380001127983 */ /* 0x000ee80000300800 */
[----:B------:R-:W3:Y:S01]  /*39040*/  LDL.LU R19, [R1+0x33c] ;  /* 0x00033c0001137983 */ /* 0x000ee20000300800 */
[----:B--2---:R-:W-:Y:S01]  /*39050*/  HMMA.16816.F32.BF16 R4, R24, R20, R12 ;  /* 0x000000141804723c */ /* 0x004fe2000004180c */
[----:B------:R-:W-:-:S02]  /*39060*/  MOV R28, R20 ;  /* 0x00000014001c7202 */ /* 0x000fc40000000f00 */
[----:B------:R-:W-:Y:S11]  /*39070*/  MOV R3, R21 ;  /* 0x0000001500037202 */ /* 0x000ff60000000f00 */
[----:B------:R-:W-:Y:S09]  /*39080*/  @!UPT UIADD3 URZ, URZ, URZ, URZ ;  /* 0x0000003f3f3ff290 */ /* 0x000ff2000fffe03f */
[----:B------:R0:W-:Y:S04]  /*39090*/  STL.64 [R1+0x370], R4 ;  /* 0x0003700401007387 */ /* 0x0001e80000100a00 */
[----:B------:R1:W-:Y:S04]  /*390a0*/  STL.64 [R1+0x378], R6 ;  /* 0x0003780601007387 */ /* 0x0003e80000100a00 */
[----:B------:R-:W2:Y:S04]  /*390b0*/  LDL.LU R12, [R1+0x420] ;  /* 0x00042000010c7983 */ /* 0x000ea80000300800 */
[----:B------:R-:W2:Y:S04]  /*390c0*/  LDL.LU R13, [R1+0x424] ;  /* 0x00042400010d7983 */ /* 0x000ea80000300800 */
[----:B------:R-:W4:Y:S04]  /*390d0*/  LDL.LU R14, [R1+0x428] ;  /* 0x00042800010e7983 */ /* 0x000f280000300800 */
[----:B------:R-:W4:Y:S04]  /*390e0*/  LDL.LU R15, [R1+0x42c] ;  /* 0x00042c00010f7983 */ /* 0x000f280000300800 */
[----:B0-----:R-:W2:Y:S04]  /*390f0*/  LDL.LU R4, [R1+0x2e0] ;  /* 0x0002e00001047983 */ /* 0x001ea80000300800 */
[----:B------:R-:W2:Y:S04]  /*39100*/  LDL.LU R5, [R1+0x2e4] ;  /* 0x0002e40001057983 */ /* 0x000ea80000300800 */
[----:B-1----:R-:W2:Y:S04]  /*39110*/  LDL.LU R6, [R1+0x2e8] ;  /* 0x0002e80001067983 */ /* 0x002ea80000300800 */
[----:B------:R-:W2:Y:S04]  /*39120*/  LDL.LU R7, [R1+0x2ec] ;  /* 0x0002ec0001077983 */ /* 0x000ea80000300800 */
[----:B------:R-:W2:Y:S04]  /*39130*/  LDL.LU R20, [R1+0x310] ;  /* 0x0003100001147983 */ /* 0x000ea80000300800 */
[----:B------:R-:W2:Y:S04]  /*39140*/  LDL.LU R21, [R1+0x314] ;  /* 0x0003140001157983 */ /* 0x000ea80000300800 */
[----:B------:R-:W2:Y:S04]  /*39150*/  LDL.LU R22, [R1+0x318] ;  /* 0x0003180001167983 */ /* 0x000ea80000300800 */
[----:B------:R-:W2:Y:S04]  /*39160*/  LDL.LU R23, [R1+0x31c] ;  /* 0x00031c0001177983 */ /* 0x000ea80000300800 */
[----:B--2---:R-:W-:Y:S04]  /*39170*/  STL.64 [R1+0x1978], R22 ;  /* 0x0019781601007387 */ /* 0x004fe80000100a00 */
[----:B------:R0:W-:Y:S04]  /*39180*/  STL.64 [R1+0x1970], R20 ;  /* 0x0019701401007387 */ /* 0x0001e80000100a00 */
[----:B0-----:R-:W3:Y:S04]  /*39190*/  LDL.64 R20, [R1+0x10] ;  /* 0x0000100001147983 */ /* 0x001ee80000100a00 */
[----:B------:R-:W2:Y:S04]  /*391a0*/  LDL.LU R8, [R1+0x320] ;  /* 0x0003200001087983 */ /* 0x000ea80000300800 */
[----:B------:R-:W2:Y:S04]  /*391b0*/  LDL.LU R9, [R1+0x324] ;  /* 0x0003240001097983 */ /* 0x000ea80000300800 */
[----:B------:R-:W2:Y:S04]  /*391c0*/  LDL.LU R10, [R1+0x328] ;  /* 0x00032800010a7983 */ /* 0x000ea80000300800 */
[----:B------:R-:W2:Y:S04]  /*391d0*/  LDL.LU R11, [R1+0x32c] ;  /* 0x00032c00010b7983 */ /* 0x000ea80000300800 */
[----:B------:R-:W-:Y:S04]  /*391e0*/  STL.64 [R1+0x1928], R6 ;  /* 0x0019280601007387 */ /* 0x000fe80000100a00 */
[----:B------:R0:W-:Y:S04]  /*391f0*/  STL.64 [R1+0x1920], R4 ;  /* 0x0019200401007387 */ /* 0x0001e80000100a00 */
[----:B0-----:R-:W2:Y:S01]  /*39200*/  LDL.64 R4, [R1+0x50] ;  /* 0x0000500001047983 */ /* 0x001ea20000100a00 */
[----:B---3--:R-:W-:Y:S03]  /*39210*/  HMMA.16816.F32.BF16 R16, R24, R20, R16 ;  /* 0x000000141810723c */ /* 0x008fe60000041810 */
[----:B--2---:R0:W-:Y:S04]  /*39220*/  STL.64 [R1+0x1938], R4 ;  /* 0x0019380401007387 */ /* 0x0041e80000100a00 */
[----:B0-----:R-:W2:Y:S04]  /*39230*/  LDL.64 R4, [R1+0x60] ;  /* 0x0000600001047983 */ /* 0x001ea80000100a00 */
[----:B----4-:R-:W-:Y:S04]  /*39240*/  STL.64 [R1+0x1840], R14 ;  /* 0x0018400e01007387 */ /* 0x010fe80000100a00 */
[----:B------:R0:W-:Y:S02]  /*39250*/  STL.64 [R1+0x1838], R12 ;  /* 0x0018380c01007387 */ /* 0x0001e40000100a00 */
[----:B0-----:R-:W-:Y:S01]  /*39260*/  IMAD.MOV.U32 R12, RZ, RZ, R0 ;  /* 0x000000ffff0c7224 */ /* 0x001fe200078e0000 */
[----:B------:R-:W-:Y:S01]  /*39270*/  MOV R13, R2 ;  /* 0x00000002000d7202 */ /* 0x000fe20000000f00 */
[----:B------:R-:W3:Y:S04]  /*39280*/  LDL.LU R0, [R1+0x1984] ;  /* 0x0019840001007983 */ /* 0x000ee80000300800 */
[----:B------:R-:W4:Y:S04]  /*39290*/  LDL.LU R2, [R1+0x1980] ;  /* 0x0019800001027983 */ /* 0x000f280000300800 */
[----:B------:R0:W-:Y:S04]  /*392a0*/  STL.64 [R1+0x360], R16 ;  /* 0x0003601001007387 */ /* 0x0001e80000100a00 */
[----:B------:R-:W-:Y:S04]  /*392b0*/  STL.64 [R1+0x368], R18 ;  /* 0x0003681201007387 */ /* 0x000fe80000100a00 */
[----:B------:R-:W2:Y:S01]  /*392c0*/  LDL.LU.64 R22, [R1+0x1978] ;  /* 0x0019780001167983 */ /* 0x000ea20000300a00 */
[----:B0-----:R-:W-:Y:S01]  /*392d0*/  MOV R17, R20 ;  /* 0x0000001400117202 */ /* 0x001fe20000000f00 */
[----:B------:R-:W-:-:S02]  /*392e0*/  IMAD.MOV.U32 R16, RZ, RZ, R21 ;  /* 0x000000ffff107224 */ /* 0x000fc400078e0015 */
[----:B------:R-:W2:Y:S04]  /*392f0*/  LDL.LU.64 R20, [R1+0x1970] ;  /* 0x0019700001147983 */ /* 0x000ea80000300a00 */
[----:B------:R0:W-:Y:S04]  /*39300*/  STL.64 [R1+0x1908], R16 ;  /* 0x0019081001007387 */ /* 0x0001e80000100a00 */
[----:B0-----:R-:W2:Y:S04]  /*39310*/  LDL.LU R16, [R1+0x2d0] ;  /* 0x0002d00001107983 */ /* 0x001ea80000300800 */
[----:B------:R-:W2:Y:S04]  /*39320*/  LDL.LU R17, [R1+0x2d4] ;  /* 0x0002d40001117983 */ /* 0x000ea80000300800 */
[----:B------:R-:W2:Y:S04]  /*39330*/  LDL.LU R18, [R1+0x2d8] ;  /* 0x0002d80001127983 */ /* 0x000ea80000300800 */
[----:B------:R-:W2:Y:S04]  /*39340*/  LDL.LU R19, [R1+0x2dc] ;  /* 0x0002dc0001137983 */ /* 0x000ea80000300800 */
[----:B--2---:R-:W-:Y:S04]  /*39350*/  STL.64 [R1+0x1918], R18 ;  /* 0x0019181201007387 */ /* 0x004fe80000100a00 */
[----:B------:R0:W-:Y:S04]  /*39360*/  STL.64 [R1+0x1910], R16 ;  /* 0x0019101001007387 */ /* 0x0001e80000100a00 */
[----:B0-----:R-:W2:Y:S01]  /*39370*/  LDL.64 R16, [R1+0x40] ;  /* 0x0000400001107983 */ /* 0x001ea20000100a00 */
[C---:B------:R-:W-:Y:S03]  /*39380*/  HMMA.16816.F32.BF16 R8, R24.reuse, R12, R8 ;  /* 0x0000000c1808723c */ /* 0x040fe60000041808 */
[----:B--2---:R0:W-:Y:S04]  /*39390*/  STL.64 [R1+0x1930], R16 ;  /* 0x0019301001007387 */ /* 0x0041e80000100a00 */
        /* <DEDUP_REMOVED lines=13> */
[----:B------:R-:W2:Y:S02]  /*39470*/  LDL.LU.64 R8, [R1+0x1960] ;  /* 0x0019600001087983 */ /* 0x000ea40000300a00 */
[----:B--2---:R-:W-:Y:S02]  /*39480*/  HMMA.16816.F32.BF16 R24, R24, R8, R20 ;  /* 0x000000081818723c */ /* 0x004fe40000041814 */
[----:B------:R-:W2:Y:S04]  /*39490*/  LDL.LU.64 R22, [R1+0x1958] ;  /* 0x0019580001167983 */ /* 0x000ea80000300a00 */
[----:B------:R-:W2:Y:S04]  /*394a0*/  LDL.LU.64 R20, [R1+0x1950] ;  /* 0x0019500001147983 */ /* 0x000ea80000300a00 */
[----:B------:R-:W-:Y:S04]  /*394b0*/  STL.64 [R1+0x18e0], R10 ;  /* 0x0018e00a01007387 */ /* 0x000fe80000100a00 */
[----:B------:R0:W-:Y:S01]  /*394c0*/  STL.64 [R1+0x18d8], R8 ;  /* 0x0018d80801007387 */ /* 0x0001e20000100a00 */
[----:B------:R-:W-:-:S08]  /*394d0*/  MOV R15, R5 ;  /* 0x00000005000f7202 */ /* 0x000fd00000000f00 */
[----:B------:R1:W-:Y:S04]  /*394e0*/  STL.64 [R1+0x310], R24 ;  /* 0x0003101801007387 */ /* 0x0003e80000100a00 */
[----:B------:R-:W-:Y:S01]  /*394f0*/  STL.64 [R1+0x318], R26 ;  /* 0x0003181a01007387 */ /* 0x000fe20000100a00 */
[----:B0-----:R-:W-:Y:S01]  /*39500*/  MOV R8, R28 ;  /* 0x0000001c00087202 */ /* 0x001fe20000000f00 */
[----:B------:R-:W-:Y:S02]  /*39510*/  IMAD.MOV.U32 R28, RZ, RZ, R4 ;  /* 0x000000ffff1c7224 */ /* 0x000fe400078e0004 */
[----:B-1----:R-:W3:Y:S01]  /*39520*/  LDL.64 R24, [R1+0x30] ;  /* 0x0000300001187983 */ /* 0x002ee20000100a00 */
[C---:B--2---:R-:W-:Y:S11]  /*39530*/  HMMA.16816.F32.BF16 R16, R20.reuse, R4, R16 ;  /* 0x000000041410723c */ /* 0x044ff60000041810 */
[----:B------:R-:W-:Y:S11]  /*39540*/  @!UPT UIADD3 URZ, URZ, URZ, URZ ;  /* 0x0000003f3f3ff290 */ /* 0x000ff6000fffe03f */
[----:B------:R-:W-:Y:S01]  /*39550*/  @!UPT UIADD3 URZ, URZ, URZ, URZ ;  /* 0x0000003f3f3ff290 */ /* 0x000fe2000fffe03f */
[----:B------:R-:W-:Y:S04]  /*39560*/  STL.64 [R1+0x300], R16 ;  /* 0x0003001001007387 */ /* 0x000fe80000100a00 */
[----:B------:R0:W-:Y:S04]  /*39570*/  STL.64 [R1+0x308], R18 ;  /* 0x0003081201007387 */ /* 0x0001e80000100a00 */
[----:B0-----:R-:W2:Y:S04]  /*39580*/  LDL.LU.64 R18, [R1+0x1948] ;  /* 0x0019480001127983 */ /* 0x001ea80000300a00 */
[----:B------:R-:W2:Y:S04]  /*39590*/  LDL.LU.64 R16, [R1+0x1940] ;  /* 0x0019400001107983 */ /* 0x000ea80000300a00 */
[----:B------:R-:W2:Y:S01]  /*395a0*/  LDL.LU.64 R4, [R1+0x1938] ;  /* 0x0019380001047983 */ /* 0x000ea20000300a00 */
[----:B------:R-:W-:Y:S01]  /*395b0*/  MOV R9, R3 ;  /* 0x0000000300097202 */ /* 0x000fe20000000f00 */
[C---:B--2---:R-:W-:Y:S01]  /*395c0*/  HMMA.16816.F32.BF16 R16, R20.reuse, R4, R16 ;  /* 0x000000041410723c */ /* 0x044fe20000041810 */
[----:B------:R-:W-:Y:S01]  /*395d0*/  MOV R14, R4 ;  /* 0x00000004000e7202 */ /* 0x000fe20000000f00 */
[----:B------:R-:W-:Y:S11]  /*395e0*/  IMAD.MOV.U32 R3, RZ, RZ, R5 ;  /* 0x000000ffff037224 */ /* 0x000ff600078e0005 */
[----:B------:R-:W-:Y:S10]  /*395f0*/  @!UPT UIADD3 URZ, URZ, URZ, URZ ;  /* 0x0000003f3f3ff290 */ /* 0x000ff4000fffe03f */
[----:B------:R0:W-:Y:S04]  /*39600*/  STL.64 [R1+0x2f0], R16 ;  /* 0x0002f01001007387 */ /* 0x0001e80000100a00 */
[----:B------:R1:W-:Y:S04]  /*39610*/  STL.64 [R1+0x2f8], R18 ;  /* 0x0002f81201007387 */ /* 0x0003e80000100a00 */
[----:B0-----:R-:W2:Y:S04]  /*39620*/  LDL.LU.64 R16, [R1+0x1930] ;  /* 0x0019300001107983 */ /* 0x001ea80000300a00 */
[----:B------:R-:W2:Y:S04]  /*39630*/  LDL.LU.64 R6, [R1+0x1928] ;  /* 0x0019280001067983 */ /* 0x000ea80000300a00 */
[----:B------:R-:W2:Y:S04]  /*39640*/  LDL.LU.64 R4, [R1+0x1920] ;  /* 0x0019200001047983 */ /* 0x000ea80000300a00 */
[----:B------:R-:W-:Y:S04]  /*39650*/  STL [R1+0x18f0], R14 ;  /* 0x0018f00e01007387 */ /* 0x000fe80000100800 */
[----:B------:R-:W-:Y:S01]  /*39660*/  STL.64 [R1+0x18e8], R12 ;  /* 0x0018e80c01007387 */ /* 0x000fe20000100a00 */
[----:B--2---:R-:W-:Y:S11]  /*39670*/  HMMA.16816.F32.BF16 R4, R20, R16, R4 ;  /* 0x000000101404723c */ /* 0x004ff60000041804 */
[----:B------:R-:W-:Y:S11]  /*39680*/  @!UPT UIADD3 URZ, URZ, URZ, URZ ;  /* 0x0000003f3f3ff290 */ /* 0x000ff6000fffe03f */
[----:B------:R-:W-:Y:S01]  /*39690*/  @!UPT UIADD3 URZ, URZ, URZ, URZ ;  /* 0x0000003f3f3ff290 */ /* 0x000fe2000fffe03f */
[----:B------:R0:W-:Y:S04]  /*396a0*/  STL.64 [R1+0x2e0], R4 ;  /* 0x0002e00401007387 */ /* 0x0001e80000100a00 */
[----:B------:R-:W-:Y:S04]  /*396b0*/  STL.64 [R1+0x2e8], R6 ;  /* 0x0002e80601007387 */ /* 0x000fe80000100a00 */
[----:B-1----:R-:W3:Y:S01]  /*396c0*/  LDL.LU.64 R18, [R1+0x1918] ;  /* 0x0019180001127983 */ /* 0x002ee20000300a00 */
[----:B0-----:R-:W-:Y:S02]  /*396d0*/  MOV R5, R16 ;  /* 0x0000001000057202 */ /* 0x001fe40000000f00 */
[----:B------:R-:W-:-:S02]  /*396e0*/  MOV R4, R17 ;  /* 0x0000001100047202 */ /* 0x000fc40000000f00 */
[----:B------:R-:W3:Y:S02]  /*396f0*/  LDL.LU.64 R16, [R1+0x1910] ;  /* 0x0019100001107983 */ /* 0x000ee40000300a00 */
[C---:B---3--:R-:W-:Y:S11]  /*39700*/  HMMA.16816.F32.BF16 R16, R20.reuse, R24, R16 ;  /* 0x000000181410723c */ /* 0x048ff60000041810 */
[----:B------:R-:W-:Y:S11]  /*39710*/  @!UPT UIADD3 URZ, URZ, URZ, URZ ;  /* 0x0000003f3f3ff290 */ /* 0x000ff6000fffe03f */
[----:B------:R-:W-:Y:S01]  /*39720*/  @!UPT UIADD3 URZ, URZ, URZ, URZ ;  /* 0x0000003f3f3ff290 */ /* 0x000fe2000fffe03f */
[----:B------:R0:W-:Y:S04]  /*39730*/  STL.64 [R1+0x2d0], R16 ;  /* 0x0002d01001007387 */ /* 0x0001e80000100a00 */
[----:B------:R-:W-:Y:S04]  /*39740*/  STL.64 [R1+0x2d8], R18 ;  /* 0x0002d81201007387 */ /* 0x000fe80000100a00 */
[----:B0-----:R-:W2:Y:S04]  /*39750*/  LDL.LU.64 R16, [R1+0x1908] ;  /* 0x0019080001107983 */ /* 0x001ea80000300a00 */
[----:B------:R0:W-:Y:S04]  /*39760*/  STL.64 [R1+0x1888], R24 ;  /* 0x0018881801007387 */ /* 0x0001e80000100a00 */
[----:B0-----:R-:W3:Y:S04]  /*39770*/  LDL.LU R24, [R1+0x2b0] ;  /* 0x0002b00001187983 */ /* 0x001ee80000300800 */
[----:B------:R-:W3:Y:S04]  /*39780*/  LDL.LU R25, [R1+0x2b4] ;  /* 0x0002b40001197983 */ /* 0x000ee80000300800 */
[----:B------:R-:W3:Y:S04]  /*39790*/  LDL.LU R26, [R1+0x2b8] ;  /* 0x0002b800011a7983 */ /* 0x000ee80000300800 */
[----:B------:R-:W3:Y:S02]  /*397a0*/  LDL.LU R27, [R1+0x2bc] ;  /* 0x0002bc00011b7983 */ /* 0x000ee40000300800 */
[----:B---3--:R-:W-:Y:S07]  /*397b0*/  HMMA.16816.F32.BF16 R8, R20, R8, R24 ;  /* 0x000000081408723c */ /* 0x008fee0000041818 */
[----:B------:R-:W-:Y:S01]  /*397c0*/  IMAD.MOV.U32 R24, RZ, RZ, R5 ;  /* 0x000000ffff187224 */ /* 0x000fe200078e0005 */
[----:B------:R-:W-:Y:S11]  /*397d0*/  MOV R25, R4 ;  /* 0x0000000400197202 */ /* 0x000ff60000000f00 */
[----:B------:R-:W-:Y:S04]  /*397e0*/  @!UPT UIADD3 URZ, URZ, URZ, URZ ;  /* 0x0000003f3f3ff290 */ /* 0x000fe8000fffe03f */
[----:B------:R0:W-:Y:S04]  /*397f0*/  STL.64 [R1+0x330], R8 ;  /* 0x0003300801007387 */ /* 0x0001e80000100a00 */
[----:B------:R1:W-:Y:S04]  /*39800*/  STL.64 [R1+0x338], R10 ;  /* 0x0003380a01007387 */ /* 0x0003e80000100a00 */
[----:B------:R-:W-:Y:S04]  /*39810*/  STL.64 [R1+0x18a0], R24 ;  /* 0x0018a01801007387 */ /* 0x000fe80000100a00 */
[----:B------:R-:W3:Y:S04]  /*39820*/  LDL.LU R4, [R1+0x150] ;  /* 0x0001500001047983 */ /* 0x000ee80000300800 */
[----:B------:R-:W3:Y:S04]  /*39830*/  LDL.LU R5, [R1+0x154] ;  /* 0x0001540001057983 */ /* 0x000ee80000300800 */
[----:B------:R-:W3:Y:S04]  /*39840*/  LDL.LU R6, [R1+0x158] ;  /* 0x0001580001067983 */ /* 0x000ee80000300800 */
[----:B------:R-:W3:Y:S04]  /*39850*/  LDL.LU R7, [R1+0x15c] ;  /* 0x00015c0001077983 */ /* 0x000ee80000300800 */
[----:B0-----:R-:W3:Y:S04]  /*39860*/  LDL.LU R8, [R1+0x290] ;  /* 0x0002900001087983 */ /* 0x001ee80000300800 */
[----:B------:R-:W3:Y:S04]  /*39870*/  LDL.LU R9, [R1+0x294] ;  /* 0x0002940001097983 */ /* 0x000ee80000300800 */
[----:B-1----:R-:W3:Y:S04]  /*39880*/  LDL.LU R10, [R1+0x298] ;  /* 0x00029800010a7983 */ /* 0x002ee80000300800 */
[----:B------:R-:W3:Y:S01]  /*39890*/  LDL.LU R11, [R1+0x29c] ;  /* 0x00029c00010b7983 */ /* 0x000ee20000300800 */
[----:B--2---:R-:W-:Y:S01]  /*398a0*/  IMAD.MOV.U32 R13, RZ, RZ, R16 ;  /* 0x000000ffff0d7224 */ /* 0x004fe200078e0010 */
[----:B------:R-:W-:-:S02]  /*398b0*/  MOV R12, R17 ;  /* 0x00000011000c7202 */ /* 0x000fc40000000f00 */
[----:B---3--:R-:W-:Y:S04]  /*398c0*/  STL.64 [R1+0x1900], R10 ;  /* 0x0019000a01007387 */ /* 0x008fe80000100a00 */
[----:B------:R0:W-:Y:S04]  /*398d0*/  STL.64 [R1+0x18f8], R8 ;  /* 0x0018f80801007387 */ /* 0x0001e80000100a00 */
        /* <DEDUP_REMOVED lines=8> */
[----:B------:R-:W2:Y:S04]  /*39960*/  LDL.LU R24, [R1+0x180] ;  /* 0x0001800001187983 */ /* 0x000ea80000300800 */
[----:B------:R-:W2:Y:S04]  /*39970*/  LDL.LU R25, [R1+0x184] ;  /* 0x0001840001197983 */ /* 0x000ea80000300800 */
[----:B------:R-:W2:Y:S04]  /*39980*/  LDL.LU R26, [R1+0x188] ;  /* 0x00018800011a7983 */ /* 0x000ea80000300800 */
[----:B------:R-:W2:Y:S04]  /*39990*/  LDL.LU R27, [R1+0x18c] ;  /* 0x00018c00011b7983 */ /* 0x000ea80000300800 */
[----:B--2---:R-:W-:Y:S04]  /*399a0*/  STL.64 [R1+0x18b0], R26 ;  /* 0x0018b01a01007387 */ /* 0x004fe80000100a00 */
[----:B------:R-:W-:Y:S04]  /*399b0*/  STL.64 [R1+0x18a8], R24 ;  /* 0x0018a81801007387 */ /* 0x000fe80000100a00 */
[----:B------:R-:W-:Y:S04]  /*399c0*/  STL.64 [R1+0x1880], R6 ;  /* 0x0018800601007387 */ /* 0x000fe80000100a00 */
[----:B------:R0:W-:Y:S04]  /*399d0*/  STL.64 [R1+0x1878], R4 ;  /* 0x0018780401007387 */ /* 0x0001e80000100a00 */
[----:B0-----:R-:W2:Y:S04]  /*399e0*/  LDL.LU R4, [R1+0x160] ;  /* 0x0001600001047983 */ /* 0x001ea80000300800 */
[----:B------:R-:W2:Y:S04]  /*399f0*/  LDL.LU R5, [R1+0x164] ;  /* 0x0001640001057983 */ /* 0x000ea80000300800 */
[----:B------:R-:W2:Y:S04]  /*39a00*/  LDL.LU R6, [R1+0x168] ;  /* 0x0001680001067983 */ /* 0x000ea80000300800 */
[----:B------:R-:W2:Y:S01]  /*39a10*/  LDL.LU R7, [R1+0x16c] ;  /* 0x00016c0001077983 */ /* 0x000ea20000300800 */
[----:B------:R-:W-:-:S02]  /*39a20*/  MOV R25, R15 ;  /* 0x0000000f00197202 */ /* 0x000fc40000000f00 */
[C---:B------:R-:W-:Y:S01]  /*39a30*/  HMMA.16816.F32.BF16 R12, R20.reuse, R12, R8 ;  /* 0x0000000c140c723c */ /* 0x040fe20000041808 */
        /* <DEDUP_REMOVED lines=12> */
[----:B------:R-:W2:Y:S04]  /*39b00*/  LDL.LU.64 R10, [R1+0x1900] ;  /* 0x00190000010a7983 */ /* 0x000ea80000300a00 */
[----:B------:R-:W2:Y:S04]  /*39b10*/  LDL.LU.64 R8, [R1+0x18f8] ;  /* 0x0018f80001087983 */ /* 0x000ea80000300a00 */
[----:B------:R-:W-:Y:S04]  /*39b20*/  STL.64 [R1+0x3f0], R12 ;  /* 0x0003f00c01007387 */ /* 0x000fe80000100a00 */
[----:B------:R0:W-:Y:S04]  /*39b30*/  STL.64 [R1+0x3f8], R14 ;  /* 0x0003f80e01007387 */ /* 0x0001e80000100a00 */
[----:B0-----:R-:W2:Y:S04]  /*39b40*/  LDL.LU R14, [R1+0x18f0] ;  /* 0x0018f000010e7983 */ /* 0x001ea80000300800 */
[----:B------:R-:W2:Y:S02]  /*39b50*/  LDL.LU.64 R12, [R1+0x18e8] ;  /* 0x0018e800010c7983 */ /* 0x000ea40000300a00 */
[C---:B--2---:R-:W-:Y:S11]  /*39b60*/  HMMA.16816.F32.BF16 R8, R20.reuse, R12, R8 ;  /* 0x0000000c1408723c */ /* 0x044ff60000041808 */
[----:B------:R-:W-:Y:S11]  /*39b70*/  @!UPT UIADD3 URZ, URZ, URZ, URZ ;  /* 0x0000003f3f3ff290 */ /* 0x000ff6000fffe03f */
[----:B------:R-:W-:Y:S01]  /*39b80*/  @!UPT UIADD3 URZ, URZ, URZ, URZ ;  /* 0x0000003f3f3ff290 */ /* 0x000fe2000fffe03f */
[----:B------:R-:W-:Y:S04]  /*39b90*/  STL.64 [R1+0x430], R8 ;  /* 0x0004300801007387 */ /* 0x000fe80000100a00 */
[----:B------:R0:W-:Y:S04]  /*39ba0*/  STL.64 [R1+0x438], R10 ;  /* 0x0004380a01007387 */ /* 0x0001e80000100a00 */
[----:B0-----:R-:W2:Y:S04]  /*39bb0*/  LDL.LU.64 R10, [R1+0x18e0] ;  /* 0x0018e000010a7983 */ /* 0x001ea80000300a00 */
[----:B------:R-:W3:Y:S04]  /*39bc0*/  LDL.LU.64 R8, [R1+0x18d8] ;  /* 0x0018d80001087983 */ /* 0x000ee80000300a00 */
[----:B------:R0:W-:Y:S04]  /*39bd0*/  STL.64 [R1+0x1858], R12 ;  /* 0x0018580c01007387 */ /* 0x0001e80000100a00 */
[----:B0-----:R-:W2:Y:S01]  /*39be0*/  LDL.64 R12, [R1+0x10] ;  /* 0x00001000010c7983 */ /* 0x001ea20000100a00 */
[----:B---3--:R-:W-:Y:S03]  /*39bf0*/  HMMA.16816.F32.BF16 R20, R20, R8, R16 ;  /* 0x000000081414723c */ /* 0x008fe60000041810 */
[----:B--2---:R0:W-:Y:S04]  /*39c00*/  STL.64 [R1+0x1870], R12 ;  /* 0x0018700c01007387 */ /* 0x0041e80000100a00 */
[----:B0-----:R-:W2:Y:S04]  /*39c10*/  LDL.64 R12, [R1+0x20] ;  /* 0x00002000010c7983 */ /* 0x001ea80000100a00 */
[----:B------:R-:W3:Y:S04]  /*39c20*/  LDL.LU.64 R18, [R1+0x18d0] ;  /* 0x0018d00001127983 */ /* 0x000ee80000300a00 */
[----:B------:R-:W3:Y:S04]  /*39c30*/  LDL.LU.64 R16, [R1+0x18c8] ;  /* 0x0018c80001107983 */ /* 0x000ee80000300a00 */
[----:B------:R-:W-:Y:S04]  /*39c40*/  STL.64 [R1+0x1850], R10 ;  /* 0x0018500a01007387 */ /* 0x000fe80000100a00 */
[----:B------:R0:W-:Y:S04]  /*39c50*/  STL.64 [R1+0x1848], R8 ;  /* 0x0018480801007387 */ /* 0x0001e80000100a00 */
[----:B------:R-:W-:Y:S04]  /*39c60*/  STL.64 [R1+0x3e0], R20 ;  /* 0x0003e01401007387 */ /* 0x000fe80000100a00 */
[----:B------:R-:W-:Y:S04]  /*39c70*/  STL.64 [R1+0x3e8], R22 ;  /* 0x0003e81601007387 */ /* 0x000fe80000100a00 */
[----:B0-----:R-:W2:Y:S04]  /*39c80*/  LDL.LU R8, [R1+0x280] ;  /* 0x0002800001087983 */ /* 0x001ea80000300800 */
[----:B------:R-:W2:Y:S04]  /*39c90*/  LDL.LU R9, [R1+0x284] ;  /* 0x0002840001097983 */ /* 0x000ea80000300800 */
[----:B------:R-:W2:Y:S04]  /*39ca0*/  LDL.LU R10, [R1+0x288] ;  /* 0x00028800010a7983 */ /* 0x000ea80000300800 */
[----:B------:R-:W2:Y:S01]  /*39cb0*/  LDL.LU R11, [R1+0x28c] ;  /* 0x00028c00010b7983 */ /* 0x000ea20000300800 */
[----:B------:R-:W-:-:S07]  /*39cc0*/  MOV R24, R28 ;  /* 0x0000001c00187202 */ /* 0x000fce0000000f00 */
[----:B---3--:R-:W-:Y:S01]  /*39cd0*/  HMMA.16816.F32.BF16 R24, R16, R24, R4 ;  /* 0x000000181018723c */ /* 0x008fe20000041804 */
[----:B--2---:R-:W-:Y:S04]  /*39ce0*/  STL.64 [R1+0x1868], R10 ;  /* 0x0018680a01007387 */ /* 0x004fe80000100a00 */
[----:B------:R0:W-:Y:S04]  /*39cf0*/  STL.64 [R1+0x1860], R8 ;  /* 0x0018600801007387 */ /* 0x0001e80000100a00 */
        /* <DEDUP_REMOVED lines=8> */
[----:B0-----:R-:W2:Y:S04]  /*39d80*/  LDL.LU.64 R26, [R1+0x18b0] ;  /* 0x0018b000011a7983 */ /* 0x001ea80000300a00 */
[----:B------:R-:W2:Y:S01]  /*39d90*/  LDL.LU.64 R24, [R1+0x18a8] ;  /* 0x0018a80001187983 */ /* 0x000ea20000300a00 */
[----:B------:R-:W-:Y:S01]  /*39da0*/  IMAD.MOV.U32 R20, RZ, RZ, R14 ;  /* 0x000000ffff147224 */ /* 0x000fe200078e000e */
[----:B------:R-:W-:-:S07]  /*39db0*/  MOV R21, R3 ;  /* 0x0000000300157202 */ /* 0x000fce0000000f00 */
[C---:B--2---:R-:W-:Y:S11]  /*39dc0*/  HMMA.16816.F32.BF16 R24, R16.reuse, R20, R24 ;  /* 0x000000141018723c */ /* 0x044ff60000041818 */
[----:B------:R-:W-:Y:S11]  /*39dd0*/  @!UPT UIADD3 URZ, URZ, URZ, URZ ;  /* 0x0000003f3f3ff290 */ /* 0x000ff6000fffe03f */
[----:B------:R-:W-:Y:S01]  /*39de0*/  @!UPT UIADD3 URZ, URZ, URZ, URZ ;  /* 0x0000003f3f3ff290 */ /* 0x000fe2000fffe03f */
[----:B------:R0:W-:Y:S04]  /*39df0*/  STL.64 [R1+0x320], R24 ;  /* 0x0003201801007387 */ /* 0x0001e80000100a00 */
[----:B------:R3:W-:Y:S04]  /*39e00*/  STL.64 [R1+0x328], R26 ;  /* 0x0003281a01007387 */ /* 0x0007e80000100a00 */
[----:B0-----:R-:W3:Y:S02]  /*39e10*/  LDL.LU.64 R24, [R1+0x18a0] ;  /* 0x0018a00001187983 */ /* 0x001ee40000300a00 */
[C---:B---3--:R-:W-:Y:S02]  /*39e20*/  HMMA.16816.F32.BF16 R24, R16.reuse, R24, R4 ;  /* 0x000000181018723c */ /* 0x048fe40000041804 */
[----:B------:R-:W2:Y:S04]  /*39e30*/  LDL.LU.64 R6, [R1+0x1898] ;  /* 0x0018980001067983 */ /* 0x000ea80000300a00 */
[----:B------:R-:W2:Y:S11]  /*39e40*/  LDL.LU.64 R4, [R1+0x1890] ;  /* 0x0018900001047983 */ /* 0x000eb60000300a00 */
[----:B------:R-:W-:Y:S06]  /*39e50*/  @!UPT UIADD3 URZ, URZ, URZ, URZ ;  /* 0x0000003f3f3ff290 */ /* 0x000fec000fffe03f */
[----:B------:R0:W-:Y:S04]  /*39e60*/  STL.64 [R1+0x2c0], R24 ;  /* 0x0002c01801007387 */ /* 0x0001e80000100a00 */
[----:B------:R-:W-:Y:S04]  /*39e70*/  STL.64 [R1+0x2c8], R26 ;  /* 0x0002c81a01007387 */ /* 0x000fe80000100a00 */
[----:B0-----:R-:W2:Y:S02]  /*39e80*/  LDL.LU.64 R24, [R1+0x1888] ;  /* 0x0018880001187983 */ /* 0x001ea40000300a00 */
[----:B--2---:R-:W-:Y:S11]  /*39e90*/  HMMA.16816.F32.BF16 R4, R16, R24, R4 ;  /* 0x000000181004723c */ /* 0x004ff60000041804 */
[----:B------:R-:W-:Y:S11]  /*39ea0*/  @!UPT UIADD3 URZ, URZ, URZ, URZ ;  /* 0x0000003f3f3ff290 */ /* 0x000ff6000fffe03f */
[----:B------:R-:W-:Y:S01]  /*39eb0*/  @!UPT UIADD3 URZ, URZ, URZ, URZ ;  /* 0x0000003f3f3ff290 */ /* 0x000fe2000fffe03f */
[----:B------:R-:W-:Y:S04]  /*39ec0*/  STL.64 [R1+0x2b0], R4 ;  /* 0x0002b00401007387 */ /* 0x000fe80000100a00 */
[----:B------:R0:W-:Y:S04]  /*39ed0*/  STL.64 [R1+0x2b8], R6 ;  /* 0x0002b80601007387 */ /* 0x0001e80000100a00 */
[----:B0-----:R-:W2:Y:S04]  /*39ee0*/  LDL.LU.64 R6, [R1+0x1880] ;  /* 0x0018800001067983 */ /* 0x001ea80000300a00 */
[----:B------:R-:W2:Y:S04]  /*39ef0*/  LDL.LU.64 R4, [R1+0x1878] ;  /* 0x0018780001047983 */ /* 0x000ea80000300a00 */
[----:B------:R0:W-:Y:S01]  /*39f00*/  STL.64 [R1+0x1810], R24 ;  /* 0x0018101801007387 */ /* 0x0001e20000100a00 */
[----:B------:R-:W-:-:S03]  /*39f10*/  IMAD.MOV.U32 R3, RZ, RZ, R13 ;  /* 0x000000ffff037224 */ /* 0x000fc600078e000d */
[----:B0-----:R-:W3:Y:S04]  /*39f20*/  LDL.LU R24, [R1+0x470] ;  /* 0x0004700001187983 */ /* 0x001ee80000300800 */
[----:B------:R-:W3:Y:S04]  /*39f30*/  LDL.LU R25, [R1+0x474] ;  /* 0x0004740001197983 */ /* 0x000ee80000300800 */
[----:B------:R-:W3:Y:S04]  /*39f40*/  LDL.LU R26, [R1+0x478] ;  /* 0x00047800011a7983 */ /* 0x000ee80000300800 */
[----:B------:R-:W3:Y:S01]  /*39f50*/  LDL.LU R27, [R1+0x47c] ;  /* 0x00047c00011b7983 */ /* 0x000ee20000300800 */
[----:B--2---:R-:W-:Y:S11]  /*39f60*/  HMMA.16816.F32.BF16 R4, R16, R12, R4 ;  /* 0x0000000c1004723c */ /* 0x004ff60000041804 */
[----:B------:R-:W-:Y:S11]  /*39f70*/  @!UPT UIADD3 URZ, URZ, URZ, URZ ;  /* 0x0000003f3f3ff290 */ /* 0x000ff6000fffe03f */
[----:B------:R-:W-:Y:S01]  /*39f80*/  @!UPT UIADD3 URZ, URZ, URZ, URZ ;  /* 0x0000003f3f3ff290 */ /* 0x000fe2000fffe03f */
[----:B------:R0:W-:Y:S04]  /*39f90*/  STL.64 [R1+0x2a0], R4 ;  /* 0x0002a00401007387 */ /* 0x0001e80000100a00 */
[----:B------:R1:W-:Y:S01]  /*39fa0*/  STL.64 [R1+0x2a8], R6 ;  /* 0x0002a80601007387 */ /* 0x0003e20000100a00 */
[----:B0-----:R-:W-:-:S03]  /*39fb0*/  MOV R4, R12 ;  /* 0x0000000c00047202 */ /* 0x001fc60000000f00 */
[----:B------:R-:W2:Y:S02]  /*39fc0*/  LDL.LU.64 R12, [R1+0x1870] ;  /* 0x00187000010c7983 */ /* 0x000ea40000300a00 */
[C---:B--2---:R-:W-:Y:S01]  /*39fd0*/  HMMA.16816.F32.BF16 R8, R16.reuse, R12, R8 ;  /* 0x0000000c1008723c */ /* 0x044fe20000041808 */
[----:B-1----:R-:W-:Y:S02]  /*39fe0*/  MOV R6, R12 ;  /* 0x0000000c00067202 */ /* 0x002fe40000000f00 */
[----:B------:R-:W-:Y:S11]  /*39ff0*/  MOV R5, R13 ;  /* 0x0000000d00057202 */ /* 0x000ff60000000f00 */
[----:B------:R-:W-:Y:S09]  /*3a000*/  @!UPT UIADD3 URZ, URZ, URZ, URZ ;  /* 0x0000003f3f3ff290 */ /* 0x000ff2000fffe03f */
        /* <DEDUP_REMOVED lines=17> */
[----:B------:R0:W-:Y:S09]  /*3a120*/  STL.64 [R1+0x17c0], R8 ;  /* 0x0017c00801007387 */ /* 0x0001f20000100a00 */
[----:B------:R1:W-:Y:S04]  /*3a130*/  STL.64 [R1+0x270], R16 ;  /* 0x0002701001007387 */ /* 0x0003e80000100a00 */
[----:B------:R-:W-:Y:S04]  /*3a140*/  STL.64 [R1+0x278], R18 ;  /* 0x0002781201007387 */ /* 0x000fe80000100a00 */
[----:B0-----:R-:W2:Y:S01]  /*3a150*/  LDL.64 R8, [R1+0x60] ;  /* 0x0000600001087983 */ /* 0x001ea20000100a00 */
[----:B-1----:R-:W-:Y:S01]  /*3a160*/  IMAD.MOV.U32 R16, RZ, RZ, R6 ;  /* 0x000000ffff107224 */ /* 0x002fe200078e0006 */
[----:B------:R-:W-:-:S05]  /*3a170*/  MOV R17, R5 ;  /* 0x0000000500117202 */ /* 0x000fca0000000f00 */
[----:B------:R0:W-:Y:S04]  /*3a180*/  STL.64 [R1+0x17e8], R16 ;  /* 0x0017e81001007387 */ /* 0x0001e80000100a00 */
[----:B0-----:R-:W3:Y:S04]  /*3a190*/  LDL.LU R16, [R1+0x450] ;  /* 0x0004500001107983 */ /* 0x001ee80000300800 */
[----:B------:R-:W3:Y:S04]  /*3a1a0*/  LDL.LU R17, [R1+0x454] ;  /* 0x0004540001117983 */ /* 0x000ee80000300800 */
[----:B------:R-:W3:Y:S04]  /*3a1b0*/  LDL.LU R18, [R1+0x458] ;  /* 0x0004580001127983 */ /* 0x000ee80000300800 */
[----:B------:R-:W3:Y:S01]  /*3a1c0*/  LDL.LU R19, [R1+0x45c] ;  /* 0x00045c0001137983 */ /* 0x000ee20000300800 */
[----:B--2---:R-:W-:Y:S01]  /*3a1d0*/  MOV R22, R8 ;  /* 0x0000000800167202 */ /* 0x004fe20000000f00 */
[C---:B---3--:R-:W-:Y:S11]  /*3a1e0*/  HMMA.16816.F32.BF16 R16, R12.reuse, R8, R16 ;  /* 0x000000080c10723c */ /* 0x048ff60000041810 */
[----:B------:R-:W-:Y:S11]  /*3a1f0*/  @!UPT UIADD3 URZ, URZ, URZ, URZ ;  /* 0x0000003f3f3ff290 */ /* 0x000ff6000fffe03f */
[----:B------:R-:W-:Y:S01]  /*3a200*/  @!UPT UIADD3 URZ, URZ, URZ, URZ ;  /* 0x0000003f3f3ff290 */ /* 0x000fe2000fffe03f */
[----:B------:R-:W-:Y:S04]  /*3a210*/  STL.64 [R1+0x260], R16 ;  /* 0x0002601001007387 */ /* 0x000fe80000100a00 */
[----:B------:R0:W-:Y:S02]  /*3a220*/  STL.64 [R1+0x268], R18 ;  /* 0x0002681201007387 */ /* 0x0001e40000100a00 */
[----:B0-----:R-:W-:Y:S02]  /*3a230*/  IMAD.MOV.U32 R19, RZ, RZ, R9 ;  /* 0x000000ffff137224 */ /* 0x001fe400078e0009 */
[C---:B------:R-:W-:Y:S01]  /*3a240*/  HMMA.16816.F32.BF16 R8, R12.reuse, R20, R24 ;  /* 0x000000140c08723c */ /* 0x040fe20000041818 */
[----:B------:R-:W-:Y:S01]  /*3a250*/  MOV R16, R4 ;  /* 0x0000000400107202 */ /* 0x000fe20000000f00 */
[----:B------:R-:W2:Y:S01]  /*3a260*/  LDL.64 R24, [R1+0x40] ;  /* 0x0000400001187983 */ /* 0x000ea20000100a00 */
[----:B------:R-:W-:Y:S11]  /*3a270*/  MOV R17, R3 ;  /* 0x0000000300117202 */ /* 0x000ff60000000f00 */
[----:B------:R-:W-:Y:S09]  /*3a280*/  @!UPT UIADD3 URZ, URZ, URZ, URZ ;  /* 0x0000003f3f3ff290 */ /* 0x000ff2000fffe03f */
[----:B------:R-:W-:Y:S04]  /*3a290*/  STL.64 [R1+0x250], R8 ;  /* 0x0002500801007387 */ /* 0x000fe80000100a00 */
[----:B------:R-:W-:Y:S04]  /*3a2a0*/  STL.64 [R1+0x258], R10 ;  /* 0x0002580a01007387 */ /* 0x000fe80000100a00 */
[----:B------:R-:W-:Y:S04]  /*3a2b0*/  STL [R1+0x1820], R19 ;  /* 0x0018201301007387 */ /* 0x000fe80000100800 */
[----:B------:R0:W-:Y:S04]  /*3a2c0*/  STL.64 [R1+0x1818], R16 ;  /* 0x0018181001007387 */ /* 0x0001e80000100a00 */
[----:B0-----:R-:W2:Y:S04]  /*3a2d0*/  LDL.LU R16, [R1+0x490] ;  /* 0x0004900001107983 */ /* 0x001ea80000300800 */
[----:B------:R-:W2:Y:S04]  /*3a2e0*/  LDL.LU R17, [R1+0x494] ;  /* 0x0004940001117983 */ /* 0x000ea80000300800 */
[----:B------:R-:W2:Y:S04]  /*3a2f0*/  LDL.LU R18, [R1+0x498] ;  /* 0x0004980001127983 */ /* 0x000ea80000300800 */
[----:B------:R-:W2:Y:S04]  /*3a300*/  LDL.LU R19, [R1+0x49c] ;  /* 0x00049c0001137983 */ /* 0x000ea80000300800 */
[----:B------:R-:W3:Y:S04]  /*3a310*/  LDL.LU.64 R8, [R1] ;  /* 0x0000000001087983 */ /* 0x000ee80000300a00 */
[----:B---3--:R0:W-:Y:S04]  /*3a320*/  STL.64 [R1+0x17e0], R8 ;  /* 0x0017e00801007387 */ /* 0x0081e80000100a00 */
[----:B0-----:R-:W3:Y:S04]  /*3a330*/  LDL.LU R8, [R1+0x5a0] ;  /* 0x0005a00001087983 */ /* 0x001ee80000300800 */
[----:B------:R-:W3:Y:S04]  /*3a340*/  LDL.LU R9, [R1+0x5a4] ;  /* 0x0005a40001097983 */ /* 0x000ee80000300800 */
[----:B------:R-:W2:Y:S04]  /*3a350*/  LDL.LU R10, [R1+0x5a8] ;  /* 0x0005a800010a7983 */ /* 0x000ea80000300800 */
[----:B------:R-:W2:Y:S04]  /*3a360*/  LDL.LU R11, [R1+0x5ac] ;  /* 0x0005ac00010b7983 */ /* 0x000ea80000300800 */
[----:B--2---:R-:W-:Y:S04]  /*3a370*/  STL.64 [R1+0x17f8], R10 ;  /* 0x0017f80a01007387 */ /* 0x004fe80000100a00 */
[----:B---3--:R0:W-:Y:S04]  /*3a380*/  STL.64 [R1+0x17f0], R8 ;  /* 0x0017f00801007387 */ /* 0x0081e80000100a00 */
[----:B0-----:R-:W2:Y:S04]  /*3a390*/  LDL.LU R8, [R1+0x5b0] ;  /* 0x0005b00001087983 */ /* 0x001ea80000300800 */
[----:B------:R-:W2:Y:S04]  /*3a3a0*/  LDL.LU R9, [R1+0x5b4] ;  /* 0x0005b40001097983 */ /* 0x000ea80000300800 */
[----:B------:R-:W3:Y:S04]  /*3a3b0*/  LDL.LU R10, [R1+0x5b8] ;  /* 0x0005b800010a7983 */ /* 0x000ee80000300800 */
[----:B------:R-:W3:Y:S01]  /*3a3c0*/  LDL.LU R11, [R1+0x5bc] ;  /* 0x0005bc00010b7983 */ /* 0x000ee20000300800 */
[----:B------:R-:W-:Y:S03]  /*3a3d0*/  HMMA.16816.F32.BF16 R16, R12, R24, R16 ;  /* 0x000000180c10723c */ /* 0x000fe60000041810 */
        /* <DEDUP_REMOVED lines=10> */
[----:B------:R-:W-:-:S03]  /*3a480*/  MOV R3, R25 ;  /* 0x0000001900037202 */ /* 0x000fc60000000f00 */
[----:B--2---:R-:W-:Y:S04]  /*3a490*/  STL.64 [R1+0x17d8], R6 ;  /* 0x0017d80601007387 */ /* 0x004fe80000100a00 */
[----:B---3--:R0:W-:Y:S04]  /*3a4a0*/  STL.64 [R1+0x17d0], R4 ;  /* 0x0017d00401007387 */ /* 0x0081e80000100a00 */
[----:B0-----:R-:W2:Y:S04]  /*3a4b0*/  LDL.LU R4, [R1+0x590] ;  /* 0x0005900001047983 */ /* 0x001ea80000300800 */
[----:B------:R-:W2:Y:S04]  /*3a4c0*/  LDL.LU R5, [R1+0x594] ;  /* 0x0005940001057983 */ /* 0x000ea80000300800 */
[----:B------:R-:W2:Y:S04]  /*3a4d0*/  LDL.LU R6, [R1+0x598] ;  /* 0x0005980001067983 */ /* 0x000ea80000300800 */
[----:B------:R-:W2:Y:S04]  /*3a4e0*/  LDL.LU R7, [R1+0x59c] ;  /* 0x00059c0001077983 */ /* 0x000ea80000300800 */
[----:B------:R-:W-:Y:S04]  /*3a4f0*/  STL.64 [R1+0x1798], R20 ;  /* 0x0017981401007387 */ /* 0x000fe80000100a00 */
[----:B------:R-:W-:Y:S04]  /*3a500*/  STL.64 [R1+0x240], R16 ;  /* 0x0002401001007387 */ /* 0x000fe80000100a00 */
[----:B------:R0:W-:Y:S04]  /*3a510*/  STL.64 [R1+0x248], R18 ;  /* 0x0002481201007387 */ /* 0x0001e80000100a00 */
[----:B0-----:R-:W3:Y:S01]  /*3a520*/  LDL.LU R19, [R1+0x1820] ;  /* 0x0018200001137983 */ /* 0x001ee20000300800 */
[----:B------:R-:W-:-:S03]  /*3a530*/  IMAD.MOV.U32 R18, RZ, RZ, R24 ;  /* 0x000000ffff127224 */ /* 0x000fc600078e0018 */
[----:B------:R-:W2:Y:S04]  /*3a540*/  LDL.LU.64 R16, [R1+0x1818] ;  /* 0x0018180001107983 */ /* 0x000ea80000300a00 */
[----:B------:R-:W2:Y:S02]  /*3a550*/  LDL.LU.64 R24, [R1+0x1810] ;  /* 0x0018100001187983 */ /* 0x000ea40000300a00 */
[----:B--2---:R-:W-:Y:S11]  /*3a560*/  HMMA.16816.F32.BF16 R8, R12, R24, R8 ;  /* 0x000000180c08723c */ /* 0x004ff60000041808 */
[----:B------:R-:W-:Y:S11]  /*3a570*/  @!UPT UIADD3 URZ, URZ, URZ, URZ ;  /* 0x0000003f3f3ff290 */ /* 0x000ff6000fffe03f */
[----:B------:R-:W-:Y:S01]  /*3a580*/  @!UPT UIADD3 URZ, URZ, URZ, URZ ;  /* 0x0000003f3f3ff290 */ /* 0x000fe2000fffe03f */
[----:B------:R-:W-:Y:S04]  /*3a590*/  STL.64 [R1+0x230], R8 ;  /* 0x0002300801007387 */ /* 0x000fe80000100a00 */
[----:B------:R0:W-:Y:S04]  /*3a5a0*/  STL.64 [R1+0x238], R10 ;  /* 0x0002380a01007387 */ /* 0x0001e80000100a00 */
[----:B0-----:R-:W2:Y:S04]  /*3a5b0*/  LDL.LU.64 R10, [R1+0x1808] ;  /* 0x00180800010a7983 */ /* 0x001ea80000300a00 */
[----:B------:R-:W2:Y:S04]  /*3a5c0*/  LDL.LU.64 R8, [R1+0x1800] ;  /* 0x0018000001087983 */ /* 0x000ea80000300a00 */
[----:B------:R0:W-:Y:S02]  /*3a5d0*/  STL.64 [R1+0x1780], R24 ;  /* 0x0017801801007387 */ /* 0x0001e40000100a00 */
[----:B0-----:R-:W-:-:S02]  /*3a5e0*/  MOV R24, R18 ;  /* 0x0000001200187202 */ /* 0x001fc40000000f00 */
[----:B------:R-:W-:-:S05]  /*3a5f0*/  MOV R25, R3 ;  /* 0x0000000300197202 */ /* 0x000fca0000000f00 */
[----:B------:R0:W-:Y:S04]  /*3a600*/  STL.64 [R1+0x1790], R24 ;  /* 0x0017901801007387 */ /* 0x0001e80000100a00 */
[----:B0-----:R-:W4:Y:S04]  /*3a610*/  LDL.LU R24, [R1+0x540] ;  /* 0x0005400001187983 */ /* 0x001f280000300800 */
[----:B------:R-:W4:Y:S04]  /*3a620*/  LDL.LU R25, [R1+0x544] ;  /* 0x0005440001197983 */ /* 0x000f280000300800 */
[----:B------:R-:W4:Y:S04]  /*3a630*/  LDL.LU R26, [R1+0x548] ;  /* 0x00054800011a7983 */ /* 0x000f280000300800 */
[----:B------:R-:W4:Y:S01]  /*3a640*/  LDL.LU R27, [R1+0x54c] ;  /* 0x00054c00011b7983 */ /* 0x000f220000300800 */
[----:B---3--:R-:W-:-:S02]  /*3a650*/  IMAD.MOV.U32 R21, RZ, RZ, R19 ;  /* 0x000000ffff157224 */ /* 0x008fc400078e0013 */
[C---:B--2---:R-:W-:Y:S01]  /*3a660*/  HMMA.16816.F32.BF16 R16, R12.reuse, R16, R8 ;  /* 0x000000100c10723c */ /* 0x044fe20000041808 */
[----:B----4-:R-:W-:Y:S04]  /*3a670*/  STL.64 [R1+0x17a8], R26 ;  /* 0x0017a81a01007387 */ /* 0x010fe80000100a00 */
[----:B------:R0:W-:Y:S04]  /*3a680*/  STL.64 [R1+0x17a0], R24 ;  /* 0x0017a01801007387 */ /* 0x0001e80000100a00 */
[----:B0-----:R-:W2:Y:S04]  /*3a690*/  LDL.LU R24, [R1+0x550] ;  /* 0x0005500001187983 */ /* 0x001ea80000300800 */
[----:B------:R-:W2:Y:S04]  /*3a6a0*/  LDL.LU R25, [R1+0x554] ;  /* 0x0005540001197983 */ /* 0x000ea80000300800 */
[----:B------:R-:W2:Y:S04]  /*3a6b0*/  LDL.LU R26, [R1+0x558] ;  /* 0x00055800011a7983 */ /* 0x000ea80000300800 */
[----:B------:R-:W2:Y:S04]  /*3a6c0*/  LDL.LU R27, [R1+0x55c] ;  /* 0x00055c00011b7983 */ /* 0x000ea80000300800 */
[----:B------:R-:W3:Y:S04]  /*3a6d0*/  LDL.LU.64 R10, [R1+0x17f8] ;  /* 0x0017f800010a7983 */ /* 0x000ee80000300a00 */
[----:B------:R-:W3:Y:S04]  /*3a6e0*/  LDL.LU.64 R8, [R1+0x17f0] ;  /* 0x0017f00001087983 */ /* 0x000ee80000300a00 */
[----:B------:R0:W-:Y:S04]  /*3a6f0*/  STL.64 [R1+0x220], R16 ;  /* 0x0002201001007387 */ /* 0x0001e80000100a00 */
[----:B------:R-:W-:Y:S04]  /*3a700*/  STL.64 [R1+0x228], R18 ;  /* 0x0002281201007387 */ /* 0x000fe80000100a00 */
[----:B0-----:R-:W3:Y:S02]  /*3a710*/  LDL.LU.64 R16, [R1+0x17e8] ;  /* 0x0017e80001107983 */ /* 0x001ee40000300a00 */
[C---:B---3--:R-:W-:Y:S11]  /*3a720*/  HMMA.16816.F32.BF16 R8, R12.reuse, R16, R8 ;  /* 0x000000100c08723c */ /* 0x048ff60000041808 */
[----:B------:R-:W-:Y:S11]  /*3a730*/  @!UPT UIADD3 URZ, URZ, URZ, URZ ;  /* 0x0000003f3f3ff290 */ /* 0x000ff6000fffe03f */
[----:B------:R-:W-:Y:S01]  /*3a740*/  @!UPT UIADD3 URZ, URZ, URZ, URZ ;  /* 0x0000003f3f3ff290 */ /* 0x000fe2000fffe03f */
[----:B------:R0:W-:Y:S04]  /*3a750*/  STL.64 [R1+0x210], R8 ;  /* 0x0002100801007387 */ /* 0x0001e80000100a00 */
[----:B------:R-:W-:Y:S04]  /*3a760*/  STL.64 [R1+0x218], R10 ;  /* 0x0002180a01007387 */ /* 0x000fe80000100a00 */
[----:B0-----:R-:W3:Y:S04]  /*3a770*/  LDL.LU.64 R8, [R1+0x17e0] ;  /* 0x0017e00001087983 */ /* 0x001ee80000300a00 */
[----:B------:R0:W-:Y:S04]  /*3a780*/  STL.64 [R1+0x1768], R16 ;  /* 0x0017681001007387 */ /* 0x0001e80000100a00 */
[----:B0-----:R-:W4:Y:S01]  /*3a790*/  LDL.LU.64 R16, [R1+0x20] ;  /* 0x0000200001107983 */ /* 0x001f220000300a00 */
[----:B------:R-:W-:Y:S01]  /*3a7a0*/  IMAD.MOV.U32 R18, RZ, RZ, R2 ;  /* 0x000000ffff127224 */ /* 0x000fe200078e0002 */
[----:B------:R-:W-:Y:S01]  /*3a7b0*/  MOV R19, R0 ;  /* 0x0000000000137202 */ /* 0x000fe20000000f00 */
[C---:B---3--:R-:W-:Y:S01]  /*3a7c0*/  HMMA.16816.F32.BF16 R4, R12.reuse, R8, R4 ;  /* 0x000000080c04723c */ /* 0x048fe20000041804 */
[----:B------:R-:W-:Y:S01]  /*3a7d0*/  MOV R2, R8 ;  /* 0x0000000800027202 */ /* 0x000fe20000000f00 */
[----:B------:R-:W-:Y:S01]  /*3a7e0*/  IMAD.MOV.U32 R0, RZ, RZ, R9 ;  /* 0x000000ffff007224 */ /* 0x000fe200078e0009 */
[----:B----4-:R0:W-:Y:S04]  /*3a7f0*/  STL.64 [R1+0x1788], R16 ;  /* 0x0017881001007387 */ /* 0x0101e80000100a00 */
[----:B0-----:R-:W3:Y:S04]  /*3a800*/  LDL.LU R16, [R1+0x530] ;  /* 0x0005300001107983 */ /* 0x001ee80000300800 */
[----:B------:R-:W3:Y:S11]  /*3a810*/  LDL.LU R17, [R1+0x534] ;  /* 0x0005340001117983 */ /* 0x000ef60000300800 */
[----:B------:R-:W-:Y:S01]  /*3a820*/  @!UPT UIADD3 URZ, URZ, URZ, URZ ;  /* 0x0000003f3f3ff290 */ /* 0x000fe2000fffe03f */
[----:B------:R-:W-:Y:S04]  /*3a830*/  STL.64 [R1+0x200], R4 ;  /* 0x0002000401007387 */ /* 0x000fe80000100a00 */
[----:B------:R0:W-:Y:S04]  /*3a840*/  STL.64 [R1+0x208], R6 ;  /* 0x0002080601007387 */ /* 0x0001e80000100a00 */
[----:B0-----:R-:W4:Y:S04]  /*3a850*/  LDL.LU.64 R6, [R1+0x17d8] ;  /* 0x0017d80001067983 */ /* 0x001f280000300a00 */
[----:B------:R-:W4:Y:S04]  /*3a860*/  LDL.LU.64 R4, [R1+0x17d0] ;  /* 0x0017d00001047983 */ /* 0x000f280000300a00 */
[----:B------:R-:W2:Y:S04]  /*3a870*/  LDL.LU.64 R10, [R1+0x17c8] ;  /* 0x0017c800010a7983 */ /* 0x000ea80000300a00 */
[----:B------:R-:W4:Y:S01]  /*3a880*/  LDL.LU.64 R8, [R1+0x17c0] ;  /* 0x0017c00001087983 */ /* 0x000f220000300a00 */
[----:B------:R-:W-:Y:S01]  /*3a890*/  MOV R20, R22 ;  /* 0x0000001600147202 */ /* 0x000fe20000000f00 */
[----:B----4-:R-:W-:Y:S02]  /*3a8a0*/  HMMA.16816.F32.BF16 R12, R12, R8, R4 ;  /* 0x000000080c0c723c */ /* 0x010fe40000041804 */
[----:B------:R-:W4:Y:S04]  /*3a8b0*/  LDL.LU.64 R6, [R1+0x17b8] ;  /* 0x0017b80001067983 */ /* 0x000f280000300a00 */
[----:B------:R-:W4:Y:S11]  /*3a8c0*/  LDL.LU.64 R4, [R1+0x17b0] ;  /* 0x0017b00001047983 */ /* 0x000f360000300a00 */
[----:B------:R-:W-:Y:S06]  /*3a8d0*/  @!UPT UIADD3 URZ, URZ, URZ, URZ ;  /* 0x0000003f3f3ff290 */ /* 0x000fec000fffe03f */
[----:B------:R0:W-:Y:S04]  /*3a8e0*/  STL.64 [R1+0x1f0], R12 ;  /* 0x0001f00c01007387 */ /* 0x0001e80000100a00 */
[----:B------:R1:W-:Y:S04]  /*3a8f0*/  STL.64 [R1+0x1f8], R14 ;  /* 0x0001f80e01007387 */ /* 0x0003e80000100a00 */
[----:B0-----:R-:W3:Y:S04]  /*3a900*/  LDL.LU R12, [R1+0x520] ;  /* 0x00052000010c7983 */ /* 0x001ee80000300800 */
[----:B------:R-:W3:Y:S04]  /*3a910*/  LDL.LU R13, [R1+0x524] ;  /* 0x00052400010d7983 */ /* 0x000ee80000300800 */
[----:B-1----:R-:W3:Y:S04]  /*3a920*/  LDL.LU R14, [R1+0x528] ;  /* 0x00052800010e7983 */ /* 0x002ee80000300800 */
[----:B------:R-:W3:Y:S04]  /*3a930*/  LDL.LU R15, [R1+0x52c] ;  /* 0x00052c00010f7983 */ /* 0x000ee80000300800 */
[----:B--2---:R-:W-:Y:S04]  /*3a940*/  STL.64 [R1+0x1778], R10 ;  /* 0x0017780a01007387 */ /* 0x004fe80000100a00 */
[----:B------:R0:W-:Y:S04]  /*3a950*/  STL.64 [R1+0x1770], R8 ;  /* 0x0017700801007387 */ /* 0x0001e80000100a00 */
[----:B0-----:R-:W2:Y:S04]  /*3a960*/  LDL.LU R8, [R1+0x580] ;  /* 0x0005800001087983 */ /* 0x001ea80000300800 */
[----:B------:R-:W2:Y:S04]  /*3a970*/  LDL.LU R9, [R1+0x584] ;  /* 0x0005840001097983 */ /* 0x000ea80000300800 */
[----:B------:R-:W2:Y:S04]  /*3a980*/  LDL.LU R10, [R1+0x588] ;  /* 0x00058800010a7983 */ /* 0x000ea80000300800 */
[----:B------:R-:W2:Y:S01]  /*3a990*/  LDL.LU R11, [R1+0x58c] ;  /* 0x00058c00010b7983 */ /* 0x000ea20000300800 */
[C---:B----4-:R-:W-:Y:S03]  /*3a9a0*/  HMMA.16816.F32.BF16 R20, R4.reuse, R20, R24 ;  /* 0x000000140414723c */ /* 0x050fe60000041818 */
[----:B------:R-:W4:Y:S04]  /*3a9b0*/  LDL.LU.64 R26, [R1+0x17a8] ;  /* 0x0017a800011a7983 */ /* 0x000f280000300a00 */
[----:B------:R-:W4:Y:S11]  /*3a9c0*/  LDL.LU.64 R24, [R1+0x17a0] ;  /* 0x0017a00001187983 */ /* 0x000f360000300a00 */
[----:B------:R-:W-:Y:S05]  /*3a9d0*/  @!UPT UIADD3 URZ, URZ, URZ, URZ ;  /* 0x0000003f3f3ff290 */ /* 0x000fea000fffe03f */
[----:B------:R0:W-:Y:S04]  /*3a9e0*/  STL.64 [R1+0x1e0], R20 ;  /* 0x0001e01401007387 */ /* 0x0001e80000100a00 */
[----:B------:R4:W-:Y:S04]  /*3a9f0*/  STL.64 [R1+0x1e8], R22 ;  /* 0x0001e81601007387 */ /* 0x0009e80000100a00 */
[----:B0-----:R-:W4:Y:S02]  /*3aa00*/  LDL.LU.64 R20, [R1+0x1798] ;  /* 0x0017980001147983 */ /* 0x001f240000300a00 */
[C---:B----4-:R-:W-:Y:S02]  /*3aa10*/  HMMA.16816.F32.BF16 R20, R4.reuse, R20, R24 ;  /* 0x000000140414723c */ /* 0x050fe40000041818 */
[----:B------:R-:W3:Y:S11]  /*3aa20*/  LDL.LU.64 R24, [R1+0x1790] ;  /* 0x0017900001187983 */ /* 0x000ef60000300a00 */
[----:B------:R-:W-:Y:S10]  /*3aa30*/  @!UPT UIADD3 URZ, URZ, URZ, URZ ;  /* 0x0000003f3f3ff290 */ /* 0x000ff4000fffe03f */
[----:B------:R-:W-:Y:S04]  /*3aa40*/  STL.64 [R1+0x1d0], R20 ;  /* 0x0001d01401007387 */ /* 0x000fe80000100a00 */
[----:B------:R-:W-:Y:S01]  /*3aa50*/  STL.64 [R1+0x1d8], R22 ;  /* 0x0001d81601007387 */ /* 0x000fe20000100a00 */
[----:B---3--:R-:W-:Y:S03]  /*3aa60*/  HMMA.16816.F32.BF16 R24, R4, R24, R16 ;  /* 0x000000180418723c */ /* 0x008fe60000041810 */
[----:B------:R-:W2:Y:S11]  /*3aa70*/  LDL.LU.64 R16, [R1+0x1788] ;  /* 0x0017880001107983 */ /* 0x000eb60000300a00 */
[----:B------:R-:W-:Y:S09]  /*3aa80*/  @!UPT UIADD3 URZ, URZ, URZ, URZ ;  /* 0x0000003f3f3ff290 */ /* 0x000ff2000fffe03f */
[----:B------:R0:W-:Y:S04]  /*3aa90*/  STL.64 [R1+0x1c0], R24 ;  /* 0x0001c01801007387 */ /* 0x0001e80000100a00 */
[----:B------:R-:W-:Y:S04]  /*3aaa0*/  STL.64 [R1+0x1c8], R26 ;  /* 0x0001c81a01007387 */ /* 0x000fe80000100a00 */
[----:B0-----:R-:W3:Y:S04]  /*3aab0*/  LDL.LU.64 R24, [R1+0x1780] ;  /* 0x0017800001187983 */ /* 0x001ee80000300a00 */
[----:B------:R-:W0:Y:S04]  /*3aac0*/  S2R R3, SR_TID.X ;  /* 0x0000000000037919 */ /* 0x000e280000002100 */
[----:B------:R-:W1:Y:S01]  /*3aad0*/  S2R R22, SR_TID.X ;  /* 0x0000000000167919 */ /* 0x000e620000002100 */
[----:B0-----:R-:W-:-:S02]  /*3aae0*/  LOP3.LUT R28, R3, 0x7, RZ, 0xc0, !PT ;  /* 0x00000007031c7812 */ /* 0x001fc400078ec0ff */
[----:B------:R-:W-:Y:S02]  /*3aaf0*/  SHF.L.U32 R3, R3, 0x7, RZ ;  /* 0x0000000703037819 */ /* 0x000fe400000006ff */
[----:B------:R-:W-:-:S04]  /*3ab00*/  SHF.L.U32 R23, R28, 0x4, RZ ;  /* 0x000000041c177819 */ /* 0x000fc800000006ff */
[----:B------:R-:W-:-:S04]  /*3ab10*/  LOP3.LUT R23, R23, 0x780, R3, 0xf8, !PT ;  /* 0x0000078017177812 */ /* 0x000fc800078ef803 */
[----:B-1----:R-:W-:-:S04]  /*3ab20*/  LOP3.LUT R23, R23, 0x10, R22, 0x78, !PT ;  /* 0x0000001017177812 */ /* 0x002fc800078e7816 */
[----:B------:R-:W-:Y:S02]  /*3ab30*/  LOP3.LUT R23, R23, 0x40, RZ, 0x3c, !PT ;  /* 0x0000004017177812 */ /* 0x000fe400078e3cff */
[C---:B------:R-:W-:Y:S01]  /*3ab40*/  SHF.L.U32 R18, R22.reuse, 0x7, RZ ;  /* 0x0000000716127819 */ /* 0x040fe200000006ff */
[----:B---3--:R-:W-:Y:S11]  /*3ab50*/  HMMA.16816.F32.BF16 R12, R4, R24, R12 ;  /* 0x00000018040c723c */ /* 0x008ff6000004180c */
[----:B------:R-:W-:Y:S11]  /*3ab60*/  @!UPT UIADD3 URZ, URZ, URZ, URZ ;  /* 0x0000003f3f3ff290 */ /* 0x000ff6000fffe03f */
[----:B------:R-:W-:Y:S01]  /*3ab70*/  @!UPT UIADD3 URZ, URZ, URZ, URZ ;  /* 0x0000003f3f3ff290 */ /* 0x000fe2000fffe03f */
[----:B------:R0:W-:Y:S02]  /*3ab80*/  STL.64 [R1+0x1b0], R12 ;  /* 0x0001b00c01007387 */ /* 0x0001e40000100a00 */
[----:B0-----:R-:W-:Y:S01]  /*3ab90*/  IMAD.MOV.U32 R13, RZ, RZ, R24 ;  /* 0x000000ffff0d7224 */ /* 0x001fe200078e0018 */
[----:B------:R-:W-:Y:S02]  /*3aba0*/  MOV R12, R25 ;  /* 0x00000019000c7202 */ /* 0x000fe40000000f00 */
[----:B------:R-:W0:Y:S04]  /*3abb0*/  LDSM.16.M88.4 R24, [R23+0x1b000] ;  /* 0x01b000001718783b */ /* 0x000e280000000200 */
[----:B------:R1:W-:Y:S02]  /*3abc0*/  STL.64 [R1+0x1b8], R14 ;  /* 0x0001b80e01007387 */ /* 0x0003e40000100a00 */
[----:B-1----:R-:W-:-:S02]  /*3abd0*/  LOP3.LUT R15, R22, 0x7, RZ, 0xc0, !PT ;  /* 0x00000007160f7812 */ /* 0x002fc400078ec0ff */
[----:B------:R-:W1:Y:S01]  /*3abe0*/  LDSM.16.M88.4 R20, [R23+0x1b800] ;  /* 0x01b800001714783b */ /* 0x000e620000000200 */
[----:B--2---:R-:W-:Y:S01]  /*3abf0*/  HMMA.16816.F32.BF16 R8, R4, R16, R8 ;  /* 0x000000100408723c */ /* 0x004fe20000041808 */
[----:B------:R-:W-:Y:S01]  /*3ac00*/  MOV R28, R16 ;  /* 0x00000010001c7202 */ /* 0x000fe20000000f00 */
[----:B------:R-:W-:Y:S01]  /*3ac10*/  IMAD.MOV.U32 R3, RZ, RZ, R17 ;  /* 0x000000ffff037224 */ /* 0x000fe200078e0011 */
        /* <DEDUP_REMOVED lines=8> */
[----:B0-----:R-:W3:Y:S04]  /*3aca0*/  LDL.LU.64 R10, [R1+0x1778] ;  /* 0x00177800010a7983 */ /* 0x001ee80000300a00 */
[----:B------:R-:W4:Y:S04]  /*3acb0*/  LDL.LU.64 R8, [R1+0x1770] ;  /* 0x0017700001087983 */ /* 0x000f280000300a00 */
[----:B------:R-:W2:Y:S04]  /*3acc0*/  LDL.LU.64 R16, [R1+0x1768] ;  /* 0x0017680001107983 */ /* 0x000ea80000300a00 */
[----:B-1----:R-:W-:Y:S04]  /*3acd0*/  STL.64 [R1+0x16d0], R22 ;  /* 0x0016d01601007387 */ /* 0x002fe80000100a00 */
[----:B------:R0:W-:Y:S04]  /*3ace0*/  STL.64 [R1+0x16c8], R20 ;  /* 0x0016c81401007387 */ /* 0x0001e80000100a00 */
[----:B0-----:R-:W2:Y:S04]  /*3acf0*/  LDL.LU R20, [R1+0x5d0] ;  /* 0x0005d00001147983 */ /* 0x001ea80000300800 */
[----:B------:R-:W2:Y:S04]  /*3ad00*/  LDL.LU R21, [R1+0x5d4] ;  /* 0x0005d40001157983 */ /* 0x000ea80000300800 */
[----:B------:R-:W2:Y:S04]  /*3ad10*/  LDL.LU R22, [R1+0x5d8] ;  /* 0x0005d80001167983 */ /* 0x000ea80000300800 */
[----:B------:R-:W2:Y:S04]  /*3ad20*/  LDL.LU R23, [R1+0x5dc] ;  /* 0x0005dc0001177983 */ /* 0x000ea80000300800 */
[----:B------:R-:W0:Y:S01]  /*3ad30*/  S2R R19, SR_TID.X ;  /* 0x0000000000137919 */ /* 0x000e220000002100 */
[----:B------:R-:W-:-:S04]  /*3ad40*/  SHF.L.U32 R14, R15, 0x4, RZ ;  /* 0x000000040f0e7819 */ /* 0x000fc800000006ff */
[----:B------:R-:W-:-:S04]  /*3ad50*/  LOP3.LUT R14, R14, 0x780, R18, 0xf8, !PT ;  /* 0x000007800e0e7812 */ /* 0x000fc800078ef812 */
[----:B0-----:R-:W-:-:S04]  /*3ad60*/  LOP3.LUT R14, R14, 0x10, R19, 0x78, !PT ;  /* 0x000000100e0e7812 */ /* 0x001fc800078e7813 */
[----:B------:R-:W-:Y:S01]  /*3ad70*/  LOP3.LUT R14, R14, 0x60, RZ, 0x3c, !PT ;  /* 0x000000600e0e7812 */ /* 0x000fe200078e3cff */
[----:B--2---:R-:W-:Y:S04]  /*3ad80*/  HMMA.16816.F32.BF16 R20, R4, R16, R20 ;  /* 0x000000100414723c */ /* 0x004fe80000041814 */
[----:B------:R-:W0:Y:S04]  /*3ad90*/  LDSM.16.M88.4 R16, [R14+0x18000] ;  /* 0x018000000e10783b */ /* 0x000e280000000200 */
[----:B0-----:R-:W-:Y:S11]  /*3ada0*/  STL.64 [R1+0x1650], R18 ;  /* 0x0016501201007387 */ /* 0x001ff60000100a00 */
[----:B------:R-:W-:Y:S04]  /*3adb0*/  @!UPT UIADD3 URZ, URZ, URZ, URZ ;  /* 0x0000003f3f3ff290 */ /* 0x000fe8000fffe03f */
[----:B------:R-:W-:Y:S04]  /*3adc0*/  STL.64 [R1+0x190], R20 ;  /* 0x0001901401007387 */ /* 0x000fe80000100a00 */
[----:B------:R-:W-:Y:S04]  /*3add0*/  STL.64 [R1+0x198], R22 ;  /* 0x0001981601007387 */ /* 0x000fe80000100a00 */
[----:B------:R0:W-:Y:S02]  /*3ade0*/  STL.64 [R1+0x1648], R16 ;  /* 0x0016481001007387 */ /* 0x0001e40000100a00 */
[----:B0-----:R-:W-:Y:S01]  /*3adf0*/  IMAD.MOV.U32 R16, RZ, RZ, R2 ;  /* 0x000000ffff107224 */ /* 0x001fe200078e0002 */
[----:B------:R-:W-:-:S07]  /*3ae00*/  MOV R17, R0 ;  /* 0x0000000000117202 */ /* 0x000fce0000000f00 */
[----:B------:R-:W-:Y:S11]  /*3ae10*/  HMMA.16816.F32.BF16 R20, R4, R16, R24 ;  /* 0x000000100414723c */ /* 0x000ff60000041818 */
[----:B------:R-:W-:Y:S11]  /*3ae20*/  @!UPT UIADD3 URZ, URZ, URZ, URZ ;  /* 0x0000003f3f3ff290 */ /* 0x000ff6000fffe03f */
[----:B------:R-:W-:Y:S01]  /*3ae30*/  @!UPT UIADD3 URZ, URZ, URZ, URZ ;  /* 0x0000003f3f3ff290 */ /* 0x000fe2000fffe03f */
[----:B------:R0:W-:Y:S01]  /*3ae40*/  STL.64 [R1+0x180], R20 ;  /* 0x0001801401007387 */ /* 0x0001e20000100a00 */
[----:B------:R-:W-:-:S03]  /*3ae50*/  MOV R2, R22 ;  /* 0x0000001600027202 */ /* 0x000fc60000000f00 */
[----:B------:R-:W-:Y:S01]  /*3ae60*/  STL.64 [R1+0x1740], R16 ;  /* 0x0017401001007387 */ /* 0x000fe20000100a00 */
[----:B------:R-:W-:-:S03]  /*3ae70*/  IMAD.MOV.U32 R0, RZ, RZ, R23 ;  /* 0x000000ffff007224 */ /* 0x000fc600078e0017 */
        /* <DEDUP_REMOVED lines=10> */
[----:B------:R-:W4:Y:S04]  /*3af20*/  LDL.LU R24, [R1+0x5f0] ;  /* 0x0005f00001187983 */ /* 0x000f280000300800 */
[----:B------:R-:W4:Y:S04]  /*3af30*/  LDL.LU R25, [R1+0x5f4] ;  /* 0x0005f40001197983 */ /* 0x000f280000300800 */
[----:B------:R-:W4:Y:S04]  /*3af40*/  LDL.LU R26, [R1+0x5f8] ;  /* 0x0005f800011a7983 */ /* 0x000f280000300800 */
[----:B------:R-:W4:Y:S04]  /*3af50*/  LDL.LU R27, [R1+0x5fc] ;  /* 0x0005fc00011b7983 */ /* 0x000f280000300800 */
        /* <DEDUP_REMOVED lines=8> */
[----:B------:R-:W2:Y:S04]  /*3afe0*/  LDL.LU R16, [R1+0x660] ;  /* 0x0006600001107983 */ /* 0x000ea80000300800 */
[----:B------:R-:W2:Y:S04]  /*3aff0*/  LDL.LU R17, [R1+0x664] ;  /* 0x0006640001117983 */ /* 0x000ea80000300800 */
[----:B------:R-:W2:Y:S04]  /*3b000*/  LDL.LU R18, [R1+0x668] ;  /* 0x0006680001127983 */ /* 0x000ea80000300800 */
[----:B------:R-:W2:Y:S01]  /*3b010*/  LDL.LU R19, [R1+0x66c] ;  /* 0x00066c0001137983 */ /* 0x000ea20000300800 */
[----:B0-----:R-:W-:-:S02]  /*3b020*/  MOV R20, R13 ;  /* 0x0000000d00147202 */ /* 0x001fc40000000f00 */
[----:B------:R-:W-:Y:S01]  /*3b030*/  MOV R21, R12 ;  /* 0x0000000c00157202 */ /* 0x000fe20000000f00 */
[----:B------:R-:W0:Y:S02]  /*3b040*/  S2R R15, SR_TID.X ;  /* 0x00000000000f7919 */ /* 0x000e240000002100 */
[C---:B0-----:R-:W-:Y:S01]  /*3b050*/  LOP3.LUT R13, R15.reuse, 0x7, RZ, 0xc0, !PT ;  /* 0x000000070f0d7812 */ /* 0x041fe200078ec0ff */
[----:B------:R-:W-:-:S03]  /*3b060*/  IMAD.SHL.U32 R14, R15, 0x80, RZ ;  /* 0x000000800f0e7824 */ /* 0x000fc600078e00ff */
[----:B------:R-:W-:-:S04]  /*3b070*/  SHF.L.U32 R23, R13, 0x4, RZ ;  /* 0x000000040d177819 */ /* 0x000fc800000006ff */
[----:B------:R-:W-:Y:S01]  /*3b080*/  LOP3.LUT R23, R23, 0x780, R14, 0xf8, !PT ;  /* 0x0000078017177812 */ /* 0x000fe200078ef80e */
[----:B--2---:R-:W-:Y:S04]  /*3b090*/  STL.64 [R1+0x1750], R18 ;  /* 0x0017501201007387 */ /* 0x004fe80000100a00 */
[----:B------:R0:W-:Y:S04]  /*3b0a0*/  STL.64 [R1+0x1748], R16 ;  /* 0x0017481001007387 */ /* 0x0001e80000100a00 */
[----:B0-----:R-:W2:Y:S04]  /*3b0b0*/  LDL.LU R16, [R1+0x670] ;  /* 0x0006700001107983 */ /* 0x001ea80000300800 */
[----:B------:R-:W2:Y:S04]  /*3b0c0*/  LDL.LU R17, [R1+0x674] ;  /* 0x0006740001117983 */ /* 0x000ea80000300800 */
[----:B------:R-:W2:Y:S04]  /*3b0d0*/  LDL.LU R18, [R1+0x678] ;  /* 0x0006780001127983 */ /* 0x000ea80000300800 */
[----:B------:R-:W2:Y:S04]  /*3b0e0*/  LDL.LU R19, [R1+0x67c] ;  /* 0x00067c0001137983 */ /* 0x000ea80000300800 */
[----:B------:R0:W-:Y:S04]  /*3b0f0*/  STL.64 [R1+0x1720], R20 ;  /* 0x0017201401007387 */ /* 0x0001e80000100a00 */
[----:B0-----:R-:W2:Y:S01]  /*3b100*/  LDL.LU.64 R20, [R1+0x40] ;  /* 0x0000400001147983 */ /* 0x001ea20000300a00 */
[----:B------:R-:W-:-:S04]  /*3b110*/  LOP3.LUT R23, R23, 0x10, R15, 0x78, !PT ;  /* 0x0000001017177812 */ /* 0x000fc800078e780f */
[----:B------:R-:W-:-:S05]  /*3b120*/  LOP3.LUT R23, R23, 0x60, RZ, 0x3c, !PT ;  /* 0x0000006017177812 */ /* 0x000fca00078e3cff */
[----:B------:R-:W0:Y:S01]  /*3b130*/  LDSM.16.M88.4 R12, [R23+0x18800] ;  /* 0x01880000170c783b */ /* 0x000e220000000200 */
[----:B----4-:R-:W-:Y:S03]  /*3b140*/  HMMA.16816.F32.BF16 R4, R4, R8, R24 ;  /* 0x000000080404723c */ /* 0x010fe60000041818 */
[----:B--2---:R1:W-:Y:S04]  /*3b150*/  STL.64 [R1+0x1738], R20 ;  /* 0x0017381401007387 */ /* 0x0043e80000100a00 */
[----:B-1----:R-:W2:Y:S04]  /*3b160*/  LDL.LU.64 R20, [R1+0x50] ;  /* 0x0000500001147983 */ /* 0x002ea80000300a00 */
[----:B------:R-:W-:Y:S04]  /*3b170*/  STL [R1+0x1514], R0 ;  /* 0x0015140001007387 */ /* 0x000fe80000100800 */
[----:B------:R-:W-:Y:S04]  /*3b180*/  STL [R1+0x1510], R2 ;  /* 0x0015100201007387 */ /* 0x000fe80000100800 */
[----:B0-----:R-:W-:Y:S04]  /*3b190*/  STL.64 [R1+0x15f8], R14 ;  /* 0x0015f80e01007387 */ /* 0x001fe80000100a00 */
[----:B------:R0:W-:Y:S04]  /*3b1a0*/  STL.64 [R1+0x15f0], R12 ;  /* 0x0015f00c01007387 */ /* 0x0001e80000100a00 */
[----:B0-----:R-:W4:Y:S04]  /*3b1b0*/  LDL.LU.64 R12, [R1+0x60] ;  /* 0x00006000010c7983 */ /* 0x001f280000300a00 */
[----:B------:R-:W2:Y:S04]  /*3b1c0*/  LDL.64 R14, [R1+0x68] ;  /* 0x00006800010e7983 */ /* 0x000ea80000100a00 */
[----:B------:R-:W4:Y:S04]  /*3b1d0*/  LDL.LU.64 R26, [R1+0x1760] ;  /* 0x00176000011a7983 */ /* 0x000f280000300a00 */
[----:B------:R-:W4:Y:S04]  /*3b1e0*/  LDL.LU.64 R24, [R1+0x1758] ;  /* 0x0017580001187983 */ /* 0x000f280000300a00 */
[----:B---3--:R-:W-:Y:S04]  /*3b1f0*/  STL.64 [R1+0x1718], R10 ;  /* 0x0017180a01007387 */ /* 0x008fe80000100a00 */
[----:B------:R0:W-:Y:S04]  /*3b200*/  STL.64 [R1+0x1710], R8 ;  /* 0x0017100801007387 */ /* 0x0001e80000100a00 */
[----:B------:R-:W-:Y:S04]  /*3b210*/  STL.64 [R1+0x170], R4 ;  /* 0x0001700401007387 */ /* 0x000fe80000100a00 */
[----:B------:R-:W-:Y:S04]  /*3b220*/  STL.64 [R1+0x178], R6 ;  /* 0x0001780601007387 */ /* 0x000fe80000100a00 */
[----:B0-----:R-:W3:Y:S04]  /*3b230*/  LDL.LU R8, [R1+0x640] ;  /* 0x0006400001087983 */ /* 0x001ee80000300800 */
[----:B------:R-:W3:Y:S04]  /*3b240*/  LDL.LU R9, [R1+0x644] ;  /* 0x0006440001097983 */ /* 0x000ee80000300800 */
[----:B------:R-:W2:Y:S04]  /*3b250*/  LDL.LU R10, [R1+0x648] ;  /* 0x00064800010a7983 */ /* 0x000ea80000300800 */
[----:B------:R-:W2:Y:S04]  /*3b260*/  LDL.LU R11, [R1+0x64c] ;  /* 0x00064c00010b7983 */ /* 0x000ea80000300800 */
[----:B------:R-:W0:Y:S01]  /*3b270*/  LDSM.16.M88.4 R4, [R23+0x19000] ;  /* 0x019000001704783b */ /* 0x000e220000000200 */
[C---:B----4-:R-:W-:Y:S03]  /*3b280*/  HMMA.16816.F32.BF16 R16, R24.reuse, R12, R16 ;  /* 0x0000000c1810723c */ /* 0x050fe60000041810 */
[----:B--2---:R-:W-:Y:S04]  /*3b290*/  STL.64 [R1+0x1730], R10 ;  /* 0x0017300a01007387 */ /* 0x004fe80000100a00 */
[----:B---3--:R1:W-:Y:S04]  /*3b2a0*/  STL.64 [R1+0x1728], R8 ;  /* 0x0017280801007387 */ /* 0x0083e80000100a00 */
[----:B-1----:R-:W2:Y:S04]  /*3b2b0*/  LDL.LU R8, [R1+0x650] ;  /* 0x0006500001087983 */ /* 0x002ea80000300800 */
[----:B------:R-:W2:Y:S04]  /*3b2c0*/  LDL.LU R9, [R1+0x654] ;  /* 0x0006540001097983 */ /* 0x000ea80000300800 */
[----:B------:R-:W2:Y:S04]  /*3b2d0*/  LDL.LU R10, [R1+0x658] ;  /* 0x00065800010a7983 */ /* 0x000ea80000300800 */
[----:B------:R-:W2:Y:S04]  /*3b2e0*/  LDL.LU R11, [R1+0x65c] ;  /* 0x00065c00010b7983 */ /* 0x000ea80000300800 */
[----:B0-----:R-:W-:Y:S04]  /*3b2f0*/  STL.64 [R1+0x1570], R6 ;  /* 0x0015700601007387 */ /* 0x001fe80000100a00 */
[----:B------:R-:W-:Y:S04]  /*3b300*/  STL.64 [R1+0x1568], R4 ;  /* 0x0015680401007387 */ /* 0x000fe80000100a00 */
[----:B------:R-:W-:Y:S04]  /*3b310*/  STL.64 [R1+0x160], R16 ;  /* 0x0001601001007387 */ /* 0x000fe80000100a00 */
[----:B------:R0:W-:Y:S04]  /*3b320*/  STL.64 [R1+0x168], R18 ;  /* 0x0001681201007387 */ /* 0x0001e80000100a00 */
[----:B0-----:R-:W3:Y:S04]  /*3b330*/  LDL.LU.64 R18, [R1+0x1750] ;  /* 0x0017500001127983 */ /* 0x001ee80000300a00 */
[----:B------:R-:W3:Y:S02]  /*3b340*/  LDL.LU.64 R16, [R1+0x1748] ;  /* 0x0017480001107983 */ /* 0x000ee40000300a00 */
[C---:B---3--:R-:W-:Y:S11]  /*3b350*/  HMMA.16816.F32.BF16 R16, R24.reuse, R20, R16 ;  /* 0x000000141810723c */ /* 0x048ff60000041810 */
[----:B------:R-:W-:Y:S11]  /*3b360*/  @!UPT UIADD3 URZ, URZ, URZ, URZ ;  /* 0x0000003f3f3ff290 */ /* 0x000ff6000fffe03f */
[----:B------:R-:W-:Y:S01]  /*3b370*/  @!UPT UIADD3 URZ, URZ, URZ, URZ ;  /* 0x0000003f3f3ff290 */ /* 0x000fe2000fffe03f */
[----:B------:R0:W-:Y:S01]  /*3b380*/  STL.64 [R1+0x150], R16 ;  /* 0x0001501001007387 */ /* 0x0001e20000100a00 */
[----:B------:R1:W-:Y:S03]  /*3b390*/  STL.64 [R1+0x158], R18 ;  /* 0x0001581201007387 */ /* 0x0003e60000100a00 */
[----:B0-----:R-:W3:Y:S01]  /*3b3a0*/  LDL.LU.64 R16, [R1+0x1740] ;  /* 0x0017400001107983 */ /* 0x001ee20000300a00 */
[----:B-1----:R-:W-:Y:S02]  /*3b3b0*/  MOV R19, R20 ;  /* 0x0000001400137202 */ /* 0x002fe40000000f00 */
[----:B------:R-:W-:Y:S02]  /*3b3c0*/  MOV R18, R21 ;  /* 0x0000001500127202 */ /* 0x000fe40000000f00 */
[----:B------:R-:W2:Y:S01]  /*3b3d0*/  LDL.LU.64 R20, [R1+0x1738] ;  /* 0x0017380001147983 */ /* 0x000ea20000300a00 */
[----:B------:R-:W-:Y:S01]  /*3b3e0*/  MOV R4, R28 ;  /* 0x0000001c00047202 */ /* 0x000fe20000000f00 */
[----:B------:R-:W-:Y:S01]  /*3b3f0*/  IMAD.MOV.U32 R5, RZ, RZ, R3 ;  /* 0x000000ffff057224 */ /* 0x000fe200078e0003 */
[C---:B--2---:R-:W-:Y:S01]  /*3b400*/  HMMA.16816.F32.BF16 R8, R24.reuse, R20, R8 ;  /* 0x000000141808723c */ /* 0x044fe20000041808 */
[----:B------:R-:W-:Y:S01]  /*3b410*/  IMAD.MOV.U32 R3, RZ, RZ, R20 ;  /* 0x000000ffff037224 */ /* 0x000fe200078e0014 */
[----:B------:R-:W-:Y:S11]  /*3b420*/  MOV R28, R21 ;  /* 0x00000015001c7202 */ /* 0x000ff60000000f00 */
[----:B------:R-:W-:Y:S10]  /*3b430*/  @!UPT UIADD3 URZ, URZ, URZ, URZ ;  /* 0x0000003f3f3ff290 */ /* 0x000ff4000fffe03f */
[----:B------:R-:W-:Y:S01]  /*3b440*/  STL.64 [R1+0x140], R8 ;  /* 0x0001400801007387 */ /* 0x000fe20000100a00 */
[----:B------:R0:W-:Y:S03]  /*3b450*/  STL.64 [R1+0x148], R10 ;  /* 0x0001480a01007387 */ /* 0x0001e60000100a00 */
[----:B0-----:R-:W2:Y:S01]  /*3b460*/  LDL.LU.64 R10, [R1+0x1730] ;  /* 0x00173000010a7983 */ /* 0x001ea20000300a00 */
[----:B------:R-:W2:Y:S02]  /*3b470*/  LDL.LU.64 R8, [R1+0x1728] ;  /* 0x0017280001087983 */ /* 0x000ea40000300a00 */
[----:B------:R-:W2:Y:S02]  /*3b480*/  LDL.LU.64 R20, [R1+0x1720] ;  /* 0x0017200001147983 */ /* 0x000ea40000300a00 */
[C---:B--2---:R-:W-:Y:S01]  /*3b490*/  HMMA.16816.F32.BF16 R20, R24.reuse, R20, R8 ;  /* 0x000000141814723c */ /* 0x044fe20000041808 */
[----:B------:R-:W2:Y:S01]  /*3b4a0*/  LDL.LU.64 R10, [R1+0x1718] ;  /* 0x00171800010a7983 */ /* 0x000ea20000300a00 */
[----:B------:R-:W4:Y:S11]  /*3b4b0*/  LDL.LU.64 R8, [R1+0x1710] ;  /* 0x0017100001087983 */ /* 0x000f360000300a00 */
        /* <DEDUP_REMOVED lines=12> */
[----:B------:R0:W-:Y:S02]  /*3b580*/  STL.64 [R1+0x1688], R4 ;  /* 0x0016880401007387 */ /* 0x0001e40000100a00 */
[----:B0-----:R-:W2:Y:S02]  /*3b590*/  LDL.LU.64 R4, [R1+0x10] ;  /* 0x0000100001047983 */ /* 0x001ea40000300a00 */
[C---:B--2---:R-:W-:Y:S01]  /*3b5a0*/  HMMA.16816.F32.BF16 R20, R24.reuse, R4, R20 ;  /* 0x000000041814723c */ /* 0x044fe20000041814 */
[----:B------:R-:W-:Y:S01]  /*3b5b0*/  MOV R2, R4 ;  /* 0x0000000400027202 */ /* 0x000fe20000000f00 */
[----:B------:R-:W-:Y:S11]  /*3b5c0*/  IMAD.MOV.U32 R0, RZ, RZ, R5 ;  /* 0x000000ffff007224 */ /* 0x000ff600078e0005 */
[----:B------:R-:W-:Y:S10]  /*3b5d0*/  @!UPT UIADD3 URZ, URZ, URZ, URZ ;  /* 0x0000003f3f3ff290 */ /* 0x000ff4000fffe03f */
[----:B------:R-:W-:Y:S01]  /*3b5e0*/  STL.64 [R1+0x110], R20 ;  /* 0x0001101401007387 */ /* 0x000fe20000100a00 */
[----:B------:R0:W-:Y:S03]  /*3b5f0*/  STL.64 [R1+0x118], R22 ;  /* 0x0001181601007387 */ /* 0x0001e60000100a00 */
[----:B0-----:R-:W3:Y:S01]  /*3b600*/  LDL.LU.64 R22, [R1+0x16e8] ;  /* 0x0016e80001167983 */ /* 0x001ee20000300a00 */
[----:B------:R-:W3:Y:S02]  /*3b610*/  LDL.LU.64 R20, [R1+0x16e0] ;  /* 0x0016e00001147983 */ /* 0x000ee40000300a00 */
[----:B------:R-:W2:Y:S02]  /*3b620*/  LDL.LU R4, [R1+0x500] ;  /* 0x0005000001047983 */ /* 0x000ea40000300800 */
[----:B------:R-:W2:Y:S01]  /*3b630*/  LDL.LU R5, [R1+0x504] ;  /* 0x0005040001057983 */ /* 0x000ea20000300800 */
[----:B------:R-:W2:Y:S01]  /*3b640*/  LDL.LU R6, [R1+0x508] ;  /* 0x0005080001067983 */ /* 0x000ea20000300800 */
[----:B------:R-:W2:Y:S01]  /*3b650*/  LDL.LU R7, [R1+0x50c] ;  /* 0x00050c0001077983 */ /* 0x000ea20000300800 */
[----:B---3--:R-:W-:Y:S02]  /*3b660*/  HMMA.16816.F32.BF16 R20, R24, R16, R20 ;  /* 0x000000101814723c */ /* 0x008fe40000041814 */
[----:B--2---:R-:W-:Y:S01]  /*3b670*/  STL.64 [R1+0x1698], R6 ;  /* 0x0016980601007387 */ /* 0x004fe20000100a00 */
[----:B------:R0:W-:Y:S02]  /*3b680*/  STL.64 [R1+0x1690], R4 ;  /* 0x0016900401007387 */ /* 0x0001e40000100a00 */
[----:B0-----:R-:W-:-:S02]  /*3b690*/  MOV R4, R3 ;  /* 0x0000000300047202 */ /* 0x001fc40000000f00 */
[----:B------:R-:W-:Y:S01]  /*3b6a0*/  MOV R5, R28 ;  /* 0x0000001c00057202 */ /* 0x000fe20000000f00 */
[----:B------:R-:W2:Y:S01]  /*3b6b0*/  LDL.LU R3, [R1+0x16dc] ;  /* 0x0016dc0001037983 */ /* 0x000ea20000300800 */
[----:B------:R-:W3:Y:S03]  /*3b6c0*/  LDL.LU R28, [R1+0x16d8] ;  /* 0x0016d800011c7983 */ /* 0x000ee60000300800 */
[----:B------:R-:W-:Y:S11]  /*3b6d0*/  STL.64 [R1+0x16b0], R4 ;  /* 0x0016b00401007387 */ /* 0x000ff60000100a00 */
[----:B------:R-:W-:Y:S02]  /*3b6e0*/  STL.64 [R1+0x100], R20 ;  /* 0x0001001401007387 */ /* 0x000fe40000100a00 */
[----:B------:R0:W-:Y:S02]  /*3b6f0*/  STL.64 [R1+0x108], R22 ;  /* 0x0001081601007387 */ /* 0x0001e40000100a00 */
[----:B0-----:R-:W2:Y:S01]  /*3b700*/  LDL.LU.64 R22, [R1+0x16d0] ;  /* 0x0016d00001167983 */ /* 0x001ea20000300a00 */
[----:B------:R-:W2:Y:S02]  /*3b710*/  LDL.LU.64 R20, [R1+0x16c8] ;  /* 0x0016c80001147983 */ /* 0x000ea40000300a00 */
[----:B------:R0:W-:Y:S01]  /*3b720*/  STL.64 [R1+0x1668], R16 ;  /* 0x0016681001007387 */ /* 0x0001e20000100a00 */
[----:B------:R-:W-:Y:S01]  /*3b730*/  MOV R5, R18 ;  /* 0x0000001200057202 */ /* 0x000fe20000000f00 */
[----:B------:R-:W-:Y:S01]  /*3b740*/  IMAD.MOV.U32 R4, RZ, RZ, R19 ;  /* 0x000000ffff047224 */ /* 0x000fe200078e0013 */
[----:B0-----:R-:W4:Y:S01]  /*3b750*/  LDL.LU R16, [R1+0x5e0] ;  /* 0x0005e00001107983 */ /* 0x001f220000300800 */
[----:B------:R-:W4:Y:S02]  /*3b760*/  LDL.LU R17, [R1+0x5e4] ;  /* 0x0005e40001117983 */ /* 0x000f240000300800 */
[----:B------:R-:W4:Y:S02]  /*3b770*/  LDL.LU R18, [R1+0x5e8] ;  /* 0x0005e80001127983 */ /* 0x000f240000300800 */
[----:B------:R-:W4:Y:S02]  /*3b780*/  LDL.LU R19, [R1+0x5ec] ;  /* 0x0005ec0001137983 */ /* 0x000f240000300800 */
[----:B----4-:R-:W-:Y:S07]  /*3b790*/  HMMA.16816.F32.BF16 R24, R24, R8, R16 ;  /* 0x000000081818723c */ /* 0x010fee0000041810 */
[----:B------:R-:W-:Y:S01]  /*3b7a0*/  MOV R16, R2 ;  /* 0x0000000200107202 */ /* 0x000fe20000000f00 */
[----:B------:R-:W-:Y:S11]  /*3b7b0*/  IMAD.MOV.U32 R17, RZ, RZ, R0 ;  /* 0x000000ffff117224 */ /* 0x000ff600078e0000 */
[----:B------:R-:W-:Y:S04]  /*3b7c0*/  @!UPT UIADD3 URZ, URZ, URZ, URZ ;  /* 0x0000003f3f3ff290 */ /* 0x000fe8000fffe03f */
[----:B------:R-:W-:Y:S01]  /*3b7d0*/  STL.64 [R1+0xf0], R24 ;  /* 0x0000f01801007387 */ /* 0x000fe20000100a00 */
[----:B------:R-:W-:Y:S02]  /*3b7e0*/  STL.64 [R1+0xf8], R26 ;  /* 0x0000f81a01007387 */ /* 0x000fe40000100a00 */
[----:B------:R0:W-:Y:S02]  /*3b7f0*/  STL.64 [R1+0x1680], R16 ;  /* 0x0016801001007387 */ /* 0x0001e40000100a00 */
        /* <DEDUP_REMOVED lines=9> */
[----:B------:R-:W4:Y:S02]  /*3b890*/  LDL.LU R19, [R1+0x51c] ;  /* 0x00051c0001137983 */ /* 0x000f240000300800 */
[----:B----4-:R-:W-:Y:S01]  /*3b8a0*/  STL.64 [R1+0x16c0], R18 ;  /* 0x0016c01201007387 */ /* 0x010fe20000100a00 */
[----:B--2---:R0:W-:Y:S03]  /*3b8b0*/  STL.64 [R1+0x16b8], R16 ;  /* 0x0016b81001007387 */ /* 0x0041e60000100a00 */
[----:B0-----:R-:W2:Y:S01]  /*3b8c0*/  LDL.LU R16, [R1+0x570] ;  /* 0x0005700001107983 */ /* 0x001ea20000300800 */
[----:B------:R-:W2:Y:S02]  /*3b8d0*/  LDL.LU R17, [R1+0x574] ;  /* 0x0005740001117983 */ /* 0x000ea40000300800 */
[----:B------:R-:W2:Y:S02]  /*3b8e0*/  LDL.LU R18, [R1+0x578] ;  /* 0x0005780001127983 */ /* 0x000ea40000300800 */
[----:B------:R-:W2:Y:S01]  /*3b8f0*/  LDL.LU R19, [R1+0x57c] ;  /* 0x00057c0001137983 */ /* 0x000ea20000300800 */
[----:B------:R-:W-:Y:S01]  /*3b900*/  STL.64 [R1+0x1660], R10 ;  /* 0x0016600a01007387 */ /* 0x000fe20000100a00 */
[----:B------:R0:W-:Y:S03]  /*3b910*/  STL.64 [R1+0x1658], R8 ;  /* 0x0016580801007387 */ /* 0x0001e60000100a00 */
[----:B0-----:R-:W4:Y:S01]  /*3b920*/  LDL.LU R8, [R1+0x5c0] ;  /* 0x0005c00001087983 */ /* 0x001f220000300800 */
[----:B------:R-:W4:Y:S02]  /*3b930*/  LDL.LU R9, [R1+0x5c4] ;  /* 0x0005c40001097983 */ /* 0x000f240000300800 */
[----:B------:R-:W4:Y:S02]  /*3b940*/  LDL.LU R10, [R1+0x5c8] ;  /* 0x0005c800010a7983 */ /* 0x000f240000300800 */
[----:B------:R-:W4:Y:S01]  /*3b950*/  LDL.LU R11, [R1+0x5cc] ;  /* 0x0005cc00010b7983 */ /* 0x000f220000300800 */
[----:B------:R-:W3:Y:S01]  /*3b960*/  LDL.LU.64 R24, [R1+0x30] ;  /* 0x0000300001187983 */ /* 0x000ee20000300a00 */
[----:B------:R-:W3:Y:S02]  /*3b970*/  LDL.64 R26, [R1+0x38] ;  /* 0x00003800011a7983 */ /* 0x000ee40000100a00 */
[----:B------:R0:W-:Y:S01]  /*3b980*/  STL.64 [R1+0x1670], R14 ;  /* 0x0016700e01007387 */ /* 0x0001e20000100a00 */
[C---:B--2---:R-:W-:Y:S08]  /*3b990*/  HMMA.16816.F32.BF16 R4, R20.reuse, R4, R16 ;  /* 0x000000041404723c */ /* 0x044ff00000041810 */
[----:B----4-:R-:W-:Y:S01]  /*3b9a0*/  HMMA.16816.F32.BF16 R8, R20, R12, R8 ;  /* 0x0000000c1408723c */ /* 0x010fe20000041808 */
[----:B------:R-:W2:Y:S11]  /*3b9b0*/  LDL.LU R12, [R1+0x4e0] ;  /* 0x0004e000010c7983 */ /* 0x000eb60000300800 */
[----:B------:R-:W-:Y:S11]  /*3b9c0*/  @!UPT UIADD3 URZ, URZ, URZ, URZ ;  /* 0x0000003f3f3ff290 */ /* 0x000ff6000fffe03f */
[----:B------:R1:W-:Y:S01]  /*3b9d0*/  STL.64 [R1+0xe0], R8 ;  /* 0x0000e00801007387 */ /* 0x0003e20000100a00 */
[----:B------:R-:W-:Y:S02]  /*3b9e0*/  STL.64 [R1+0xe8], R10 ;  /* 0x0000e80a01007387 */ /* 0x000fe40000100a00 */
[----:B------:R-:W2:Y:S02]  /*3b9f0*/  LDL.LU R13, [R1+0x4e4] ;  /* 0x0004e400010d7983 */ /* 0x000ea40000300800 */
[----:B0-----:R-:W2:Y:S01]  /*3ba00*/  LDL.LU R14, [R1+0x4e8] ;  /* 0x0004e800010e7983 */ /* 0x001ea20000300800 */
[----:B------:R-:W2:Y:S04]  /*3ba10*/  LDL.LU R15, [R1+0x4ec] ;  /* 0x0004ec00010f7983 */ /* 0x000ea80000300800 */
[----:B-1----:R-:W4:Y:S01]  /*3ba20*/  LDL.LU R8, [R1+0x4d0] ;  /* 0x0004d00001087983 */ /* 0x002f220000300800 */
[----:B------:R-:W4:Y:S02]  /*3ba30*/  LDL.LU R9, [R1+0x4d4] ;  /* 0x0004d40001097983 */ /* 0x000f240000300800 */
[----:B------:R-:W2:Y:S02]  /*3ba40*/  LDL.LU.64 R18, [R1+0x16c0] ;  /* 0x0016c00001127983 */ /* 0x000ea40000300a00 */
[----:B------:R-:W2:Y:S01]  /*3ba50*/  LDL.LU.64 R16, [R1+0x16b8] ;  /* 0x0016b80001107983 */ /* 0x000ea20000300a00 */
[----:B------:R0:W-:Y:S04]  /*3ba60*/  STL.64 [R1+0xd0], R4 ;  /* 0x0000d00401007387 */ /* 0x0001e80000100a00 */
[----:B0-----:R-:W2:Y:S01]  /*3ba70*/  LDL.LU.64 R4, [R1+0x16b0] ;  /* 0x0016b00001047983 */ /* 0x001ea20000300a00 */
[----:B---3--:R-:W-:-:S02]  /*3ba80*/  MOV R10, R28 ;  /* 0x0000001c000a7202 */ /* 0x008fc40000000f00 */
[----:B------:R-:W-:Y:S01]  /*3ba90*/  MOV R11, R3 ;  /* 0x00000003000b7202 */ /* 0x000fe20000000f00 */
[----:B------:R-:W-:Y:S01]  /*3baa0*/  IMAD.MOV.U32 R28, RZ, RZ, R6 ;  /* 0x000000ffff1c7224 */ /* 0x000fe200078e0006 */
[----:B------:R-:W-:-:S05]  /*3bab0*/  MOV R3, R7 ;  /* 0x0000000700037202 */ /* 0x000fca0000000f00 */
[----:B------:R-:W-:Y:S01]  /*3bac0*/  STL [R1+0x1328], R3 ;  /* 0x0013280301007387 */ /* 0x000fe20000100800 */
[----:B------:R-:W-:Y:S01]  /*3bad0*/  STL [R1+0x1324], R28 ;  /* 0x0013241c01007387 */ /* 0x000fe20000100800 */
[C---:B--2---:R-:W-:Y:S02]  /*3bae0*/  HMMA.16816.F32.BF16 R4, R20.reuse, R4, R16 ;  /* 0x000000041404723c */ /* 0x044fe40000041810 */
[----:B------:R-:W2:Y:S01]  /*3baf0*/  LDL.LU.64 R18, [R1+0x16a8] ;  /* 0x0016a80001127983 */ /* 0x000ea20000300a00 */
[----:B------:R-:W2:Y:S11]  /*3bb00*/  LDL.LU.64 R16, [R1+0x16a0] ;  /* 0x0016a00001107983 */ /* 0x000eb60000300a00 */
        /* <DEDUP_REMOVED lines=8> */
[----:B------:R0:W-:Y:S04]  /*3bb90*/  STL.64 [R1+0xb0], R4 ;  /* 0x0000b00401007387 */ /* 0x0001e80000100a00 */
[----:B0-----:R-:W2:Y:S01]  /*3bba0*/  LDL.LU.64 R4, [R1+0x1688] ;  /* 0x0016880001047983 */ /* 0x001ea20000300a00 */
[----:B------:R-:W-:Y:S01]  /*3bbb0*/  MOV R3, R6 ;  /* 0x0000000600037202 */ /* 0x000fe20000000f00 */
[----:B------:R-:W-:Y:S02]  /*3bbc0*/  IMAD.MOV.U32 R28, RZ, RZ, R7 ;  /* 0x000000ffff1c7224 */ /* 0x000fe400078e0007 */
[----:B------:R0:W-:Y:S01]  /*3bbd0*/  STL.64 [R1+0x1640], R26 ;  /* 0x0016401a01007387 */ /* 0x0001e20000100a00 */
[----:B------:R-:W3:Y:S01]  /*3bbe0*/  LDL.LU R24, [R1+0x70] ;  /* 0x0000700001187983 */ /* 0x000ee20000300800 */
[----:B------:R-:W3:Y:S03]  /*3bbf0*/  LDL.LU R25, [R1+0x74] ;  /* 0x0000740001197983 */ /* 0x000ee60000300800 */
[----:B0-----:R-:W3:Y:S01]  /*3bc00*/  LDL.LU R26, [R1+0x78] ;  /* 0x00007800011a7983 */ /* 0x001ee20000300800 */
[----:B------:R-:W3:Y:S02]  /*3bc10*/  LDL.LU R27, [R1+0x7c] ;  /* 0x00007c00011b7983 */ /* 0x000ee40000300800 */
[----:B------:R-:W-:Y:S02]  /*3bc20*/  STL [R1+0x138c], R28 ;  /* 0x00138c1c01007387 */ /* 0x000fe40000100800 */
[----:B------:R-:W-:Y:S01]  /*3bc30*/  STL [R1+0x1388], R3 ;  /* 0x0013880301007387 */ /* 0x000fe20000100800 */
[C---:B--2---:R-:W-:Y:S01]  /*3bc40*/  HMMA.16816.F32.BF16 R4, R20.reuse, R4, R16 ;  /* 0x000000041404723c */ /* 0x044fe20000041810 */
[----:B------:R-:W2:Y:S11]  /*3bc50*/  LDL.LU.64 R16, [R1+0x1680] ;  /* 0x0016800001107983 */ /* 0x000eb60000300a00 */
[----:B------:R-:W-:Y:S11]  /*3bc60*/  @!UPT UIADD3 URZ, URZ, URZ, URZ ;  /* 0x0000003f3f3ff290 */ /* 0x000ff6000fffe03f */
[----:B------:R0:W-:Y:S01]  /*3bc70*/  STL.64 [R1+0xa0], R4 ;  /* 0x0000a00401007387 */ /* 0x0001e20000100a00 */
[----:B------:R1:W-:Y:S01]  /*3bc80*/  STL.64 [R1+0xa8], R6 ;  /* 0x0000a80601007387 */ /* 0x0003e20000100a00 */
[----:B0-----:R-:W-:Y:S02]  /*3bc90*/  MOV R4, R29 ;  /* 0x0000001d00047202 */ /* 0x001fe40000000f00 */
[----:B------:R-:W3:Y:S01]  /*3bca0*/  LDL.LU R29, [R1+0x1678] ;  /* 0x00167800011d7983 */ /* 0x000ee20000300800 */
[----:B------:R-:W3:Y:S02]  /*3bcb0*/  LDL.LU R5, [R1+0x384] ;  /* 0x0003840001057983 */ /* 0x000ee40000300800 */
[----:B-1----:R-:W3:Y:S02]  /*3bcc0*/  LDL.LU R6, [R1+0x388] ;  /* 0x0003880001067983 */ /* 0x002ee40000300800 */
[----:B------:R-:W3:Y:S01]  /*3bcd0*/  LDL.LU R7, [R1+0x38c] ;  /* 0x00038c0001077983 */ /* 0x000ee20000300800 */
[----:B--2---:R-:W-:Y:S01]  /*3bce0*/  HMMA.16816.F32.BF16 R16, R20, R16, R12 ;  /* 0x000000101410723c */ /* 0x004fe2000004180c */
[----:B---3--:R0:W-:Y:S01]  /*3bcf0*/  STL.64 [R1+0x15b0], R6 ;  /* 0x0015b00601007387 */ /* 0x0081e20000100a00 */
[----:B------:R-:W-:Y:S03]  /*3bd00*/  STL.64 [R1+0x15a8], R4 ;  /* 0x0015a80401007387 */ /* 0x000fe60000100a00 */
[----:B0-----:R-:W2:Y:S01]  /*3bd10*/  LDL R6, [R1+0x48] ;  /* 0x0000480001067983 */ /* 0x001ea20000100800 */
[----:B------:R-:W3:Y:S11]  /*3bd20*/  LDL.LU.64 R14, [R1+0x1670] ;  /* 0x00167000010e7983 */ /* 0x000ef60000300a00 */
[----:B------:R-:W-:Y:S06]  /*3bd30*/  @!UPT UIADD3 URZ, URZ, URZ, URZ ;  /* 0x0000003f3f3ff290 */ /* 0x000fec000fffe03f */
[----:B------:R0:W-:Y:S02]  /*3bd40*/  STL.64 [R1+0x90], R16 ;  /* 0x0000901001007387 */ /* 0x0001e40000100a00 */
[----:B0-----:R-:W4:Y:S01]  /*3bd50*/  LDL.LU.64 R16, [R1+0x1668] ;  /* 0x0016680001107983 */ /* 0x001f220000300a00 */
[----:B------:R-:W-:Y:S01]  /*3bd60*/  MOV R3, R19 ;  /* 0x0000001300037202 */ /* 0x000fe20000000f00 */
[----:B------:R-:W-:-:S04]  /*3bd70*/  IMAD.MOV.U32 R28, RZ, RZ, R18 ;  /* 0x000000ffff1c7224 */ /* 0x000fc800078e0012 */
[----:B------:R-:W-:Y:S01]  /*3bd80*/  STL [R1+0x13a4], R3 ;  /* 0x0013a40301007387 */ /* 0x000fe20000100800 */
[----:B------:R-:W-:Y:S01]  /*3bd90*/  STL [R1+0x13a0], R28 ;  /* 0x0013a01c01007387 */ /* 0x000fe20000100800 */
[C---:B----4-:R-:W-:Y:S02]  /*3bda0*/  HMMA.16816.F32.BF16 R16, R20.reuse, R16, R8 ;  /* 0x000000101410723c */ /* 0x050fe40000041808 */
[----:B------:R-:W4:Y:S01]  /*3bdb0*/  LDL.LU.64 R10, [R1+0x1660] ;  /* 0x00166000010a7983 */ /* 0x000f220000300a00 */
[----:B------:R-:W2:Y:S01]  /*3bdc0*/  LDL.LU.64 R8, [R1+0x1658] ;  /* 0x0016580001087983 */ /* 0x000ea20000300a00 */
[----:B------:R-:W-:Y:S11]  /*3bdd0*/  MOV R7, R29 ;  /* 0x0000001d00077202 */ /* 0x000ff60000000f00 */
[----:B------:R-:W-:Y:S08]  /*3bde0*/  @!UPT UIADD3 URZ, URZ, URZ, URZ ;  /* 0x0000003f3f3ff290 */ /* 0x000ff0000fffe03f */
[----:B------:R-:W-:Y:S01]  /*3bdf0*/  STL.64 [R1+0x80], R16 ;  /* 0x0000801001007387 */ /* 0x000fe20000100a00 */
[----:B------:R-:W-:Y:S01]  /*3be00*/  MOV R29, R19 ;  /* 0x00000013001d7202 */ /* 0x000fe20000000f00 */
[----:B------:R0:W-:Y:S02]  /*3be10*/  STL [R1+0x88], R18 ;  /* 0x0000881201007387 */ /* 0x0001e40000100800 */
[----:B0-----:R-:W3:Y:S01]  /*3be20*/  LDL.LU.64 R18, [R1+0x1650] ;  /* 0x0016500001127983 */ /* 0x001ee20000300a00 */
[----:B------:R-:W3:Y:S02]  /*3be30*/  LDL.LU.64 R16, [R1+0x1648] ;  /* 0x0016480001107983 */ /* 0x000ee40000300a00 */
[----:B------:R-:W-:Y:S01]  /*3be40*/  STL [R1+0x1518], R29 ;  /* 0x0015181d01007387 */ /* 0x000fe20000100800 */
[----:B--2---:R-:W-:Y:S01]  /*3be50*/  HMMA.16816.F32.BF16 R20, R20, R8, R24 ;  /* 0x000000081414723c */ /* 0x004fe20000041818 */
[----:B------:R-:W2:Y:S11]  /*3be60*/  LDL.LU R24, [R1+0x480] ;  /* 0x0004800001187983 */ /* 0x000eb60000300800 */
[----:B------:R-:W-:Y:S11]  /*3be70*/  @!UPT UIADD3 URZ, URZ, URZ, URZ ;  /* 0x0000003f3f3ff290 */ /* 0x000ff6000fffe03f */
[----:B------:R-:W-:Y:S01]  /*3be80*/  STL.64 [R1+0x70], R20 ;  /* 0x0000701401007387 */ /* 0x000fe20000100a00 */
[----:B------:R0:W-:Y:S02]  /*3be90*/  STL.64 [R1+0x78], R22 ;  /* 0x0000781601007387 */ /* 0x0001e40000100a00 */
[----:B------:R-:W2:Y:S02]  /*3bea0*/  LDL.LU R25, [R1+0x484] ;  /* 0x0004840001197983 */ /* 0x000ea40000300800 */
[----:B------:R-:W2:Y:S01]  /*3beb0*/  LDL.LU R26, [R1+0x488] ;  /* 0x00048800011a7983 */ /* 0x000ea20000300800 */
[----:B------:R-:W2:Y:S01]  /*3bec0*/  LDL.LU R27, [R1+0x48c] ;  /* 0x00048c00011b7983 */ /* 0x000ea20000300800 */
[----:B----4-:R1:W-:Y:S03]  /*3bed0*/  STL.64 [R1+0x1620], R10 ;  /* 0x0016200a01007387 */ /* 0x0103e60000100a00 */
[----:B0-----:R-:W4:Y:S04]  /*3bee0*/  LDL.64 R22, [R1+0x28] ;  /* 0x0000280001167983 */ /* 0x001f280000100a00 */
[----:B-1----:R-:W2:Y:S04]  /*3bef0*/  LDL R10, [R1+0x58] ;  /* 0x00005800010a7983 */ /* 0x002ea80000100800 */
[----:B------:R-:W2:Y:S04]  /*3bf00*/  LDL R11, [R1+0x5c] ;  /* 0x00005c00010b7983 */ /* 0x000ea80000100800 */
[----:B----4-:R0:W-:Y:S01]  /*3bf10*/  STL.64 [R1+0x1638], R22 ;  /* 0x0016381601007387 */ /* 0x0101e20000100a00 */
[----:B------:R-:W4:Y:S02]  /*3bf20*/  LDL.LU R20, [R1+0x4b0] ;  /* 0x0004b00001147983 */ /* 0x000f240000300800 */
[----:B------:R-:W4:Y:S01]  /*3bf30*/  LDL.LU R21, [R1+0x4b4] ;  /* 0x0004b40001157983 */ /* 0x000f220000300800 */
[----:B0-----:R-:W4:Y:S01]  /*3bf40*/  LDL.LU R22, [R1+0x4b8] ;  /* 0x0004b80001167983 */ /* 0x001f220000300800 */
[----:B------:R-:W4:Y:S02]  /*3bf50*/  LDL.LU R23, [R1+0x4bc] ;  /* 0x0004bc0001177983 */ /* 0x000f240000300800 */
[----:B---3--:R-:W-:Y:S01]  /*3bf60*/  IMAD.MOV.U32 R2, RZ, RZ, R14 ;  /* 0x000000ffff027224 */ /* 0x008fe200078e000e */
[----:B------:R-:W-:Y:S01]  /*3bf70*/  MOV R0, R15 ;  /* 0x0000000f00007202 */ /* 0x000fe20000000f00 */
[C---:B----4-:R-:W-:Y:S11]  /*3bf80*/  HMMA.16816.F32.BF16 R20, R16.reuse, R14, R20 ;  /* 0x0000000e1014723c */ /* 0x050ff60000041814 */
[----:B------:R-:W-:Y:S11]  /*3bf90*/  @!UPT UIADD3 URZ, URZ, URZ, URZ ;  /* 0x0000003f3f3ff290 */ /* 0x000ff6000fffe03f */
[----:B------:R-:W-:Y:S01]  /*3bfa0*/  @!UPT UIADD3 URZ, URZ, URZ, URZ ;  /* 0x0000003f3f3ff290 */ /* 0x000fe2000fffe03f */
[----:B------:R0:W-:Y:S01]  /*3bfb0*/  STL.64 [R1+0x580], R20 ;  /* 0x0005801401007387 */ /* 0x0001e20000100a00 */
[----:B------:R1:W-:Y:S03]  /*3bfc0*/  STL.64 [R1+0x588], R22 ;  /* 0x0005881601007387 */ /* 0x0003e60000100a00 */
[----:B0-----:R-:W3:Y:S01]  /*3bfd0*/  LDL.LU R20, [R1+0x460] ;  /* 0x0004600001147983 */ /* 0x001ee20000300800 */
[----:B------:R-:W3:Y:S02]  /*3bfe0*/  LDL.LU R21, [R1+0x464] ;  /* 0x0004640001157983 */ /* 0x000ee40000300800 */
[----:B-1----:R-:W3:Y:S02]  /*3bff0*/  LDL.LU R22, [R1+0x468] ;  /* 0x0004680001167983 */ /* 0x002ee40000300800 */
[----:B------:R-:W3:Y:S01]  /*3c000*/  LDL.LU R23, [R1+0x46c] ;  /* 0x00046c0001177983 */ /* 0x000ee20000300800 */
[----:B------:R-:W4:Y:S01]  /*3c010*/  LDL.LU R12, [R1+0x3c0] ;  /* 0x0003c000010c7983 */ /* 0x000f220000300800 */
[----:B------:R-:W4:Y:S02]  /*3c020*/  LDL.LU R13, [R1+0x3c4] ;  /* 0x0003c400010d7983 */ /* 0x000f240000300800 */
[----:B------:R-:W2:Y:S02]  /*3c030*/  LDL.LU R14, [R1+0x3c8] ;  /* 0x0003c800010e7983 */ /* 0x000ea40000300800 */
[----:B------:R-:W2:Y:S02]  /*3c040*/  LDL.LU R15, [R1+0x3cc] ;  /* 0x0003cc00010f7983 */ /* 0x000ea40000300800 */
[----:B--2---:R0:W-:Y:S01]  /*3c050*/  STL.64 [R1+0x1608], R14 ;  /* 0x0016080e01007387 */ /* 0x0041e20000100a00 */
[----:B----4-:R1:W-:Y:S03]  /*3c060*/  STL.64 [R1+0x1600], R12 ;  /* 0x0016000c01007387 */ /* 0x0103e60000100a00 */
[----:B0-----:R-:W2:Y:S04]  /*3c070*/  LDL R14, [R1+0x8] ;  /* 0x00000800010e7983 */ /* 0x001ea80000100800 */
[----:B------:R-:W2:Y:S04]  /*3c080*/  LDL R15, [R1+0xc] ;  /* 0x00000c00010f7983 */ /* 0x000ea80000100800 */
[----:B--2---:R0:W-:Y:S01]  /*3c090*/  STL.64 [R1+0x1618], R14 ;  /* 0x0016180e01007387 */ /* 0x0041e20000100a00 */
[----:B-1----:R-:W2:Y:S02]  /*3c0a0*/  LDL.LU R12, [R1+0x4a0] ;  /* 0x0004a000010c7983 */ /* 0x002ea40000300800 */
[----:B------:R-:W2:Y:S01]  /*3c0b0*/  LDL.LU R13, [R1+0x4a4] ;  /* 0x0004a400010d7983 */ /* 0x000ea20000300800 */
[----:B0-----:R-:W2:Y:S01]  /*3c0c0*/  LDL.LU R14, [R1+0x4a8] ;  /* 0x0004a800010e7983 */ /* 0x001ea20000300800 */
[----:B------:R-:W2:Y:S02]  /*3c0d0*/  LDL.LU R15, [R1+0x4ac] ;  /* 0x0004ac00010f7983 */ /* 0x000ea40000300800 */
[----:B------:R-:W4:Y:S01]  /*3c0e0*/  LDL.LU R8, [R1+0x410] ;  /* 0x0004100001087983 */ /* 0x000f220000300800 */
[C---:B--2---:R-:W-:Y:S11]  /*3c0f0*/  HMMA.16816.F32.BF16 R12, R16.reuse, R10, R12 ;  /* 0x0000000a100c723c */ /* 0x044ff6000004180c */
[----:B------:R-:W-:Y:S11]  /*3c100*/  @!UPT UIADD3 URZ, URZ, URZ, URZ ;  /* 0x0000003f3f3ff290 */ /* 0x000ff6000fffe03f */
[----:B------:R-:W-:Y:S01]  /*3c110*/  @!UPT UIADD3 URZ, URZ, URZ, URZ ;  /* 0x0000003f3f3ff290 */ /* 0x000fe2000fffe03f */
[----:B------:R-:W-:Y:S01]  /*3c120*/  STL.64 [R1+0x590], R12 ;  /* 0x0005900c01007387 */ /* 0x000fe20000100a00 */
[----:B------:R-:W-:Y:S02]  /*3c130*/  STL.64 [R1+0x598], R14 ;  /* 0x0005980e01007387 */ /* 0x000fe40000100a00 */
[----:B------:R-:W4:Y:S02]  /*3c140*/  LDL.LU R9, [R1+0x414] ;  /* 0x0004140001097983 */ /* 0x000f240000300800 */
[----:B------:R-:W2:Y:S01]  /*3c150*/  LDL.LU R10, [R1+0x418] ;  /* 0x00041800010a7983 */ /* 0x000ea20000300800 */
[----:B------:R-:W2:Y:S01]  /*3c160*/  LDL.LU R11, [R1+0x41c] ;  /* 0x00041c00010b7983 */ /* 0x000ea20000300800 */
[C---:B------:R-:W-:Y:S03]  /*3c170*/  HMMA.16816.F32.BF16 R24, R16.reuse, R6, R24 ;  /* 0x000000061018723c */ /* 0x040fe60000041818 */
[----:B--2---:R-:W-:Y:S01]  /*3c180*/  STL.64 [R1+0x1630], R10 ;  /* 0x0016300a01007387 */ /* 0x004fe20000100a00 */
[----:B----4-:R0:W-:Y:S03]  /*3c190*/  STL.64 [R1+0x1628], R8 ;  /* 0x0016280801007387 */ /* 0x0101e60000100a00 */
[----:B0-----:R-:W2:Y:S01]  /*3c1a0*/  LDL.LU R8, [R1+0x440] ;  /* 0x0004400001087983 */ /* 0x001ea20000300800 */
[----:B------:R-:W2:Y:S02]  /*3c1b0*/  LDL.LU R9, [R1+0x444] ;  /* 0x0004440001097983 */ /* 0x000ea40000300800 */
[----:B------:R-:W2:Y:S02]  /*3c1c0*/  LDL.LU R10, [R1+0x448] ;  /* 0x00044800010a7983 */ /* 0x000ea40000300800 */
[----:B------:R-:W2:Y:S01]  /*3c1d0*/  LDL.LU R11, [R1+0x44c] ;  /* 0x00044c00010b7983 */ /* 0x000ea20000300800 */
[----:B------:R-:W4:Y:S10]  /*3c1e0*/  LDL.64 R14, [R1+0x18] ;  /* 0x00001800010e7983 */ /* 0x000f340000100a00 */
[----:B------:R-:W-:Y:S02]  /*3c1f0*/  STL.64 [R1+0x5a0], R24 ;  /* 0x0005a01801007387 */ /* 0x000fe40000100a00 */
[----:B------:R0:W-:Y:S02]  /*3c200*/  STL.64 [R1+0x5a8], R26 ;  /* 0x0005a81a01007387 */ /* 0x0001e40000100a00 */
[----:B0-----:R-:W3:Y:S01]  /*3c210*/  LDL.LU.64 R26, [R1+0x1640] ;  /* 0x00164000011a7983 */ /* 0x001ee20000300a00 */
[----:B------:R0:W-:Y:S03]  /*3c220*/  STL.64 [R1+0x15c0], R6 ;  /* 0x0015c00601007387 */ /* 0x0001e60000100a00 */
[----:B0-----:R-:W2:Y:S01]  /*3c230*/  LDL.64 R6, [R1+0x58] ;  /* 0x0000580001067983 */ /* 0x001ea20000100a00 */
[----:B---3--:R-:W-:Y:S03]  /*3c240*/  HMMA.16816.F32.BF16 R20, R16, R26, R20 ;  /* 0x0000001a1014723c */ /* 0x008fe60000041814 */
[----:B--2---:R0:W-:Y:S02]  /*3c250*/  STL.64 [R1+0x15d8], R6 ;  /* 0x0015d80601007387 */ /* 0x0041e40000100a00 */
[----:B0-----:R-:W-:Y:S01]  /*3c260*/  MOV R6, R2 ;  /* 0x0000000200067202 */ /* 0x001fe20000000f00 */
[----:B------:R-:W-:-:S05]  /*3c270*/  IMAD.MOV.U32 R7, RZ, RZ, R0 ;  /* 0x000000ffff077224 */ /* 0x000fca00078e0000 */
[----:B------:R0:W-:Y:S01]  /*3c280*/  STL.64 [R1+0x1610], R6 ;  /* 0x0016100601007387 */ /* 0x0001e20000100a00 */
[----:B------:R-:W2:Y:S02]  /*3c290*/  LDL.LU R4, [R1+0x400] ;  /* 0x0004000001047983 */ /* 0x000ea40000300800 */
[----:B------:R-:W2:Y:S01]  /*3c2a0*/  LDL.LU R5, [R1+0x404] ;  /* 0x0004040001057983 */ /* 0x000ea20000300800 */
[----:B0-----:R-:W2:Y:S01]  /*3c2b0*/  LDL.LU R6, [R1+0x408] ;  /* 0x0004080001067983 */ /* 0x001ea20000300800 */
[----:B------:R-:W2:Y:S07]  /*3c2c0*/  LDL.LU R7, [R1+0x40c] ;  /* 0x00040c0001077983 */ /* 0x000eae0000300800 */
[----:B------:R-:W-:Y:S02]  /*3c2d0*/  STL.64 [R1+0x5b0], R20 ;  /* 0x0005b01401007387 */ /* 0x000fe40000100a00 */
[----:B------:R0:W-:Y:S02]  /*3c2e0*/  STL.64 [R1+0x5b8], R22 ;  /* 0x0005b81601007387 */ /* 0x0001e40000100a00 */
[----:B0-----:R-:W3:Y:S01]  /*3c2f0*/  LDL.LU.64 R22, [R1+0x1638] ;  /* 0x0016380001167983 */ /* 0x001ee20000300a00 */
[----:B------:R0:W-:Y:S02]  /*3c300*/  STL.64 [R1+0x15b8], R26 ;  /* 0x0015b81a01007387 */ /* 0x0001e40000100a00 */
[----:B------:R-:W2:Y:S02]  /*3c310*/  LDL.LU R24, [R1+0x390] ;  /* 0x0003900001187983 */ /* 0x000ea40000300800 */
[----:B------:R-:W2:Y:S01]  /*3c320*/  LDL.LU R25, [R1+0x394] ;  /* 0x0003940001197983 */ /* 0x000ea20000300800 */
[----:B0-----:R-:W2:Y:S01]  /*3c330*/  LDL.LU R26, [R1+0x398] ;  /* 0x00039800011a7983 */ /* 0x001ea20000300800 */
[----:B------:R-:W2:Y:S03]  /*3c340*/  LDL.LU R27, [R1+0x39c] ;  /* 0x00039c00011b7983 */ /* 0x000ea60000300800 */
[----:B--2---:R-:W-:Y:S01]  /*3c350*/  STL.64 [R1+0x15d0], R26 ;  /* 0x0015d01a01007387 */ /* 0x004fe20000100a00 */
[----:B------:R0:W-:Y:S03]  /*3c360*/  STL.64 [R1+0x15c8], R24 ;  /* 0x0015c81801007387 */ /* 0x0001e60000100a00 */
[----:B0-----:R-:W2:Y:S01]  /*3c370*/  LDL.LU R24, [R1+0x3a0] ;  /* 0x0003a00001187983 */ /* 0x001ea20000300800 */
[----:B------:R-:W2:Y:S02]  /*3c380*/  LDL.LU R25, [R1+0x3a4] ;  /* 0x0003a40001197983 */ /* 0x000ea40000300800 */
[----:B------:R-:W2:Y:S02]  /*3c390*/  LDL.LU R26, [R1+0x3a8] ;  /* 0x0003a800011a7983 */ /* 0x000ea40000300800 */
[----:B------:R-:W2:Y:S01]  /*3c3a0*/  LDL.LU R27, [R1+0x3ac] ;  /* 0x0003ac00011b7983 */ /* 0x000ea20000300800 */
[C---:B---3--:R-:W-:Y:S01]  /*3c3b0*/  HMMA.16816.F32.BF16 R8, R16.reuse, R22, R8 ;  /* 0x000000161008723c */ /* 0x048fe20000041808 */
[----:B--2---:R-:W-:Y:S01]  /*3c3c0*/  STL.64 [R1+0x15e8], R26 ;  /* 0x0015e81a01007387 */ /* 0x004fe20000100a00 */
[----:B------:R0:W-:Y:S03]  /*3c3d0*/  STL.64 [R1+0x15e0], R24 ;  /* 0x0015e01801007387 */ /* 0x0001e60000100a00 */
        /* <DEDUP_REMOVED lines=8> */
[----:B------:R-:W3:Y:S01]  /*3c460*/  LDL.LU.64 R8, [R1+0x1628] ;  /* 0x0016280001087983 */ /* 0x000ee20000300a00 */
[----:B----4-:R-:W-:Y:S01]  /*3c470*/  MOV R3, R15 ;  /* 0x0000000f00037202 */ /* 0x010fe20000000f00 */
[C---:B---3--:R-:W-:Y:S11]  /*3c480*/  HMMA.16816.F32.BF16 R8, R16.reuse, R14, R8 ;  /* 0x0000000e1008723c */ /* 0x048ff60000041808 */
[----:B------:R-:W-:Y:S11]  /*3c490*/  @!UPT UIADD3 URZ, URZ, URZ, URZ ;  /* 0x0000003f3f3ff290 */ /* 0x000ff6000fffe03f */
[----:B------:R-:W-:Y:S01]  /*3c4a0*/  @!UPT UIADD3 URZ, URZ, URZ, URZ ;  /* 0x0000003f3f3ff290 */ /* 0x000fe2000fffe03f */
[----:B------:R0:W-:Y:S01]  /*3c4b0*/  STL.64 [R1+0x5d0], R8 ;  /* 0x0005d00801007387 */ /* 0x0001e20000100a00 */
[----:B------:R1:W-:Y:S01]  /*3c4c0*/  STL.64 [R1+0x5d8], R10 ;  /* 0x0005d80a01007387 */ /* 0x0003e20000100a00 */
[----:B0-----:R-:W-:Y:S02]  /*3c4d0*/  MOV R8, R14 ;  /* 0x0000000e00087202 */ /* 0x001fe40000000f00 */
[----:B-1----:R-:W3:Y:S01]  /*3c4e0*/  LDL.LU.64 R10, [R1+0x1620] ;  /* 0x00162000010a7983 */ /* 0x002ee20000300a00 */
[----:B------:R-:W4:Y:S02]  /*3c4f0*/  LDL.LU.64 R14, [R1+0x1618] ;  /* 0x00161800010e7983 */ /* 0x000f240000300a00 */
[C---:B----4-:R-:W-:Y:S01]  /*3c500*/  HMMA.16816.F32.BF16 R12, R16.reuse, R14, R4 ;  /* 0x0000000e100c723c */ /* 0x050fe20000041804 */
[----:B------:R-:W2:Y:S11]  /*3c510*/  LDL.LU.64 R6, [R1+0x1610] ;  /* 0x0016100001067983 */ /* 0x000eb60000300a00 */
[----:B------:R-:W-:Y:S11]  /*3c520*/  @!UPT UIADD3 URZ, URZ, URZ, URZ ;  /* 0x0000003f3f3ff290 */ /* 0x000ff6000fffe03f */
        /* <DEDUP_REMOVED lines=14> */
[----:B------:R-:W-:Y:S01]  /*3c610*/  STL.64 [R1+0x1578], R10 ;  /* 0x0015780a01007387 */ /* 0x000fe20000100a00 */
[C---:B--2---:R-:W-:Y:S03]  /*3c620*/  HMMA.16816.F32.BF16 R4, R12.reuse, R6, R24 ;  /* 0x000000060c04723c */ /* 0x044fe60000041818 */
[----:B------:R-:W2:Y:S01]  /*3c630*/  LDL.LU.64 R26, [R1+0x15e8] ;  /* 0x0015e800011a7983 */ /* 0x000ea20000300a00 */
[----:B------:R-:W2:Y:S11]  /*3c640*/  LDL.LU.64 R24, [R1+0x15e0] ;  /* 0x0015e00001187983 */ /* 0x000eb60000300a00 */
[----:B------:R-:W-:Y:S08]  /*3c650*/  @!UPT UIADD3 URZ, URZ, URZ, URZ ;  /* 0x0000003f3f3ff290 */ /* 0x000ff0000fffe03f */
[----:B------:R-:W-:Y:S01]  /*3c660*/  STL.64 [R1+0x3b0], R4 ;  /* 0x0003b00401007387 */ /* 0x000fe20000100a00 */
[----:B------:R0:W-:Y:S03]  /*3c670*/  STL.64 [R1+0x3b8], R6 ;  /* 0x0003b80601007387 */ /* 0x0001e60000100a00 */
[----:B0-----:R-:W2:Y:S02]  /*3c680*/  LDL.LU.64 R6, [R1+0x15d8] ;  /* 0x0015d80001067983 */ /* 0x001ea40000300a00 */
        /* <DEDUP_REMOVED lines=10> */
[----:B------:R-:W2:Y:S11]  /*3c730*/  LDL.LU.64 R26, [R1+0x15b8] ;  /* 0x0015b800011a7983 */ /* 0x000eb60000300a00 */
[----:B------:R-:W-:Y:S11]  /*3c740*/  @!UPT UIADD3 URZ, URZ, URZ, URZ ;  /* 0x0000003f3f3ff290 */ /* 0x000ff6000fffe03f */
[----:B------:R-:W-:Y:S01]  /*3c750*/  STL.64 [R1+0x410], R4 ;  /* 0x0004100401007387 */ /* 0x000fe20000100a00 */
[----:B------:R0:W-:Y:S03]  /*3c760*/  STL.64 [R1+0x418], R6 ;  /* 0x0004180601007387 */ /* 0x0001e60000100a00 */
[----:B0-----:R-:W2:Y:S01]  /*3c770*/  LDL.LU.64 R6, [R1+0x15b0] ;  /* 0x0015b00001067983 */ /* 0x001ea20000300a00 */
[----:B------:R-:W2:Y:S02]  /*3c780*/  LDL.LU.64 R4, [R1+0x15a8] ;  /* 0x0015a80001047983 */ /* 0x000ea40000300a00 */
[C---:B--2---:R-:W-:Y:S11]  /*3c790*/  HMMA.16816.F32.BF16 R4, R12.reuse, R26, R4 ;  /* 0x0000001a0c04723c */ /* 0x044ff60000041804 */
[----:B------:R-:W-:Y:S11]  /*3c7a0*/  @!UPT UIADD3 URZ, URZ, URZ, URZ ;  /* 0x0000003f3f3ff290 */ /* 0x000ff6000fffe03f */
[----:B------:R-:W-:Y:S01]  /*3c7b0*/  @!UPT UIADD3 URZ, URZ, URZ, URZ ;  /* 0x0000003f3f3ff290 */ /* 0x000fe2000fffe03f */
[----:B------:R0:W-:Y:S01]  /*3c7c0*/  STL.64 [R1+0x380], R4 ;  /* 0x0003800401007387 */ /* 0x0001e20000100a00 */
[----:B------:R1:W-:Y:S03]  /*3c7d0*/  STL.64 [R1+0x388], R6 ;  /* 0x0003880601007387 */ /* 0x0003e60000100a00 */
[----:B0-----:R-:W2:Y:S01]  /*3c7e0*/  LDL.LU R4, [R1+0x310] ;  /* 0x0003100001047983 */ /* 0x001ea20000300800 */
[----:B------:R-:W2:Y:S02]  /*3c7f0*/  LDL.LU R5, [R1+0x314] ;  /* 0x0003140001057983 */ /* 0x000ea40000300800 */
[----:B-1----:R-:W4:Y:S02]  /*3c800*/  LDL.LU R6, [R1+0x318] ;  /* 0x0003180001067983 */ /* 0x002f240000300800 */
[----:B------:R-:W4:Y:S02]  /*3c810*/  LDL.LU R7, [R1+0x31c] ;  /* 0x00031c0001077983 */ /* 0x000f240000300800 */
[----:B----4-:R-:W-:Y:S01]  /*3c820*/  STL.64 [R1+0x1588], R6 ;  /* 0x0015880601007387 */ /* 0x010fe20000100a00 */
[----:B--2---:R0:W-:Y:S03]  /*3c830*/  STL.64 [R1+0x1580], R4 ;  /* 0x0015800401007387 */ /* 0x0041e60000100a00 */
[----:B0-----:R-:W2:Y:S01]  /*3c840*/  LDL.LU R4, [R1+0x340] ;  /* 0x0003400001047983 */ /* 0x001ea20000300800 */
[----:B------:R-:W2:Y:S02]  /*3c850*/  LDL.LU R5, [R1+0x344] ;  /* 0x0003440001057983 */ /* 0x000ea40000300800 */
[----:B------:R-:W4:Y:S02]  /*3c860*/  LDL.LU R6, [R1+0x348] ;  /* 0x0003480001067983 */ /* 0x000f240000300800 */
[----:B------:R-:W4:Y:S02]  /*3c870*/  LDL.LU R7, [R1+0x34c] ;  /* 0x00034c0001077983 */ /* 0x000f240000300800 */
[----:B----4-:R0:W-:Y:S01]  /*3c880*/  STL.64 [R1+0x1598], R6 ;  /* 0x0015980601007387 */ /* 0x0101e20000100a00 */
[----:B--2---:R-:W-:Y:S02]  /*3c890*/  STL.64 [R1+0x1590], R4 ;  /* 0x0015900401007387 */ /* 0x004fe40000100a00 */
[----:B------:R-:W2:Y:S01]  /*3c8a0*/  LDL.64 R10, [R1+0x8] ;  /* 0x00000800010a7983 */ /* 0x000ea20000100a00 */
[----:B0-----:R-:W-:Y:S01]  /*3c8b0*/  MOV R6, R8 ;  /* 0x0000000800067202 */ /* 0x001fe20000000f00 */
[----:B---3--:R-:W-:Y:S01]  /*3c8c0*/  HMMA.16816.F32.BF16 R16, R12, R22, R16 ;  /* 0x000000160c10723c */ /* 0x008fe20000041810 */
[----:B--2---:R0:W-:Y:S01]  /*3c8d0*/  STL.64 [R1+0x15a0], R10 ;  /* 0x0015a00a01007387 */ /* 0x0041e20000100a00 */
[----:B------:R-:W2:Y:S02]  /*3c8e0*/  LDL.LU R8, [R1+0x360] ;  /* 0x0003600001087983 */ /* 0x000ea40000300800 */
[----:B------:R-:W2:Y:S01]  /*3c8f0*/  LDL.LU R9, [R1+0x364] ;  /* 0x0003640001097983 */ /* 0x000ea20000300800 */
[----:B0-----:R-:W2:Y:S01]  /*3c900*/  LDL.LU R10, [R1+0x368] ;  /* 0x00036800010a7983 */ /* 0x001ea20000300800 */
[----:B------:R-:W2:Y:S02]  /*3c910*/  LDL.LU R11, [R1+0x36c] ;  /* 0x00036c00010b7983 */ /* 0x000ea40000300800 */
[----:B------:R0:W-:Y:S02]  /*3c920*/  STL.64 [R1+0x1528], R26 ;  /* 0x0015281a01007387 */ /* 0x0001e40000100a00 */
[----:B0-----:R-:W3:Y:S04]  /*3c930*/  LDL.64 R26, [R1+0x48] ;  /* 0x00004800011a7983 */ /* 0x001ee80000100a00 */
[----:B---3--:R-:W-:Y:S09]  /*3c940*/  STL.64 [R1+0x1540], R26 ;  /* 0x0015401a01007387 */ /* 0x008ff20000100a00 */
[----:B------:R0:W-:Y:S02]  /*3c950*/  STL.64 [R1+0x440], R16 ;  /* 0x0004401001007387 */ /* 0x0001e40000100a00 */
[----:B------:R1:W-:Y:S01]  /*3c960*/  STL.64 [R1+0x448], R18 ;  /* 0x0004481201007387 */ /* 0x0003e20000100a00 */
[----:B0-----:R-:W3:Y:S01]  /*3c970*/  LDL.LU R16, [R1+0x300] ;  /* 0x0003000001107983 */ /* 0x001ee20000300800 */
[----:B------:R-:W3:Y:S02]  /*3c980*/  LDL.LU R17, [R1+0x304] ;  /* 0x0003040001117983 */ /* 0x000ee40000300800 */
[----:B-1----:R-:W3:Y:S02]  /*3c990*/  LDL.LU R18, [R1+0x308] ;  /* 0x0003080001127983 */ /* 0x002ee40000300800 */
[----:B------:R-:W3:Y:S01]  /*3c9a0*/  LDL.LU R19, [R1+0x30c] ;  /* 0x00030c0001137983 */ /* 0x000ee20000300800 */
[----:B------:R0:W-:Y:S01]  /*3c9b0*/  STL.64 [R1+0x1520], R22 ;  /* 0x0015201601007387 */ /* 0x0001e20000100a00 */
[----:B------:R-:W4:Y:S02]  /*3c9c0*/  LDL.LU R20, [R1+0x2d0] ;  /* 0x0002d00001147983 */ /* 0x000f240000300800 */
[----:B------:R-:W4:Y:S01]  /*3c9d0*/  LDL.LU R21, [R1+0x2d4] ;  /* 0x0002d40001157983 */ /* 0x000f220000300800 */
[----:B0-----:R-:W2:Y:S01]  /*3c9e0*/  LDL.LU R22, [R1+0x2d8] ;  /* 0x0002d80001167983 */ /* 0x001ea20000300800 */
[----:B------:R-:W2:Y:S03]  /*3c9f0*/  LDL.LU R23, [R1+0x2dc] ;  /* 0x0002dc0001177983 */ /* 0x000ea60000300800 */
[----:B--2---:R-:W-:Y:S01]  /*3ca00*/  STL.64 [R1+0x1538], R22 ;  /* 0x0015381601007387 */ /* 0x004fe20000100a00 */
[----:B----4-:R0:W-:Y:S03]  /*3ca10*/  STL.64 [R1+0x1530], R20 ;  /* 0x0015301401007387 */ /* 0x0101e60000100a00 */
[----:B0-----:R-:W2:Y:S01]  /*3ca20*/  LDL.LU R20, [R1+0x2e0] ;  /* 0x0002e00001147983 */ /* 0x001ea20000300800 */
[----:B------:R-:W2:Y:S02]  /*3ca30*/  LDL.LU R21, [R1+0x2e4] ;  /* 0x0002e40001157983 */ /* 0x000ea40000300800 */
[----:B------:R-:W4:Y:S02]  /*3ca40*/  LDL.LU R22, [R1+0x2e8] ;  /* 0x0002e80001167983 */ /* 0x000f240000300800 */
[----:B------:R-:W4:Y:S02]  /*3ca50*/  LDL.LU R23, [R1+0x2ec] ;  /* 0x0002ec0001177983 */ /* 0x000f240000300800 */
[----:B------:R-:W-:-:S07]  /*3ca60*/  IMAD.MOV.U32 R7, RZ, RZ, R3 ;  /* 0x000000ffff077224 */ /* 0x000fce00078e0003 */
[C---:B------:R-:W-:Y:S01]  /*3ca70*/  HMMA.16816.F32.BF16 R4, R12.reuse, R6, R8 ;  /* 0x000000060c04723c */ /* 0x040fe20000041808 */
[----:B----4-:R-:W-:Y:S01]  /*3ca80*/  STL.64 [R1+0x1550], R22 ;  /* 0x0015501601007387 */ /* 0x010fe20000100a00 */
[----:B--2---:R0:W-:Y:S03]  /*3ca90*/  STL.64 [R1+0x1548], R20 ;  /* 0x0015481401007387 */ /* 0x0041e60000100a00 */
[----:B0-----:R-:W2:Y:S01]  /*3caa0*/  LDL.LU R20, [R1+0x2f0] ;  /* 0x0002f00001147983 */ /* 0x001ea20000300800 */
[----:B------:R-:W2:Y:S02]  /*3cab0*/  LDL.LU R21, [R1+0x2f4] ;  /* 0x0002f40001157983 */ /* 0x000ea40000300800 */
[----:B------:R-:W4:Y:S02]  /*3cac0*/  LDL.LU R22, [R1+0x2f8] ;  /* 0x0002f80001167983 */ /* 0x000f240000300800 */
[----:B------:R-:W4:Y:S02]  /*3cad0*/  LDL.LU R23, [R1+0x2fc] ;  /* 0x0002fc0001177983 */ /* 0x000f240000300800 */
[----:B----4-:R0:W-:Y:S01]  /*3cae0*/  STL.64 [R1+0x1560], R22 ;  /* 0x0015601601007387 */ /* 0x0101e20000100a00 */
[----:B--2---:R-:W-:Y:S03]  /*3caf0*/  STL.64 [R1+0x1558], R20 ;  /* 0x0015581401007387 */ /* 0x004fe60000100a00 */
[----:B0-----:R-:W3:Y:S01]  /*3cb00*/  LDL.64 R22, [R1+0x68] ;  /* 0x0000680001167983 */ /* 0x001ee20000100a00 */
[----:B------:R-:W2:Y:S06]  /*3cb10*/  LDL.LU.64 R10, [R1+0x15a0] ;  /* 0x0015a000010a7983 */ /* 0x000eac0000300a00 */
[----:B------:R-:W-:Y:S02]  /*3cb20*/  STL.64 [R1+0x460], R4 ;  /* 0x0004600401007387 */ /* 0x000fe40000100a00 */
[----:B------:R0:W-:Y:S02]  /*3cb30*/  STL.64 [R1+0x468], R6 ;  /* 0x0004680601007387 */ /* 0x0001e40000100a00 */
[----:B0-----:R-:W2:Y:S01]  /*3cb40*/  LDL.LU.64 R6, [R1+0x1598] ;  /* 0x0015980001067983 */ /* 0x001ea20000300a00 */
[----:B------:R-:W2:Y:S01]  /*3cb50*/  LDL.LU.64 R4, [R1+0x1590] ;  /* 0x0015900001047983 */ /* 0x000ea20000300a00 */
[----:B------:R-:W-:Y:S01]  /*3cb60*/  MOV R27, R0 ;  /* 0x00000000001b7202 */ /* 0x000fe20000000f00 */
        /* <DEDUP_REMOVED lines=17> */
[----:B-1----:R-:W2:Y:S02]  /*3cc80*/  LDL.LU R14, [R1+0x338] ;  /* 0x00033800010e7983 */ /* 0x002ea40000300800 */
[----:B------:R-:W2:Y:S01]  /*3cc90*/  LDL.LU R15, [R1+0x33c] ;  /* 0x00033c00010f7983 */ /* 0x000ea20000300800 */
[----:B---3--:R-:W-:Y:S11]  /*3cca0*/  HMMA.16816.F32.BF16 R16, R4, R22, R16 ;  /* 0x000000160410723c */ /* 0x008ff60000041810 */
[----:B------:R-:W-:Y:S11]  /*3ccb0*/  @!UPT UIADD3 URZ, URZ, URZ, URZ ;  /* 0x0000003f3f3ff290 */ /* 0x000ff6000fffe03f */
[----:B------:R-:W-:Y:S01]  /*3ccc0*/  @!UPT UIADD3 URZ, URZ, URZ, URZ ;  /* 0x0000003f3f3ff290 */ /* 0x000fe2000fffe03f */
[----:B------:R0:W-:Y:S01]  /*3ccd0*/  STL.64 [R1+0x370], R16 ;  /* 0x0003701001007387 */ /* 0x0001e20000100a00 */
[----:B------:R-:W-:Y:S02]  /*3cce0*/  STL.64 [R1+0x378], R18 ;  /* 0x0003781201007387 */ /* 0x000fe40000100a00 */
[----:B0-----:R-:W-:Y:S01]  /*3ccf0*/  IMAD.MOV.U32 R17, RZ, RZ, R22 ;  /* 0x000000ffff117224 */ /* 0x001fe200078e0016 */
[----:B------:R-:W-:Y:S02]  /*3cd00*/  MOV R16, R23 ;  /* 0x0000001700107202 */ /* 0x000fe40000000f00 */
[----:B------:R-:W3:Y:S01]  /*3cd10*/  LDL.LU.64 R22, [R1+0x1560] ;  /* 0x0015600001167983 */ /* 0x000ee20000300a00 */
[----:B------:R-:W3:Y:S03]  /*3cd20*/  LDL.LU.64 R20, [R1+0x1558] ;  /* 0x0015580001147983 */ /* 0x000ee60000300a00 */
[----:B------:R-:W0:Y:S01]  /*3cd30*/  S2R R24, SR_TID.X ;  /* 0x0000000000187919 */ /* 0x000e220000002100 */
[----:B------:R-:W-:-:S02]  /*3cd40*/  MOV R26, R2 ;  /* 0x00000002001a7202 */ /* 0x000fc40000000f00 */
[C---:B0-----:R-:W-:Y:S01]  /*3cd50*/  SHF.L.U32 R25, R24.reuse, 0x7, RZ ;  /* 0x0000000718197819 */ /* 0x041fe200000006ff */
[----:B------:R-:W-:-:S04]  /*3cd60*/  LOP3.LUT R24, R24, 0x7, RZ, 0xc0, !PT ;  /* 0x0000000718187812 */ /* 0x000fc800078ec0ff */
[----:B------:R-:W-:-:S04]  /*3cd70*/  SHF.L.U32 R28, R24, 0x4, RZ ;  /* 0x00000004181c7819 */ /* 0x000fc800000006ff */
[----:B------:R-:W-:Y:S02]  /*3cd80*/  LOP3.LUT R28, R28, 0x780, R25, 0xf8, !PT ;  /* 0x000007801c1c7812 */ /* 0x000fe400078ef819 */
[C---:B---3--:R-:W-:Y:S01]  /*3cd90*/  HMMA.16816.F32.BF16 R24, R4.reuse, R26, R20 ;  /* 0x0000001a0418723c */ /* 0x048fe20000041814 */
[----:B------:R-:W3:Y:S01]  /*3cda0*/  LDL.LU.64 R22, [R1+0x1550] ;  /* 0x0015500001167983 */ /* 0x000ee20000300a00 */
[----:B------:R-:W3:Y:S11]  /*3cdb0*/  LDL.LU.64 R20, [R1+0x1548] ;  /* 0x0015480001147983 */ /* 0x000ef60000300a00 */
[----:B------:R-:W-:Y:S10]  /*3cdc0*/  @!UPT UIADD3 URZ, URZ, URZ, URZ ;  /* 0x0000003f3f3ff290 */ /* 0x000ff4000fffe03f */
[----:B------:R-:W-:Y:S01]  /*3cdd0*/  STL.64 [R1+0x360], R24 ;  /* 0x0003601801007387 */ /* 0x000fe20000100a00 */
[----:B------:R0:W-:Y:S03]  /*3cde0*/  STL.64 [R1+0x368], R26 ;  /* 0x0003681a01007387 */ /* 0x0001e60000100a00 */
[----:B0-----:R-:W3:Y:S04]  /*3cdf0*/  LDL.LU.64 R26, [R1+0x1540] ;  /* 0x00154000011a7983 */ /* 0x001ee80000300a00 */
[----:B------:R-:W0:Y:S02]  /*3ce00*/  S2R R2, SR_TID.X ;  /* 0x0000000000027919 */ /* 0x000e240000002100 */
[----:B0-----:R-:W-:Y:S01]  /*3ce10*/  LOP3.LUT R28, R28, 0x10, R2, 0x78, !PT ;  /* 0x000000101c1c7812 */ /* 0x001fe200078e7802 */
[C---:B---3--:R-:W-:Y:S01]  /*3ce20*/  HMMA.16816.F32.BF16 R20, R4.reuse, R26, R20 ;  /* 0x0000001a0414723c */ /* 0x048fe20000041814 */
[----:B------:R-:W-:Y:S01]  /*3ce30*/  IMAD.MOV.U32 R2, RZ, RZ, R26 ;  /* 0x000000ffff027224 */ /* 0x000fe200078e001a */
[----:B------:R-:W-:Y:S11]  /*3ce40*/  MOV R9, R27 ;  /* 0x0000001b00097202 */ /* 0x000ff60000000f00 */
[----:B------:R-:W-:Y:S10]  /*3ce50*/  @!UPT UIADD3 URZ, URZ, URZ, URZ ;  /* 0x0000003f3f3ff290 */ /* 0x000ff4000fffe03f */
[----:B------:R-:W-:Y:S01]  /*3ce60*/  STL.64 [R1+0x340], R20 ;  /* 0x0003401401007387 */ /* 0x000fe20000100a00 */
[----:B------:R0:W-:Y:S03]  /*3ce70*/  STL.64 [R1+0x348], R22 ;  /* 0x0003481601007387 */ /* 0x0001e60000100a00 */
[----:B0-----:R-:W3:Y:S01]  /*3ce80*/  LDL.LU.64 R22, [R1+0x1538] ;  /* 0x0015380001167983 */ /* 0x001ee20000300a00 */
[----:B------:R-:W3:Y:S02]  /*3ce90*/  LDL.LU.64 R20, [R1+0x1530] ;  /* 0x0015300001147983 */ /* 0x000ee40000300a00 */
[----:B------:R-:W3:Y:S02]  /*3cea0*/  LDL.LU.64 R26, [R1+0x1528] ;  /* 0x00152800011a7983 */ /* 0x000ee40000300a00 */
[C---:B---3--:R-:W-:Y:S11]  /*3ceb0*/  HMMA.16816.F32.BF16 R20, R4.reuse, R26, R20 ;  /* 0x0000001a0414723c */ /* 0x048ff60000041814 */
[----:B------:R-:W-:Y:S11]  /*3cec0*/  @!UPT UIADD3 URZ, URZ, URZ, URZ ;  /* 0x0000003f3f3ff290 */ /* 0x000ff6000fffe03f */
[----:B------:R-:W-:Y:S01]  /*3ced0*/  @!UPT UIADD3 URZ, URZ, URZ, URZ ;  /* 0x0000003f3f3ff290 */ /* 0x000fe2000fffe03f */
[----:B------:R-:W-:Y:S01]  /*3cee0*/  STL.64 [R1+0x310], R20 ;  /* 0x0003101401007387 */ /* 0x000fe20000100a00 */
[----:B------:R0:W-:Y:S03]  /*3cef0*/  STL.64 [R1+0x318], R22 ;  /* 0x0003181601007387 */ /* 0x0001e60000100a00 */
[----:B0-----:R-:W2:Y:S01]  /*3cf00*/  LDL.LU.64 R22, [R1+0x1520] ;  /* 0x0015200001167983 */ /* 0x001ea20000300a00 */
[----:B------:R-:W-:Y:S02]  /*3cf10*/  LOP3.LUT R28, R28, 0x60, RZ, 0x3c, !PT ;  /* 0x000000601c1c7812 */ /* 0x000fe400078e3cff */
[----:B------:R-:W-:Y:S01]  /*3cf20*/  MOV R19, R26 ;  /* 0x0000001a00137202 */ /* 0x000fe20000000f00 */
[----:B------:R-:W-:Y:S02]  /*3cf30*/  IMAD.MOV.U32 R18, RZ, RZ, R27 ;  /* 0x000000ffff127224 */ /* 0x000fe400078e001b */
[----:B------:R-:W0:Y:S04]  /*3cf40*/  LDSM.16.M88.4 R24, [R28+0x19800] ;  /* 0x019800001c18783b */ /* 0x000e280000000200 */
[----:B0-----:R0:W-:Y:S01]  /*3cf50*/  STL.64 [R1+0x1508], R26 ;  /* 0x0015081a01007387 */ /* 0x0011e20000100a00 */
[----:B------:R-:W-:Y:S03]  /*3cf60*/  STL.64 [R1+0x1500], R24 ;  /* 0x0015001801007387 */ /* 0x000fe60000100a00 */
[----:B0-----:R-:W3:Y:S01]  /*3cf70*/  LDL.64 R26, [R1+0x18] ;  /* 0x00001800011a7983 */ /* 0x001ee20000100a00 */
[----:B--2---:R-:W-:Y:S01]  /*3cf80*/  HMMA.16816.F32.BF16 R12, R4, R22, R12 ;  /* 0x00000016040c723c */ /* 0x004fe2000004180c */
[----:B------:R-:W-:-:S02]  /*3cf90*/  MOV R8, R22 ;  /* 0x0000001600087202 */ /* 0x000fc40000000f00 */
[----:B------:R-:W-:Y:S02]  /*3cfa0*/  MOV R3, R23 ;  /* 0x0000001700037202 */ /* 0x000fe40000000f00 */
[----:B------:R-:W0:Y:S11]  /*3cfb0*/  LDSM.16.M88.4 R20, [R28+0x1a000] ;  /* 0x01a000001c14783b */ /* 0x000e360000000200 */
[----:B------:R-:W-:Y:S07]  /*3cfc0*/  @!UPT UIADD3 URZ, URZ, URZ, URZ ;  /* 0x0000003f3f3ff290 */ /* 0x000fee000fffe03f */
[----:B------:R-:W-:Y:S01]  /*3cfd0*/  STL.64 [R1+0x300], R12 ;  /* 0x0003000c01007387 */ /* 0x000fe20000100a00 */
[----:B------:R-:W-:Y:S03]  /*3cfe0*/  STL.64 [R1+0x308], R14 ;  /* 0x0003080e01007387 */ /* 0x000fe60000100a00 */
[----:B0-----:R-:W-:Y:S01]  /*3cff0*/  STL.64 [R1+0x1488], R22 ;  /* 0x0014881601007387 */ /* 0x001fe20000100a00 */
[----:B------:R0:W-:Y:S03]  /*3d000*/  STL.64 [R1+0x1480], R20 ;  /* 0x0014801401007387 */ /* 0x0001e60000100a00 */
[----:B0-----:R-:W2:Y:S01]  /*3d010*/  LDL.LU R20, [R1+0x290] ;  /* 0x0002900001147983 */ /* 0x001ea20000300800 */
[----:B------:R-:W2:Y:S02]  /*3d020*/  LDL.LU R21, [R1+0x294] ;  /* 0x0002940001157983 */ /* 0x000ea40000300800 */
[----:B------:R-:W4:Y:S02]  /*3d030*/  LDL.LU R22, [R1+0x298] ;  /* 0x0002980001167983 */ /* 0x000f240000300800 */
[----:B------:R-:W4:Y:S01]  /*3d040*/  LDL.LU R23, [R1+0x29c] ;  /* 0x00029c0001177983 */ /* 0x000f220000300800 */
[----:B------:R-:W2:Y:S01]  /*3d050*/  LDL.LU R12, [R1+0x430] ;  /* 0x00043000010c7983 */ /* 0x000ea20000300800 */
[----:B------:R-:W3:Y:S02]  /*3d060*/  LDL.LU R13, [R1+0x434] ;  /* 0x00043400010d7983 */ /* 0x000ee40000300800 */
[----:B------:R-:W3:Y:S02]  /*3d070*/  LDL.LU R14, [R1+0x438] ;  /* 0x00043800010e7983 */ /* 0x000ee40000300800 */
[----:B------:R-:W3:Y:S01]  /*3d080*/  LDL.LU R15, [R1+0x43c] ;  /* 0x00043c00010f7983 */ /* 0x000ee20000300800 */
[----:B----4-:R0:W-:Y:S01]  /*3d090*/  STL.64 [R1+0x1498], R22 ;  /* 0x0014981601007387 */ /* 0x0101e20000100a00 */
[----:B--2---:R1:W-:Y:S02]  /*3d0a0*/  STL.64 [R1+0x1490], R20 ;  /* 0x0014901401007387 */ /* 0x0043e40000100a00 */
[----:B0-----:R-:W-:Y:S01]  /*3d0b0*/  IMAD.MOV.U32 R22, RZ, RZ, R8 ;  /* 0x000000ffff167224 */ /* 0x001fe200078e0008 */
[----:B------:R-:W-:-:S05]  /*3d0c0*/  MOV R23, R3 ;  /* 0x0000000300177202 */ /* 0x000fca0000000f00 */
[----:B------:R0:W-:Y:S01]  /*3d0d0*/  STL.64 [R1+0x14a8], R22 ;  /* 0x0014a81601007387 */ /* 0x0001e20000100a00 */
[----:B-1----:R-:W3:Y:S02]  /*3d0e0*/  LDL.LU R20, [R1+0x3f0] ;  /* 0x0003f00001147983 */ /* 0x002ee40000300800 */
[----:B------:R-:W3:Y:S01]  /*3d0f0*/  LDL.LU R21, [R1+0x3f4] ;  /* 0x0003f40001157983 */ /* 0x000ee20000300800 */
[----:B0-----:R-:W3:Y:S01]  /*3d100*/  LDL.LU R22, [R1+0x3f8] ;  /* 0x0003f80001167983 */ /* 0x001ee20000300800 */
[----:B------:R-:W3:Y:S02]  /*3d110*/  LDL.LU R23, [R1+0x3fc] ;  /* 0x0003fc0001177983 */ /* 0x000ee40000300800 */
[----:B---3--:R-:W-:Y:S11]  /*3d120*/  HMMA.16816.F32.BF16 R20, R4, R26, R20 ;  /* 0x0000001a0414723c */ /* 0x008ff60000041814 */
[----:B------:R-:W-:Y:S11]  /*3d130*/  @!UPT UIADD3 URZ, URZ, URZ, URZ ;  /* 0x0000003f3f3ff290 */ /* 0x000ff6000fffe03f */
[----:B------:R-:W-:Y:S01]  /*3d140*/  @!UPT UIADD3 URZ, URZ, URZ, URZ ;  /* 0x0000003f3f3ff290 */ /* 0x000fe2000fffe03f */
[----:B------:R-:W-:Y:S01]  /*3d150*/  STL.64 [R1+0x2f0], R20 ;  /* 0x0002f01401007387 */ /* 0x000fe20000100a00 */
[----:B------:R0:W-:Y:S02]  /*3d160*/  STL.64 [R1+0x2f8], R22 ;  /* 0x0002f81601007387 */ /* 0x0001e40000100a00 */
[----:B0-----:R-:W-:Y:S02]  /*3d170*/  MOV R22, R19 ;  /* 0x0000001300167202 */ /* 0x001fe40000000f00 */
[----:B------:R-:W-:-:S05]  /*3d180*/  MOV R23, R18 ;  /* 0x0000001200177202 */ /* 0x000fca0000000f00 */
[----:B------:R0:W-:Y:S01]  /*3d190*/  STL.64 [R1+0x14c0], R22 ;  /* 0x0014c01601007387 */ /* 0x0001e20000100a00 */
[----:B------:R-:W2:Y:S02]  /*3d1a0*/  LDL.LU R20, [R1+0x2c0] ;  /* 0x0002c00001147983 */ /* 0x000ea40000300800 */
[----:B------:R-:W2:Y:S01]  /*3d1b0*/  LDL.LU R21, [R1+0x2c4] ;  /* 0x0002c40001157983 */ /* 0x000ea20000300800 */
[----:B0-----:R-:W3:Y:S01]  /*3d1c0*/  LDL.LU R22, [R1+0x2c8] ;  /* 0x0002c80001167983 */ /* 0x001ee20000300800 */
[----:B------:R-:W3:Y:S03]  /*3d1d0*/  LDL.LU R23, [R1+0x2cc] ;  /* 0x0002cc0001177983 */ /* 0x000ee60000300800 */
[----:B---3--:R0:W-:Y:S01]  /*3d1e0*/  STL.64 [R1+0x14d0], R22 ;  /* 0x0014d01601007387 */ /* 0x0081e20000100a00 */
[----:B--2---:R-:W-:Y:S03]  /*3d1f0*/  STL.64 [R1+0x14c8], R20 ;  /* 0x0014c81401007387 */ /* 0x004fe60000100a00 */
[----:B0-----:R-:W2:Y:S01]  /*3d200*/  LDL.64 R22, [R1+0x58] ;  /* 0x0000580001167983 */ /* 0x001ea20000100a00 */
[----:B------:R-:W-:Y:S01]  /*3d210*/  MOV R8, R26 ;  /* 0x0000001a00087202 */ /* 0x000fe20000000f00 */
[----:B------:R-:W-:-:S02]  /*3d220*/  IMAD.MOV.U32 R3, RZ, RZ, R27 ;  /* 0x000000ffff037224 */ /* 0x000fc400078e001b */
[----:B--2---:R0:W-:Y:S01]  /*3d230*/  STL.64 [R1+0x14e8], R22 ;  /* 0x0014e81601007387 */ /* 0x0041e20000100a00 */
[----:B------:R-:W2:Y:S02]  /*3d240*/  LDL.LU R24, [R1+0x3e0] ;  /* 0x0003e00001187983 */ /* 0x000ea40000300800 */
[----:B------:R-:W2:Y:S02]  /*3d250*/  LDL.LU R25, [R1+0x3e4] ;  /* 0x0003e40001197983 */ /* 0x000ea40000300800 */
[----:B------:R-:W2:Y:S01]  /*3d260*/  LDL.LU R26, [R1+0x3e8] ;  /* 0x0003e800011a7983 */ /* 0x000ea20000300800 */
[----:B------:R-:W2:Y:S01]  /*3d270*/  LDL.LU R27, [R1+0x3ec] ;  /* 0x0003ec00011b7983 */ /* 0x000ea20000300800 */
[----:B0-----:R-:W-:Y:S01]  /*3d280*/  IMAD.MOV.U32 R22, RZ, RZ, R17 ;  /* 0x000000ffff167224 */ /* 0x001fe200078e0011 */
[----:B------:R-:W-:Y:S02]  /*3d290*/  MOV R23, R16 ;  /* 0x0000001000177202 */ /* 0x000fe40000000f00 */
[----:B------:R-:W0:Y:S04]  /*3d2a0*/  LDSM.16.M88.4 R16, [R28+0x1a800] ;  /* 0x01a800001c10783b */ /* 0x000e280000000200 */
[----:B0-----:R0:W-:Y:S02]  /*3d2b0*/  STL.64 [R1+0x13f8], R18 ;  /* 0x0013f81201007387 */ /* 0x0011e40000100a00 */
[----:B0-----:R-:W-:Y:S01]  /*3d2c0*/  MOV R18, R29 ;  /* 0x0000001d00127202 */ /* 0x001fe20000000f00 */
[----:B------:R-:W-:-:S07]  /*3d2d0*/  IMAD.MOV.U32 R19, RZ, RZ, R0 ;  /* 0x000000ffff137224 */ /* 0x000fce00078e0000 */
[C---:B------:R-:W-:Y:S01]  /*3d2e0*/  HMMA.16816.F32.BF16 R12, R4.reuse, R18, R12 ;  /* 0x00000012040c723c */ /* 0x040fe2000004180c */
[----:B------:R0:W-:Y:S01]  /*3d2f0*/  STL.64 [R1+0x13f0], R16 ;  /* 0x0013f01001007387 */ /* 0x0001e20000100a00 */
[----:B------:R-:W3:Y:S02]  /*3d300*/  LDL.LU R29, [R1+0x1518] ;  /* 0x00151800011d7983 */ /* 0x000ee40000300800 */
[----:B------:R-:W4:Y:S02]  /*3d310*/  LDL.LU R0, [R1+0x1514] ;  /* 0x0015140001007983 */ /* 0x000f240000300800 */
[----:B------:R1:W-:Y:S01]  /*3d320*/  STL.64 [R1+0x14a0], R18 ;  /* 0x0014a01201007387 */ /* 0x0003e20000100a00 */
[----:B0-----:R-:W2:Y:S11]  /*3d330*/  LDL.LU R16, [R1+0x2a0] ;  /* 0x0002a00001107983 */ /* 0x001eb60000300800 */
[----:B------:R-:W-:Y:S05]  /*3d340*/  @!UPT UIADD3 URZ, URZ, URZ, URZ ;  /* 0x0000003f3f3ff290 */ /* 0x000fea000fffe03f */
[----:B------:R-:W-:Y:S01]  /*3d350*/  STL.64 [R1+0x2e0], R12 ;  /* 0x0002e00c01007387 */ /* 0x000fe20000100a00 */
[----:B------:R-:W-:Y:S02]  /*3d360*/  STL.64 [R1+0x2e8], R14 ;  /* 0x0002e80e01007387 */ /* 0x000fe40000100a00 */
[----:B------:R-:W2:Y:S02]  /*3d370*/  LDL.LU R17, [R1+0x2a4] ;  /* 0x0002a40001117983 */ /* 0x000ea40000300800 */
[----:B-1----:R-:W2:Y:S01]  /*3d380*/  LDL.LU R18, [R1+0x2a8] ;  /* 0x0002a80001127983 */ /* 0x002ea20000300800 */
[----:B------:R-:W2:Y:S04]  /*3d390*/  LDL.LU R19, [R1+0x2ac] ;  /* 0x0002ac0001137983 */ /* 0x000ea80000300800 */
[----:B------:R-:W0:Y:S04]  /*3d3a0*/  LDSM.16.M88.4 R12, [R28+0x1b000] ;  /* 0x01b000001c0c783b */ /* 0x000e280000000200 */
[----:B--2---:R-:W-:Y:S01]  /*3d3b0*/  STL.64 [R1+0x14b8], R18 ;  /* 0x0014b81201007387 */ /* 0x004fe20000100a00 */
[----:B------:R1:W-:Y:S03]  /*3d3c0*/  STL.64 [R1+0x14b0], R16 ;  /* 0x0014b01001007387 */ /* 0x0003e60000100a00 */
[----:B-1----:R-:W2:Y:S01]  /*3d3d0*/  LDL.LU R16, [R1+0x2b0] ;  /* 0x0002b00001107983 */ /* 0x002ea20000300800 */
[----:B------:R-:W2:Y:S02]  /*3d3e0*/  LDL.LU R17, [R1+0x2b4] ;  /* 0x0002b40001117983 */ /* 0x000ea40000300800 */
[----:B------:R-:W2:Y:S02]  /*3d3f0*/  LDL.LU R18, [R1+0x2b8] ;  /* 0x0002b80001127983 */ /* 0x000ea40000300800 */
[----:B------:R-:W2:Y:S02]  /*3d400*/  LDL.LU R19, [R1+0x2bc] ;  /* 0x0002bc0001137983 */ /* 0x000ea40000300800 */
[----:B--2---:R-:W-:Y:S01]  /*3d410*/  STL.64 [R1+0x14e0], R18 ;  /* 0x0014e01201007387 */ /* 0x004fe20000100a00 */
[----:B------:R1:W-:Y:S03]  /*3d420*/  STL.64 [R1+0x14d8], R16 ;  /* 0x0014d81001007387 */ /* 0x0003e60000100a00 */
[----:B-1----:R-:W2:Y:S01]  /*3d430*/  LDL.LU R16, [R1+0x320] ;  /* 0x0003200001107983 */ /* 0x002ea20000300800 */
[----:B------:R-:W2:Y:S02]  /*3d440*/  LDL.LU R17, [R1+0x324] ;  /* 0x0003240001117983 */ /* 0x000ea40000300800 */
[----:B------:R-:W2:Y:S02]  /*3d450*/  LDL.LU R18, [R1+0x328] ;  /* 0x0003280001127983 */ /* 0x000ea40000300800 */
[----:B------:R-:W2:Y:S01]  /*3d460*/  LDL.LU R19, [R1+0x32c] ;  /* 0x00032c0001137983 */ /* 0x000ea20000300800 */
[----:B------:R-:W-:Y:S01]  /*3d470*/  HMMA.16816.F32.BF16 R4, R4, R10, R24 ;  /* 0x0000000a0404723c */ /* 0x000fe20000041818 */
[----:B--2---:R-:W-:Y:S01]  /*3d480*/  STL.64 [R1+0x14f8], R18 ;  /* 0x0014f81201007387 */ /* 0x004fe20000100a00 */
[----:B------:R1:W-:Y:S03]  /*3d490*/  STL.64 [R1+0x14f0], R16 ;  /* 0x0014f01001007387 */ /* 0x0003e60000100a00 */
[----:B-1----:R-:W2:Y:S01]  /*3d4a0*/  LDL.LU R16, [R1+0x3d0] ;  /* 0x0003d00001107983 */ /* 0x002ea20000300800 */
[----:B------:R-:W2:Y:S02]  /*3d4b0*/  LDL.LU R17, [R1+0x3d4] ;  /* 0x0003d40001117983 */ /* 0x000ea40000300800 */
[----:B------:R-:W2:Y:S02]  /*3d4c0*/  LDL.LU R18, [R1+0x3d8] ;  /* 0x0003d80001127983 */ /* 0x000ea40000300800 */
[----:B------:R-:W2:Y:S01]  /*3d4d0*/  LDL.LU R19, [R1+0x3dc] ;  /* 0x0003dc0001137983 */ /* 0x000ea20000300800 */
[----:B0-----:R0:W-:Y:S01]  /*3d4e0*/  STL.64 [R1+0x1398], R14 ;  /* 0x0013980e01007387 */ /* 0x0011e20000100a00 */
[----:B------:R-:W-:Y:S01]  /*3d4f0*/  STL.64 [R1+0x1390], R12 ;  /* 0x0013900c01007387 */ /* 0x000fe20000100a00 */
[----:B0-----:R-:W-:-:S02]  /*3d500*/  MOV R14, R2 ;  /* 0x00000002000e7202 */ /* 0x001fc40000000f00 */
[----:B------:R-:W2:Y:S01]  /*3d510*/  LDL.LU R2, [R1+0x1510] ;  /* 0x0015100001027983 */ /* 0x000ea20000300800 */
[----:B------:R-:W2:Y:S02]  /*3d520*/  LDL.LU.64 R26, [R1+0x1508] ;  /* 0x00150800011a7983 */ /* 0x000ea40000300a00 */
[----:B------:R-:W2:Y:S05]  /*3d530*/  LDL.LU.64 R24, [R1+0x1500] ;  /* 0x0015000001187983 */ /* 0x000eaa0000300a00 */
[----:B------:R-:W-:Y:S01]  /*3d540*/  STL.64 [R1+0x2d0], R4 ;  /* 0x0002d00401007387 */ /* 0x000fe20000100a00 */
[----:B------:R-:W-:Y:S02]  /*3d550*/  STL.64 [R1+0x2d8], R6 ;  /* 0x0002d80601007387 */ /* 0x000fe40000100a00 */
[----:B------:R-:W0:Y:S02]  /*3d560*/  LDSM.16.M88.4 R4, [R28+0x1b800] ;  /* 0x01b800001c04783b */ /* 0x000e240000000200 */
[----:B0-----:R-:W-:Y:S02]  /*3d570*/  STL.64 [R1+0x1308], R6 ;  /* 0x0013080601007387 */ /* 0x001fe40000100a00 */
[----:B------:R-:W-:Y:S01]  /*3d580*/  STL.64 [R1+0x1300], R4 ;  /* 0x0013000401007387 */ /* 0x000fe20000100a00 */
[C---:B--2---:R-:W-:Y:S01]  /*3d590*/  HMMA.16816.F32.BF16 R20, R24.reuse, R22, R16 ;  /* 0x000000161814723c */ /* 0x044fe20000041810 */
[----:B------:R-:W2:Y:S01]  /*3d5a0*/  LDL.LU.64 R18, [R1+0x14f8] ;  /* 0x0014f80001127983 */ /* 0x000ea20000300a00 */
[----:B------:R-:W2:Y:S11]  /*3d5b0*/  LDL.LU.64 R16, [R1+0x14f0] ;  /* 0x0014f00001107983 */ /* 0x000eb60000300a00 */
[----:B------:R-:W-:Y:S10]  /*3d5c0*/  @!UPT UIADD3 URZ, URZ, URZ, URZ ;  /* 0x0000003f3f3ff290 */ /* 0x000ff4000fffe03f */
[----:B------:R-:W-:Y:S01]  /*3d5d0*/  STL.64 [R1+0x3f0], R20 ;  /* 0x0003f01401007387 */ /* 0x000fe20000100a00 */
[----:B------:R0:W-:Y:S03]  /*3d5e0*/  STL.64 [R1+0x3f8], R22 ;  /* 0x0003f81601007387 */ /* 0x0001e60000100a00 */
[----:B0-----:R-:W2:Y:S01]  /*3d5f0*/  LDL.LU.64 R22, [R1+0x14e8] ;  /* 0x0014e80001167983 */ /* 0x001ea20000300a00 */
[----:B------:R-:W-:Y:S01]  /*3d600*/  IMAD.MOV.U32 R6, RZ, RZ, R8 ;  /* 0x000000ffff067224 */ /* 0x000fe200078e0008 */
[----:B------:R-:W-:Y:S01]  /*3d610*/  MOV R7, R3 ;  /* 0x0000000300077202 */ /* 0x000fe20000000f00 */
[----:B--2---:R-:W-:Y:S01]  /*3d620*/  HMMA.16816.F32.BF16 R16, R24, R22, R16 ;  /* 0x000000161810723c */ /* 0x004fe20000041810 */
[----:B------:R-:W-:Y:S01]  /*3d630*/  MOV R8, R22 ;  /* 0x0000001600087202 */ /* 0x000fe20000000f00 */
[----:B------:R-:W-:Y:S11]  /*3d640*/  IMAD.MOV.U32 R3, RZ, RZ, R23 ;  /* 0x000000ffff037224 */ /* 0x000ff600078e0017 */
[----:B------:R-:W-:Y:S10]  /*3d650*/  @!UPT UIADD3 URZ, URZ, URZ, URZ ;  /* 0x0000003f3f3ff290 */ /* 0x000ff4000fffe03f */
[----:B------:R-:W-:Y:S01]  /*3d660*/  STL.64 [R1+0x3c0], R16 ;  /* 0x0003c01001007387 */ /* 0x000fe20000100a00 */
[----:B------:R0:W-:Y:S03]  /*3d670*/  STL.64 [R1+0x3c8], R18 ;  /* 0x0003c81201007387 */ /* 0x0001e60000100a00 */
[----:B0-----:R-:W2:Y:S01]  /*3d680*/  LDL.LU.64 R18, [R1+0x14e0] ;  /* 0x0014e00001127983 */ /* 0x001ea20000300a00 */
[----:B------:R-:W2:Y:S02]  /*3d690*/  LDL.LU.64 R16, [R1+0x14d8] ;  /* 0x0014d80001107983 */ /* 0x000ea40000300a00 */
[----:B------:R-:W2:Y:S02]  /*3d6a0*/  LDL.LU.64 R22, [R1+0x14d0] ;  /* 0x0014d00001167983 */ /* 0x000ea40000300a00 */
[----:B------:R-:W2:Y:S01]  /*3d6b0*/  LDL.LU.64 R20, [R1+0x14c8] ;  /* 0x0014c80001147983 */ /* 0x000ea20000300a00 */
[----:B------:R-:W-:-:S07]  /*3d6c0*/  MOV R15, R9 ;  /* 0x00000009000f7202 */ /* 0x000fce0000000f00 */
[C---:B--2---:R-:W-:Y:S11]  /*3d6d0*/  HMMA.16816.F32.BF16 R20, R24.reuse, R14, R20 ;  /* 0x0000000e1814723c */ /* 0x044ff60000041814 */
[----:B------:R-:W-:Y:S11]  /*3d6e0*/  @!UPT UIADD3 URZ, URZ, URZ, URZ ;  /* 0x0000003f3f3ff290 */ /* 0x000ff6000fffe03f */
[----:B------:R-:W-:Y:S01]  /*3d6f0*/  @!UPT UIADD3 URZ, URZ, URZ, URZ ;  /* 0x0000003f3f3ff290 */ /* 0x000fe2000fffe03f */
[----:B------:R-:W-:Y:S01]  /*3d700*/  STL.64 [R1+0x3d0], R20 ;  /* 0x0003d01401007387 */ /* 0x000fe20000100a00 */
[----:B------:R0:W-:Y:S03]  /*3d710*/  STL.64 [R1+0x3d8], R22 ;  /* 0x0003d81601007387 */ /* 0x0001e60000100a00 */
[----:B0-----:R-:W2:Y:S01]  /*3d720*/  LDL.LU.64 R22, [R1+0x14c0] ;  /* 0x0014c00001167983 */ /* 0x001ea20000300a00 */
[----:B------:R0:W-:Y:S02]  /*3d730*/  STL.64 [R1+0x1460], R14 ;  /* 0x0014600e01007387 */ /* 0x0001e40000100a00 */
[----:B------:R-:W3:Y:S02]  /*3d740*/  LDL.LU R12, [R1+0x280] ;  /* 0x00028000010c7983 */ /* 0x000ee40000300800 */
[----:B------:R-:W3:Y:S01]  /*3d750*/  LDL.LU R13, [R1+0x284] ;  /* 0x00028400010d7983 */ /* 0x000ee20000300800 */
[----:B0-----:R-:W3:Y:S01]  /*3d760*/  LDL.LU R14, [R1+0x288] ;  /* 0x00028800010e7983 */ /* 0x001ee20000300800 */
[----:B------:R-:W3:Y:S01]  /*3d770*/  LDL.LU R15, [R1+0x28c] ;  /* 0x00028c00010f7983 */ /* 0x000ee20000300800 */
[C---:B--2---:R-:W-:Y:S02]  /*3d780*/  HMMA.16816.F32.BF16 R20, R24.reuse, R22, R16 ;  /* 0x000000161814723c */ /* 0x044fe40000041810 */
[----:B------:R-:W2:Y:S01]  /*3d790*/  LDL.LU.64 R18, [R1+0x14b8] ;  /* 0x0014b80001127983 */ /* 0x000ea20000300a00 */
[----:B------:R-:W2:Y:S11]  /*3d7a0*/  LDL.LU.64 R16, [R1+0x14b0] ;  /* 0x0014b00001107983 */ /* 0x000eb60000300a00 */
[----:B------:R-:W-:Y:S09]  /*3d7b0*/  @!UPT UIADD3 URZ, URZ, URZ, URZ ;  /* 0x0000003f3f3ff290 */ /* 0x000ff2000fffe03f */
[----:B------:R-:W-:Y:S01]  /*3d7c0*/  STL.64 [R1+0x330], R20 ;  /* 0x0003301401007387 */ /* 0x000fe20000100a00 */
[----:B------:R0:W-:Y:S03]  /*3d7d0*/  STL.64 [R1+0x338], R22 ;  /* 0x0003381601007387 */ /* 0x0001e60000100a00 */
[----:B0-----:R-:W2:Y:S02]  /*3d7e0*/  LDL.LU.64 R22, [R1+0x14a8] ;  /* 0x0014a80001167983 */ /* 0x001ea40000300a00 */
[C---:B--2---:R-:W-:Y:S02]  /*3d7f0*/  HMMA.16816.F32.BF16 R20, R24.reuse, R22, R16 ;  /* 0x000000161814723c */ /* 0x044fe40000041810 */
[----:B------:R-:W3:Y:S11]  /*3d800*/  LDL.LU.64 R18, [R1+0x14a0] ;  /* 0x0014a00001127983 */ /* 0x000ef60000300a00 */
[----:B------:R-:W-:Y:S10]  /*3d810*/  @!UPT UIADD3 URZ, URZ, URZ, URZ ;  /* 0x0000003f3f3ff290 */ /* 0x000ff4000fffe03f */
        /* <DEDUP_REMOVED lines=10> */
[----:B0-----:R-:W2:Y:S01]  /*3d8c0*/  LDL.LU R4, [R1+0x1c0] ;  /* 0x0001c00001047983 */ /* 0x001ea20000300800 */
[----:B------:R-:W2:Y:S02]  /*3d8d0*/  LDL.LU R5, [R1+0x1c4] ;  /* 0x0001c40001057983 */ /* 0x000ea40000300800 */
[----:B-1----:R-:W2:Y:S02]  /*3d8e0*/  LDL.LU R6, [R1+0x1c8] ;  /* 0x0001c80001067983 */ /* 0x002ea40000300800 */
[----:B------:R-:W2:Y:S02]  /*3d8f0*/  LDL.LU R7, [R1+0x1cc] ;  /* 0x0001cc0001077983 */ /* 0x000ea40000300800 */
[----:B--2---:R0:W-:Y:S01]  /*3d900*/  STL.64 [R1+0x13c8], R6 ;  /* 0x0013c80601007387 */ /* 0x0041e20000100a00 */
[----:B------:R-:W-:Y:S01]  /*3d910*/  STL.64 [R1+0x13c0], R4 ;  /* 0x0013c00401007387 */ /* 0x000fe20000100a00 */
[----:B0-----:R-:W-:-:S02]  /*3d920*/  MOV R6, R8 ;  /* 0x0000000800067202 */ /* 0x001fc40000000f00 */
[----:B------:R-:W-:-:S05]  /*3d930*/  MOV R7, R3 ;  /* 0x0000000300077202 */ /* 0x000fca0000000f00 */
[----:B------:R3:W-:Y:S01]  /*3d940*/  STL.64 [R1+0x1478], R6 ;  /* 0x0014780601007387 */ /* 0x0007e20000100a00 */
[----:B------:R-:W2:Y:S01]  /*3d950*/  LDL.LU R16, [R1+0x1f0] ;  /* 0x0001f00001107983 */ /* 0x000ea20000300800 */
[C---:B---3--:R-:W-:Y:S11]  /*3d960*/  HMMA.16816.F32.BF16 R4, R24.reuse, R18, R12 ;  /* 0x000000121804723c */ /* 0x048ff6000004180c */
[----:B------:R-:W-:Y:S11]  /*3d970*/  @!UPT UIADD3 URZ, URZ, URZ, URZ ;  /* 0x0000003f3f3ff290 */ /* 0x000ff6000fffe03f */
[----:B------:R-:W-:Y:S01]  /*3d980*/  @!UPT UIADD3 URZ, URZ, URZ, URZ ;  /* 0x0000003f3f3ff290 */ /* 0x000fe2000fffe03f */
[----:B------:R0:W-:Y:S01]  /*3d990*/  STL.64 [R1+0x2a0], R4 ;  /* 0x0002a00401007387 */ /* 0x0001e20000100a00 */
[----:B------:R1:W-:Y:S02]  /*3d9a0*/  STL.64 [R1+0x2a8], R6 ;  /* 0x0002a80601007387 */ /* 0x0003e40000100a00 */
[----:B------:R-:W2:Y:S02]  /*3d9b0*/  LDL.LU R17, [R1+0x1f4] ;  /* 0x0001f40001117983 */ /* 0x000ea40000300800 */
[----:B------:R-:W3:Y:S01]  /*3d9c0*/  LDL.LU R18, [R1+0x1f8] ;  /* 0x0001f80001127983 */ /* 0x000ee20000300800 */
[----:B------:R-:W3:Y:S01]  /*3d9d0*/  LDL.LU R19, [R1+0x1fc] ;  /* 0x0001fc0001137983 */ /* 0x000ee20000300800 */
[----:B------:R-:W2:Y:S02]  /*3d9e0*/  LDL.LU R12, [R1+0x250] ;  /* 0x00025000010c7983 */ /* 0x000ea40000300800 */
[----:B------:R-:W2:Y:S02]  /*3d9f0*/  LDL.LU R13, [R1+0x254] ;  /* 0x00025400010d7983 */ /* 0x000ea40000300800 */
[----:B------:R-:W2:Y:S01]  /*3da00*/  LDL.LU R14, [R1+0x258] ;  /* 0x00025800010e7983 */ /* 0x000ea20000300800 */
[----:B------:R-:W2:Y:S04]  /*3da10*/  LDL.LU R15, [R1+0x25c] ;  /* 0x00025c00010f7983 */ /* 0x000ea80000300800 */
[----:B0-----:R-:W3:Y:S01]  /*3da20*/  LDL.LU R4, [R1+0x260] ;  /* 0x0002600001047983 */ /* 0x001ee20000300800 */
[----:B------:R-:W3:Y:S02]  /*3da30*/  LDL.LU R5, [R1+0x264] ;  /* 0x0002640001057983 */ /* 0x000ee40000300800 */
[----:B-1----:R-:W3:Y:S02]  /*3da40*/  LDL.LU R6, [R1+0x268] ;  /* 0x0002680001067983 */ /* 0x002ee40000300800 */
[----:B------:R-:W3:Y:S01]  /*3da50*/  LDL.LU R7, [R1+0x26c] ;  /* 0x00026c0001077983 */ /* 0x000ee20000300800 */
[----:B--2---:R0:W-:Y:S01]  /*3da60*/  STL.64 [R1+0x1470], R14 ;  /* 0x0014700e01007387 */ /* 0x0041e20000100a00 */
[----:B------:R-:W-:Y:S03]  /*3da70*/  STL.64 [R1+0x1468], R12 ;  /* 0x0014680c01007387 */ /* 0x000fe60000100a00 */
[----:B0-----:R-:W2:Y:S01]  /*3da80*/  LDL.64 R14, [R1+0x68] ;  /* 0x00006800010e7983 */ /* 0x001ea20000100a00 */
[----:B---3--:R0:W-:Y:S02]  /*3da90*/  STL.64 [R1+0x1408], R18 ;  /* 0x0014081201007387 */ /* 0x0081e40000100a00 */
[----:B------:R-:W-:Y:S01]  /*3daa0*/  STL.64 [R1+0x1400], R16 ;  /* 0x0014001001007387 */ /* 0x000fe20000100a00 */
[----:B0-----:R-:W3:Y:S04]  /*3dab0*/  LDL.LU.64 R18, [R1+0x8] ;  /* 0x0000080001127983 */ /* 0x001ee80000300a00 */
[----:B---3--:R0:W-:Y:S04]  /*3dac0*/  STL.64 [R1+0x1418], R18 ;  /* 0x0014181201007387 */ /* 0x0081e80000100a00 */
[----:B0-----:R-:W3:Y:S04]  /*3dad0*/  LDL.LU.64 R18, [R1+0x18] ;  /* 0x0000180001127983 */ /* 0x001ee80000300a00 */
[----:B---3--:R0:W-:Y:S01]  /*3dae0*/  STL.64 [R1+0x1448], R18 ;  /* 0x0014481201007387 */ /* 0x0081e20000100a00 */
[----:B------:R-:W3:Y:S02]  /*3daf0*/  LDL.LU R16, [R1+0x270] ;  /* 0x0002700001107983 */ /* 0x000ee40000300800 */
[----:B------:R-:W3:Y:S01]  /*3db00*/  LDL.LU R17, [R1+0x274] ;  /* 0x0002740001117983 */ /* 0x000ee20000300800 */
[----:B0-----:R-:W3:Y:S01]  /*3db10*/  LDL.LU R18, [R1+0x278] ;  /* 0x0002780001127983 */ /* 0x001ee20000300800 */
[----:B------:R-:W3:Y:S02]  /*3db20*/  LDL.LU R19, [R1+0x27c] ;  /* 0x00027c0001137983 */ /* 0x000ee40000300800 */
[----:B------:R0:W-:Y:S02]  /*3db30*/  STL.64 [R1+0x1420], R10 ;  /* 0x0014200a01007387 */ /* 0x0001e40000100a00 */
[----:B------:R-:W2:Y:S01]  /*3db40*/  LDL.LU R8, [R1+0x210] ;  /* 0x0002100001087983 */ /* 0x000ea20000300800 */
[----:B---3--:R-:W-:Y:S11]  /*3db50*/  HMMA.16816.F32.BF16 R16, R24, R10, R16 ;  /* 0x0000000a1810723c */ /* 0x008ff60000041810 */
[----:B------:R-:W-:Y:S11]  /*3db60*/  @!UPT UIADD3 URZ, URZ, URZ, URZ ;  /* 0x0000003f3f3ff290 */ /* 0x000ff6000fffe03f */
[----:B------:R-:W-:Y:S01]  /*3db70*/  @!UPT UIADD3 URZ, URZ, URZ, URZ ;  /* 0x0000003f3f3ff290 */ /* 0x000fe2000fffe03f */
[----:B------:R1:W-:Y:S01]  /*3db80*/  STL.64 [R1+0x290], R16 ;  /* 0x0002901001007387 */ /* 0x0003e20000100a00 */
[----:B------:R3:W-:Y:S02]  /*3db90*/  STL.64 [R1+0x298], R18 ;  /* 0x0002981201007387 */ /* 0x0007e40000100a00 */
[----:B------:R-:W4:Y:S02]  /*3dba0*/  LDL.LU R9, [R1+0x214] ;  /* 0x0002140001097983 */ /* 0x000f240000300800 */
[----:B0-----:R-:W4:Y:S01]  /*3dbb0*/  LDL.LU R10, [R1+0x218] ;  /* 0x00021800010a7983 */ /* 0x001f220000300800 */
[----:B------:R-:W4:Y:S04]  /*3dbc0*/  LDL.LU R11, [R1+0x21c] ;  /* 0x00021c00010b7983 */ /* 0x000f280000300800 */
[----:B-1----:R-:W4:Y:S01]  /*3dbd0*/  LDL.LU R16, [R1+0x230] ;  /* 0x0002300001107983 */ /* 0x002f220000300800 */
[----:B------:R-:W4:Y:S02]  /*3dbe0*/  LDL.LU R17, [R1+0x234] ;  /* 0x0002340001117983 */ /* 0x000f240000300800 */
[----:B---3--:R-:W3:Y:S02]  /*3dbf0*/  LDL.LU R18, [R1+0x238] ;  /* 0x0002380001127983 */ /* 0x008ee40000300800 */
[----:B------:R-:W3:Y:S01]  /*3dc00*/  LDL.LU R19, [R1+0x23c] ;  /* 0x00023c0001137983 */ /* 0x000ee20000300800 */
[C---:B--2---:R-:W-:Y:S01]  /*3dc10*/  HMMA.16816.F32.BF16 R4, R20.reuse, R14, R4 ;  /* 0x0000000e1404723c */ /* 0x044fe20000041804 */
[----:B---3--:R-:W-:Y:S01]  /*3dc20*/  STL.64 [R1+0x1458], R18 ;  /* 0x0014581201007387 */ /* 0x008fe20000100a00 */
[----:B----4-:R0:W-:Y:S03]  /*3dc30*/  STL.64 [R1+0x1450], R16 ;  /* 0x0014501001007387 */ /* 0x0101e60000100a00 */
[----:B0-----:R-:W2:Y:S01]  /*3dc40*/  LDL.LU R16, [R1+0x240] ;  /* 0x0002400001107983 */ /* 0x001ea20000300800 */
[----:B------:R-:W2:Y:S02]  /*3dc50*/  LDL.LU R17, [R1+0x244] ;  /* 0x0002440001117983 */ /* 0x000ea40000300800 */
[----:B------:R-:W2:Y:S02]  /*3dc60*/  LDL.LU R18, [R1+0x248] ;  /* 0x0002480001127983 */ /* 0x000ea40000300800 */
[----:B------:R-:W2:Y:S01]  /*3dc70*/  LDL.LU R19, [R1+0x24c] ;  /* 0x00024c0001137983 */ /* 0x000ea20000300800 */
[----:B------:R-:W-:Y:S01]  /*3dc80*/  STL.64 [R1+0x1430], R10 ;  /* 0x0014300a01007387 */ /* 0x000fe20000100a00 */
[----:B------:R0:W-:Y:S03]  /*3dc90*/  STL.64 [R1+0x1428], R8 ;  /* 0x0014280801007387 */ /* 0x0001e60000100a00 */
[----:B0-----:R-:W3:Y:S01]  /*3dca0*/  LDL.LU R8, [R1+0x220] ;  /* 0x0002200001087983 */ /* 0x001ee20000300800 */
[----:B------:R-:W3:Y:S02]  /*3dcb0*/  LDL.LU R9, [R1+0x224] ;  /* 0x0002240001097983 */ /* 0x000ee40000300800 */
[----:B------:R-:W4:Y:S02]  /*3dcc0*/  LDL.LU R10, [R1+0x228] ;  /* 0x00022800010a7983 */ /* 0x000f240000300800 */
[----:B------:R-:W4:Y:S01]  /*3dcd0*/  LDL.LU R11, [R1+0x22c] ;  /* 0x00022c00010b7983 */ /* 0x000f220000300800 */
[----:B------:R-:W-:Y:S01]  /*3dce0*/  MOV R3, R15 ;  /* 0x0000000f00037202 */ /* 0x000fe20000000f00 */
[----:B----4-:R0:W-:Y:S01]  /*3dcf0*/  STL.64 [R1+0x1440], R10 ;  /* 0x0014400a01007387 */ /* 0x0101e20000100a00 */
[----:B---3--:R-:W-:Y:S03]  /*3dd00*/  STL.64 [R1+0x1438], R8 ;  /* 0x0014380801007387 */ /* 0x008fe60000100a00 */
[----:B0-----:R-:W3:Y:S01]  /*3dd10*/  LDL.64 R10, [R1+0x38] ;  /* 0x00003800010a7983 */ /* 0x001ee20000100a00 */
[----:B------:R-:W4:Y:S02]  /*3dd20*/  LDL.LU.64 R26, [R1+0x28] ;  /* 0x00002800011a7983 */ /* 0x000f240000300a00 */
[----:B------:R0:W-:Y:S02]  /*3dd30*/  STL.64 [R1+0x670], R4 ;  /* 0x0006700401007387 */ /* 0x0001e40000100a00 */
[----:B------:R1:W-:Y:S02]  /*3dd40*/  STL.64 [R1+0x678], R6 ;  /* 0x0006780601007387 */ /* 0x0003e40000100a00 */
[----:B0-----:R-:W-:Y:S01]  /*3dd50*/  IMAD.MOV.U32 R4, RZ, RZ, R14 ;  /* 0x000000ffff047224 */ /* 0x001fe200078e000e */
[----:B-1----:R-:W2:Y:S01]  /*3dd60*/  LDL.LU.64 R6, [R1+0x1478] ;  /* 0x0014780001067983 */ /* 0x002ea20000300a00 */
[----:B------:R-:W2:Y:S02]  /*3dd70*/  LDL.LU.64 R14, [R1+0x1470] ;  /* 0x00147000010e7983 */ /* 0x000ea40000300a00 */
[----:B------:R-:W2:Y:S02]  /*3dd80*/  LDL.LU.64 R12, [R1+0x1468] ;  /* 0x00146800010c7983 */ /* 0x000ea40000300a00 */
[----:B--2---:R-:W-:Y:S11]  /*3dd90*/  HMMA.16816.F32.BF16 R12, R20, R6, R12 ;  /* 0x00000006140c723c */ /* 0x004ff6000004180c */
[----:B------:R-:W-:Y:S11]  /*3dda0*/  @!UPT UIADD3 URZ, URZ, URZ, URZ ;  /* 0x0000003f3f3ff290 */ /* 0x000ff6000fffe03f */
[----:B------:R-:W-:Y:S01]  /*3ddb0*/  @!UPT UIADD3 URZ, URZ, URZ, URZ ;  /* 0x0000003f3f3ff290 */ /* 0x000fe2000fffe03f */
[----:B------:R-:W-:Y:S01]  /*3ddc0*/  STL.64 [R1+0x660], R12 ;  /* 0x0006600c01007387 */ /* 0x000fe20000100a00 */
[----:B------:R0:W-:Y:S03]  /*3ddd0*/  STL.64 [R1+0x668], R14 ;  /* 0x0006680e01007387 */ /* 0x0001e60000100a00 */
[----:B0-----:R-:W2:Y:S01]  /*3dde0*/  LDL.LU.64 R14, [R1+0x1460] ;  /* 0x00146000010e7983 */ /* 0x001ea20000300a00 */
[----:B------:R0:W-:Y:S02]  /*3ddf0*/  STL.64 [R1+0x13d8], R6 ;  /* 0x0013d80601007387 */ /* 0x0001e40000100a00 */
[----:B0-----:R-:W-:Y:S01]  /*3de00*/  MOV R6, R4 ;  /* 0x0000000400067202 */ /* 0x001fe20000000f00 */
[----:B------:R-:W-:-:S05]  /*3de10*/  IMAD.MOV.U32 R7, RZ, RZ, R3 ;  /* 0x000000ffff077224 */ /* 0x000fca00078e0003 */
[----:B------:R0:W-:Y:S01]  /*3de20*/  STL.64 [R1+0x1410], R6 ;  /* 0x0014100601007387 */ /* 0x0001e20000100a00 */
[----:B------:R-:W3:Y:S02]  /*3de30*/  LDL.LU R4, [R1+0x200] ;  /* 0x0002000001047983 */ /* 0x000ee40000300800 */
[----:B------:R-:W3:Y:S01]  /*3de40*/  LDL.LU R5, [R1+0x204] ;  /* 0x0002040001057983 */ /* 0x000ee20000300800 */
[----:B0-----:R-:W3:Y:S01]  /*3de50*/  LDL.LU R6, [R1+0x208] ;  /* 0x0002080001067983 */ /* 0x001ee20000300800 */
        /* <DEDUP_REMOVED lines=9> */
[----:B------:R-:W4:Y:S01]  /*3def0*/  LDL.LU R12, [R1+0x1d0] ;  /* 0x0001d000010c7983 */ /* 0x000f220000300800 */
[----:B------:R-:W4:Y:S04]  /*3df00*/  LDL.LU R13, [R1+0x1d4] ;  /* 0x0001d400010d7983 */ /* 0x000f280000300800 */
[----:B0-----:R-:W4:Y:S01]  /*3df10*/  LDL.LU R14, [R1+0x1d8] ;  /* 0x0001d800010e7983 */ /* 0x001f220000300800 */
[----:B------:R-:W4:Y:S01]  /*3df20*/  LDL.LU R15, [R1+0x1dc] ;  /* 0x0001dc00010f7983 */ /* 0x000f220000300800 */
[----:B---3--:R-:W-:Y:S01]  /*3df30*/  MOV R3, R11 ;  /* 0x0000000b00037202 */ /* 0x008fe20000000f00 */
[C---:B--2---:R-:W-:Y:S01]  /*3df40*/  HMMA.16816.F32.BF16 R16, R20.reuse, R10, R16 ;  /* 0x0000000a1410723c */ /* 0x044fe20000041810 */
[----:B----4-:R-:W-:Y:S01]  /*3df50*/  STL.64 [R1+0x13e8], R14 ;  /* 0x0013e80e01007387 */ /* 0x010fe20000100a00 */
[----:B------:R0:W-:Y:S03]  /*3df60*/  STL.64 [R1+0x13e0], R12 ;  /* 0x0013e00c01007387 */ /* 0x0001e60000100a00 */
[----:B0-----:R-:W2:Y:S01]  /*3df70*/  LDL.LU R12, [R1+0x1e0] ;  /* 0x0001e000010c7983 */ /* 0x001ea20000300800 */
[----:B------:R-:W2:Y:S02]  /*3df80*/  LDL.LU R13, [R1+0x1e4] ;  /* 0x0001e400010d7983 */ /* 0x000ea40000300800 */
[----:B------:R-:W2:Y:S02]  /*3df90*/  LDL.LU R14, [R1+0x1e8] ;  /* 0x0001e800010e7983 */ /* 0x000ea40000300800 */
[----:B------:R-:W2:Y:S11]  /*3dfa0*/  LDL.LU R15, [R1+0x1ec] ;  /* 0x0001ec00010f7983 */ /* 0x000eb60000300800 */
[----:B------:R-:W-:Y:S02]  /*3dfb0*/  @!UPT UIADD3 URZ, URZ, URZ, URZ ;  /* 0x0000003f3f3ff290 */ /* 0x000fe4000fffe03f */
[----:B------:R0:W-:Y:S01]  /*3dfc0*/  STL.64 [R1+0x640], R16 ;  /* 0x0006401001007387 */ /* 0x0001e20000100a00 */
[----:B------:R1:W-:Y:S01]  /*3dfd0*/  STL.64 [R1+0x648], R18 ;  /* 0x0006481201007387 */ /* 0x0003e20000100a00 */
[----:B0-----:R-:W-:Y:S02]  /*3dfe0*/  MOV R16, R10 ;  /* 0x0000000a00107202 */ /* 0x001fe40000000f00 */
[----:B-1----:R-:W3:Y:S01]  /*3dff0*/  LDL.LU.64 R18, [R1+0x1448] ;  /* 0x0014480001127983 */ /* 0x002ee20000300a00 */
[----:B------:R-:W4:Y:S02]  /*3e000*/  LDL.LU.64 R10, [R1+0x1440] ;  /* 0x00144000010a7983 */ /* 0x000f240000300a00 */
[----:B------:R-:W4:Y:S02]  /*3e010*/  LDL.LU.64 R8, [R1+0x1438] ;  /* 0x0014380001087983 */ /* 0x000f240000300a00 */
[C---:B----4-:R-:W-:Y:S11]  /*3e020*/  HMMA.16816.F32.BF16 R8, R20.reuse, R26, R8 ;  /* 0x0000001a1408723c */ /* 0x050ff60000041808 */
[----:B------:R-:W-:Y:S11]  /*3e030*/  @!UPT UIADD3 URZ, URZ, URZ, URZ ;  /* 0x0000003f3f3ff290 */ /* 0x000ff6000fffe03f */
[----:B------:R-:W-:Y:S01]  /*3e040*/  @!UPT UIADD3 URZ, URZ, URZ, URZ ;  /* 0x0000003f3f3ff290 */ /* 0x000fe2000fffe03f */
[----:B------:R-:W-:Y:S01]  /*3e050*/  STL.64 [R1+0x630], R8 ;  /* 0x0006300801007387 */ /* 0x000fe20000100a00 */
[----:B------:R0:W-:Y:S03]  /*3e060*/  STL.64 [R1+0x638], R10 ;  /* 0x0006380a01007387 */ /* 0x0001e60000100a00 */
[----:B0-----:R-:W3:Y:S01]  /*3e070*/  LDL.LU.64 R10, [R1+0x1430] ;  /* 0x00143000010a7983 */ /* 0x001ee20000300a00 */
[----:B------:R-:W3:Y:S02]  /*3e080*/  LDL.LU.64 R8, [R1+0x1428] ;  /* 0x0014280001087983 */ /* 0x000ee40000300a00 */
[----:B------:R-:W-:Y:S01]  /*3e090*/  STL.64 [R1+0x13a8], R26 ;  /* 0x0013a81a01007387 */ /* 0x000fe20000100a00 */
[C---:B---3--:R-:W-:Y:S11]  /*3e0a0*/  HMMA.16816.F32.BF16 R8, R20.reuse, R18, R8 ;  /* 0x000000121408723c */ /* 0x048ff60000041808 */
[----:B------:R-:W-:Y:S11]  /*3e0b0*/  @!UPT UIADD3 URZ, URZ, URZ, URZ ;  /* 0x0000003f3f3ff290 */ /* 0x000ff6000fffe03f */
[----:B------:R-:W-:Y:S01]  /*3e0c0*/  @!UPT UIADD3 URZ, URZ, URZ, URZ ;  /* 0x0000003f3f3ff290 */ /* 0x000fe2000fffe03f */
[----:B------:R0:W-:Y:S01]  /*3e0d0*/  STL.64 [R1+0x620], R8 ;  /* 0x0006200801007387 */ /* 0x0001e20000100a00 */
[----:B------:R1:W-:Y:S01]  /*3e0e0*/  STL.64 [R1+0x628], R10 ;  /* 0x0006280a01007387 */ /* 0x0003e20000100a00 */
[----:B0-----:R-:W-:Y:S02]  /*3e0f0*/  MOV R9, R18 ;  /* 0x0000001200097202 */ /* 0x001fe40000000f00 */
[----:B-1----:R-:W3:Y:S01]  /*3e100*/  LDL.LU.64 R10, [R1+0x1420] ;  /* 0x00142000010a7983 */ /* 0x002ee20000300a00 */
[----:B------:R-:W-:Y:S02]  /*3e110*/  IMAD.MOV.U32 R8, RZ, RZ, R19 ;  /* 0x000000ffff087224 */ /* 0x000fe400078e0013 */
[----:B------:R-:W4:Y:S01]  /*3e120*/  LDL.LU.64 R18, [R1+0x1418] ;  /* 0x0014180001127983 */ /* 0x000f220000300a00 */
[----:B------:R-:W-:Y:S01]  /*3e130*/  MOV R27, R3 ;  /* 0x00000003001b7202 */ /* 0x000fe20000000f00 */
[----:B------:R-:W-:Y:S01]  /*3e140*/  IMAD.MOV.U32 R26, RZ, RZ, R16 ;  /* 0x000000ffff1a7224 */ /* 0x000fe200078e0010 */
[----:B----4-:R-:W-:Y:S01]  /*3e150*/  HMMA.16816.F32.BF16 R4, R20, R18, R4 ;  /* 0x000000121404723c */ /* 0x010fe20000041804 */
[----:B------:R-:W-:-:S02]  /*3e160*/  MOV R3, R18 ;  /* 0x0000001200037202 */ /* 0x000fc40000000f00 */
[----:B------:R-:W-:Y:S11]  /*3e170*/  MOV R28, R19 ;  /* 0x00000013001c7202 */ /* 0x000ff60000000f00 */
[----:B------:R-:W-:Y:S09]  /*3e180*/  @!UPT UIADD3 URZ, URZ, URZ, URZ ;  /* 0x0000003f3f3ff290 */ /* 0x000ff2000fffe03f */
[----:B------:R-:W-:Y:S01]  /*3e190*/  STL.64 [R1+0x610], R4 ;  /* 0x0006100401007387 */ /* 0x000fe20000100a00 */
[----:B------:R0:W-:Y:S03]  /*3e1a0*/  STL.64 [R1+0x618], R6 ;  /* 0x0006180601007387 */ /* 0x0001e60000100a00 */
[----:B0-----:R-:W2:Y:S01]  /*3e1b0*/  LDL.LU.64 R6, [R1+0x1410] ;  /* 0x0014100001067983 */ /* 0x001ea20000300a00 */
[----:B------:R-:W3:Y:S02]  /*3e1c0*/  LDL.LU.64 R18, [R1+0x1408] ;  /* 0x0014080001127983 */ /* 0x000ee40000300a00 */
[----:B------:R-:W3:Y:S02]  /*3e1d0*/  LDL.LU.64 R16, [R1+0x1400] ;  /* 0x0014000001107983 */ /* 0x000ee40000300a00 */
[----:B---3--:R-:W-:Y:S01]  /*3e1e0*/  HMMA.16816.F32.BF16 R20, R20, R10, R16 ;  /* 0x0000000a1414723c */ /* 0x008fe20000041810 */
[----:B------:R-:W2:Y:S01]  /*3e1f0*/  LDL.LU.64 R18, [R1+0x13f8] ;  /* 0x0013f80001127983 */ /* 0x000ea20000300a00 */
[----:B------:R-:W2:Y:S02]  /*3e200*/  LDL.LU.64 R16, [R1+0x13f0] ;  /* 0x0013f00001107983 */ /* 0x000ea40000300a00 */
[----:B------:R-:W-:Y:S02]  /*3e210*/  STL.64 [R1+0x13b8], R10 ;  /* 0x0013b80a01007387 */ /* 0x000fe40000100a00 */
[----:B------:R0:W-:Y:S11]  /*3e220*/  STL.64 [R1+0x13b0], R8 ;  /* 0x0013b00801007387 */ /* 0x0001f60000100a00 */
[----:B------:R-:W-:Y:S06]  /*3e230*/  @!UPT UIADD3 URZ, URZ, URZ, URZ ;  /* 0x0000003f3f3ff290 */ /* 0x000fec000fffe03f */
[----:B------:R1:W-:Y:S01]  /*3e240*/  STL.64 [R1+0x600], R20 ;  /* 0x0006001401007387 */ /* 0x0003e20000100a00 */
[----:B------:R3:W-:Y:S02]  /*3e250*/  STL.64 [R1+0x608], R22 ;  /* 0x0006081601007387 */ /* 0x0007e40000100a00 */
[----:B0-----:R-:W4:Y:S02]  /*3e260*/  LDL.LU R8, [R1+0x1b0] ;  /* 0x0001b00001087983 */ /* 0x001f240000300800 */
[----:B------:R-:W4:Y:S01]  /*3e270*/  LDL.LU R9, [R1+0x1b4] ;  /* 0x0001b40001097983 */ /* 0x000f220000300800 */
[----:B------:R-:W4:Y:S01]  /*3e280*/  LDL.LU R10, [R1+0x1b8] ;  /* 0x0001b800010a7983 */ /* 0x000f220000300800 */
[----:B------:R-:W4:Y:S03]  /*3e290*/  LDL.LU R11, [R1+0x1bc] ;  /* 0x0001bc00010b7983 */ /* 0x000f260000300800 */
[----:B-1----:R-:W4:Y:S01]  /*3e2a0*/  LDL.LU R20, [R1+0x1a0] ;  /* 0x0001a00001147983 */ /* 0x002f220000300800 */
[----:B------:R-:W4:Y:S02]  /*3e2b0*/  LDL.LU R21, [R1+0x1a4] ;  /* 0x0001a40001157983 */ /* 0x000f240000300800 */
[----:B---3--:R-:W3:Y:S02]  /*3e2c0*/  LDL.LU R22, [R1+0x1a8] ;  /* 0x0001a80001167983 */ /* 0x008ee40000300800 */
[----:B------:R-:W3:Y:S01]  /*3e2d0*/  LDL.LU R23, [R1+0x1ac] ;  /* 0x0001ac0001177983 */ /* 0x000ee20000300800 */
[C---:B--2---:R-:W-:Y:S01]  /*3e2e0*/  HMMA.16816.F32.BF16 R4, R16.reuse, R6, R12 ;  /* 0x000000061004723c */ /* 0x044fe2000004180c */
[----:B------:R-:W2:Y:S01]  /*3e2f0*/  LDL.LU.64 R14, [R1+0x13e8] ;  /* 0x0013e800010e7983 */ /* 0x000ea20000300a00 */
[----:B------:R-:W2:Y:S11]  /*3e300*/  LDL.LU.64 R12, [R1+0x13e0] ;  /* 0x0013e000010c7983 */ /* 0x000eb60000300a00 */
[----:B------:R-:W-:Y:S10]  /*3e310*/  @!UPT UIADD3 URZ, URZ, URZ, URZ ;  /* 0x0000003f3f3ff290 */ /* 0x000ff4000fffe03f */
[----:B------:R-:W-:Y:S01]  /*3e320*/  STL.64 [R1+0x730], R4 ;  /* 0x0007300401007387 */ /* 0x000fe20000100a00 */
[----:B------:R0:W-:Y:S03]  /*3e330*/  STL.64 [R1+0x738], R6 ;  /* 0x0007380601007387 */ /* 0x0001e60000100a00 */
[----:B0-----:R-:W2:Y:S02]  /*3e340*/  LDL.LU.64 R6, [R1+0x13d8] ;  /* 0x0013d80001067983 */ /* 0x001ea40000300a00 */
[C---:B--2---:R-:W-:Y:S02]  /*3e350*/  HMMA.16816.F32.BF16 R4, R16.reuse, R6, R12 ;  /* 0x000000061004723c */ /* 0x044fe4000004180c */
[----:B------:R-:W2:Y:S11]  /*3e360*/  LDL.LU.64 R14, [R1+0x13d0] ;  /* 0x0013d000010e7983 */ /* 0x000eb60000300a00 */
[----:B------:R-:W-:Y:S10]  /*3e370*/  @!UPT UIADD3 URZ, URZ, URZ, URZ ;  /* 0x0000003f3f3ff290 */ /* 0x000ff4000fffe03f */
[----:B------:R-:W-:Y:S01]  /*3e380*/  STL.64 [R1+0x720], R4 ;  /* 0x0007200401007387 */ /* 0x000fe20000100a00 */
[----:B------:R0:W-:Y:S03]  /*3e390*/  STL.64 [R1+0x728], R6 ;  /* 0x0007280601007387 */ /* 0x0001e60000100a00 */
[----:B0-----:R-:W2:Y:S01]  /*3e3a0*/  LDL.LU.64 R6, [R1+0x13c8] ;  /* 0x0013c80001067983 */ /* 0x001ea20000300a00 */
[----:B------:R-:W2:Y:S01]  /*3e3b0*/  LDL.LU.64 R4, [R1+0x13c0] ;  /* 0x0013c00001047983 */ /* 0x000ea20000300a00 */
[C---:B----4-:R-:W-:Y:S01]  /*3e3c0*/  HMMA.16816.F32.BF16 R24, R16.reuse, R26, R8 ;  /* 0x0000001a1018723c */ /* 0x050fe20000041808 */
[----:B------:R-:W4:Y:S07]  /*3e3d0*/  LDL.LU R12, [R1+0x190] ;  /* 0x00019000010c7983 */ /* 0x000f2e0000300800 */
[C---:B--2---:R-:W-:Y:S11]  /*3e3e0*/  HMMA.16816.F32.BF16 R4, R16.reuse, R14, R4 ;  /* 0x0000000e1004723c */ /* 0x044ff60000041804 */
[----:B------:R-:W-:Y:S11]  /*3e3f0*/  @!UPT UIADD3 URZ, URZ, URZ, URZ ;  /* 0x0000003f3f3ff290 */ /* 0x000ff6000fffe03f */
[----:B------:R-:W-:Y:S01]  /*3e400*/  @!UPT UIADD3 URZ, URZ, URZ, URZ ;  /* 0x0000003f3f3ff290 */ /* 0x000fe2000fffe03f */
[----:B------:R0:W-:Y:S01]  /*3e410*/  STL.64 [R1+0x6b0], R4 ;  /* 0x0006b00401007387 */ /* 0x0001e20000100a00 */
[----:B------:R-:W-:Y:S02]  /*3e420*/  STL.64 [R1+0x6b8], R6 ;  /* 0x0006b80601007387 */ /* 0x000fe40000100a00 */
[----:B------:R-:W4:Y:S02]  /*3e430*/  LDL.LU R13, [R1+0x194] ;  /* 0x00019400010d7983 */ /* 0x000f240000300800 */
[----:B------:R-:W4:Y:S01]  /*3e440*/  LDL.LU R14, [R1+0x198] ;  /* 0x00019800010e7983 */ /* 0x000f220000300800 */
[----:B------:R-:W4:Y:S04]  /*3e450*/  LDL.LU R15, [R1+0x19c] ;  /* 0x00019c00010f7983 */ /* 0x000f280000300800 */
[----:B0-----:R-:W2:Y:S01]  /*3e460*/  LDL.LU R4, [R1+0x180] ;  /* 0x0001800001047983 */ /* 0x001ea20000300800 */
[----:B------:R-:W2:Y:S02]  /*3e470*/  LDL.LU R5, [R1+0x184] ;  /* 0x0001840001057983 */ /* 0x000ea40000300800 */
[----:B------:R-:W2:Y:S02]  /*3e480*/  LDL.LU.64 R10, [R1+0x13b8] ;  /* 0x0013b800010a7983 */ /* 0x000ea40000300a00 */
[----:B------:R-:W2:Y:S01]  /*3e490*/  LDL.LU.64 R8, [R1+0x13b0] ;  /* 0x0013b00001087983 */ /* 0x000ea20000300a00 */
[----:B------:R-:W-:Y:S01]  /*3e4a0*/  STL.64 [R1+0x6a0], R24 ;  /* 0x0006a01801007387 */ /* 0x000fe20000100a00 */
[----:B------:R0:W-:Y:S03]  /*3e4b0*/  STL.64 [R1+0x6a8], R26 ;  /* 0x0006a81a01007387 */ /* 0x0001e60000100a00 */
[----:B0-----:R-:W3:Y:S01]  /*3e4c0*/  LDL.LU.64 R26, [R1+0x13a8] ;  /* 0x0013a800011a7983 */ /* 0x001ee20000300a00 */
[----:B------:R-:W-:Y:S01]  /*3e4d0*/  IMAD.MOV.U32 R6, RZ, RZ, R2 ;  /* 0x000000ffff067224 */ /* 0x000fe200078e0002 */
[----:B------:R-:W-:Y:S01]  /*3e4e0*/  MOV R7, R0 ;  /* 0x0000000000077202 */ /* 0x000fe20000000f00 */
[----:B---3--:R-:W-:Y:S01]  /*3e4f0*/  HMMA.16816.F32.BF16 R20, R16, R26, R20 ;  /* 0x0000001a1014723c */ /* 0x008fe20000041814 */
[----:B------:R-:W-:Y:S01]  /*3e500*/  MOV R2, R26 ;  /* 0x0000001a00027202 */ /* 0x000fe20000000f00 */
[----:B------:R-:W-:Y:S11]  /*3e510*/  IMAD.MOV.U32 R0, RZ, RZ, R27 ;  /* 0x000000ffff007224 */ /* 0x000ff600078e001b */
[----:B------:R-:W-:Y:S10]  /*3e520*/  @!UPT UIADD3 URZ, URZ, URZ, URZ ;  /* 0x0000003f3f3ff290 */ /* 0x000ff4000fffe03f */
[----:B------:R-:W-:Y:S01]  /*3e530*/  STL.64 [R1+0x690], R20 ;  /* 0x0006901401007387 */ /* 0x000fe20000100a00 */
[----:B------:R-:W-:Y:S02]  /*3e540*/  STL.64 [R1+0x698], R22 ;  /* 0x0006981601007387 */ /* 0x000fe40000100a00 */
[----:B------:R-:W3:Y:S02]  /*3e550*/  LDL.LU R24, [R1+0x70] ;  /* 0x0000700001187983 */ /* 0x000ee40000300800 */
[----:B------:R-:W3:Y:S01]  /*3e560*/  LDL.LU R25, [R1+0x74] ;  /* 0x0000740001197983 */ /* 0x000ee20000300800 */
[----:B------:R-:W2:Y:S01]  /*3e570*/  LDL.LU R26, [R1+0x78] ;  /* 0x00007800011a7983 */ /* 0x000ea20000300800 */
[----:B------:R-:W2:Y:S03]  /*3e580*/  LDL.LU R27, [R1+0x7c] ;  /* 0x00007c00011b7983 */ /* 0x000ea60000300800 */
[----:B--2---:R0:W-:Y:S01]  /*3e590*/  STL.64 [R1+0x1268], R26 ;  /* 0x0012681a01007387 */ /* 0x0041e20000100a00 */
[----:B---3--:R-:W-:Y:S01]  /*3e5a0*/  STL.64 [R1+0x1260], R24 ;  /* 0x0012601801007387 */ /* 0x008fe20000100a00 */
[----:B0-----:R-:W-:-:S02]  /*3e5b0*/  MOV R26, R3 ;  /* 0x00000003001a7202 */ /* 0x001fc40000000f00 */
[----:B------:R-:W-:Y:S01]  /*3e5c0*/  MOV R27, R28 ;  /* 0x0000001c001b7202 */ /* 0x000fe20000000f00 */
[----:B------:R-:W2:Y:S01]  /*3e5d0*/  LDL.LU R3, [R1+0x13a4] ;  /* 0x0013a40001037983 */ /* 0x000ea20000300800 */
[----:B------:R-:W3:Y:S02]  /*3e5e0*/  LDL.LU R28, [R1+0x13a0] ;  /* 0x0013a000011c7983 */ /* 0x000ee40000300800 */
[----:B------:R-:W2:Y:S02]  /*3e5f0*/  LDL.LU R20, [R1+0x354] ;  /* 0x0003540001147983 */ /* 0x000ea40000300800 */
[----:B------:R-:W2:Y:S01]  /*3e600*/  LDL.LU R21, [R1+0x928] ;  /* 0x0009280001157983 */ /* 0x000ea20000300800 */
[----:B------:R-:W2:Y:S01]  /*3e610*/  LDL.LU R22, [R1+0x6cc] ;  /* 0x0006cc0001167983 */ /* 0x000ea20000300800 */
[----:B------:R-:W2:Y:S03]  /*3e620*/  LDL.LU R23, [R1+0x924] ;  /* 0x0009240001177983 */ /* 0x000ea60000300800 */
[----:B--2---:R-:W-:Y:S01]  /*3e630*/  STL.64 [R1+0x1278], R22 ;  /* 0x0012781601007387 */ /* 0x004fe20000100a00 */
[----:B------:R0:W-:Y:S03]  /*3e640*/  STL.64 [R1+0x1270], R20 ;  /* 0x0012701401007387 */ /* 0x0001e60000100a00 */
[----:B0-----:R-:W2:Y:S01]  /*3e650*/  LDL.LU R20, [R1+0x80] ;  /* 0x0000800001147983 */ /* 0x001ea20000300800 */
[----:B------:R-:W2:Y:S02]  /*3e660*/  LDL.LU R21, [R1+0x84] ;  /* 0x0000840001157983 */ /* 0x000ea40000300800 */
[----:B------:R-:W2:Y:S02]  /*3e670*/  LDL.LU R22, [R1+0x88] ;  /* 0x0000880001167983 */ /* 0x000ea40000300800 */
[----:B------:R-:W-:Y:S01]  /*3e680*/  IMAD.MOV.U32 R23, RZ, RZ, R29 ;  /* 0x000000ffff177224 */ /* 0x000fe200078e001d */
[----:B------:R-:W-:Y:S04]  /*3e690*/  HMMA.16816.F32.BF16 R4, R16, R26, R4 ;  /* 0x0000001a1004723c */ /* 0x000fe80000041804 */
[----:B--2---:R0:W-:Y:S02]  /*3e6a0*/  STL.64 [R1+0x1288], R22 ;  /* 0x0012881601007387 */ /* 0x0041e40000100a00 */
[----:B0-----:R-:W-:-:S02]  /*3e6b0*/  MOV R22, R9 ;  /* 0x0000000900167202 */ /* 0x001fc40000000f00 */
[----:B------:R-:W-:-:S07]  /*3e6c0*/  MOV R23, R8 ;  /* 0x0000000800177202 */ /* 0x000fce0000000f00 */
[C---:B----4-:R-:W-:Y:S01]  /*3e6d0*/  HMMA.16816.F32.BF16 R12, R16.reuse, R22, R12 ;  /* 0x00000016100c723c */ /* 0x050fe2000004180c */
[----:B------:R-:W-:Y:S01]  /*3e6e0*/  STL.64 [R1+0x1280], R20 ;  /* 0x0012801401007387 */ /* 0x000fe20000100a00 */
[----:B------:R-:W2:Y:S02]  /*3e6f0*/  LDL.LU R9, [R1+0x6c8] ;  /* 0x0006c80001097983 */ /* 0x000ea40000300800 */
[----:B------:R-:W4:Y:S11]  /*3e700*/  LDL.LU R29, [R1+0x920] ;  /* 0x00092000011d7983 */ /* 0x000f360000300800 */
[----:B------:R-:W-:Y:S08]  /*3e710*/  @!UPT UIADD3 URZ, URZ, URZ, URZ ;  /* 0x0000003f3f3ff290 */ /* 0x000ff0000fffe03f */
[----:B------:R-:W-:Y:S01]  /*3e720*/  STL.64 [R1+0x750], R12 ;  /* 0x0007500c01007387 */ /* 0x000fe20000100a00 */
[----:B------:R0:W-:Y:S03]  /*3e730*/  STL.64 [R1+0x758], R14 ;  /* 0x0007580e01007387 */ /* 0x0001e60000100a00 */
[----:B0-----:R-:W2:Y:S01]  /*3e740*/  LDL.LU.64 R14, [R1+0x1398] ;  /* 0x00139800010e7983 */ /* 0x001ea20000300a00 */
[----:B------:R-:W2:Y:S02]  /*3e750*/  LDL.LU.64 R12, [R1+0x1390] ;  /* 0x00139000010c7983 */ /* 0x000ea40000300a00 */
[----:B------:R0:W-:Y:S02]  /*3e760*/  STL.64 [R1+0x1338], R22 ;  /* 0x0013381601007387 */ /* 0x0001e40000100a00 */
[----:B------:R-:W2:Y:S01]  /*3e770*/  LDL.LU R20, [R1+0x120] ;  /* 0x0001200001147983 */ /* 0x000ea20000300800 */
[----:B------:R1:W-:Y:S01]  /*3e780*/  STL.64 [R1+0x740], R4 ;  /* 0x0007400401007387 */ /* 0x0003e20000100a00 */
[----:B------:R3:W-:Y:S02]  /*3e790*/  STL.64 [R1+0x748], R6 ;  /* 0x0007480601007387 */ /* 0x0007e40000100a00 */
[----:B------:R-:W2:Y:S01]  /*3e7a0*/  LDL.LU R21, [R1+0x124] ;  /* 0x0001240001157983 */ /* 0x000ea20000300800 */
[----:B0-----:R-:W2:Y:S01]  /*3e7b0*/  LDL.LU R22, [R1+0x128] ;  /* 0x0001280001167983 */ /* 0x001ea20000300800 */
[----:B------:R-:W2:Y:S02]  /*3e7c0*/  LDL.LU R23, [R1+0x12c] ;  /* 0x00012c0001177983 */ /* 0x000ea40000300800 */
[----:B-1----:R-:W2:Y:S02]  /*3e7d0*/  LDL.LU R4, [R1+0x150] ;  /* 0x0001500001047983 */ /* 0x002ea40000300800 */
[----:B------:R-:W2:Y:S01]  /*3e7e0*/  LDL.LU R5, [R1+0x154] ;  /* 0x0001540001057983 */ /* 0x000ea20000300800 */
[----:B---3--:R-:W3:Y:S01]  /*3e7f0*/  LDL.LU R6, [R1+0x158] ;  /* 0x0001580001067983 */ /* 0x008ee20000300800 */
[----:B------:R-:W3:Y:S03]  /*3e800*/  LDL.LU R7, [R1+0x15c] ;  /* 0x00015c0001077983 */ /* 0x000ee60000300800 */
[----:B---3--:R0:W-:Y:S01]  /*3e810*/  STL.64 [R1+0x1378], R6 ;  /* 0x0013780601007387 */ /* 0x0081e20000100a00 */
[----:B--2---:R-:W-:Y:S03]  /*3e820*/  STL.64 [R1+0x1370], R4 ;  /* 0x0013700401007387 */ /* 0x004fe60000100a00 */
[----:B0-----:R-:W2:Y:S01]  /*3e830*/  LDL.LU.64 R6, [R1+0x68] ;  /* 0x0000680001067983 */ /* 0x001ea20000300a00 */
[----:B------:R0:W-:Y:S02]  /*3e840*/  STL.64 [R1+0x1348], R22 ;  /* 0x0013481601007387 */ /* 0x0001e40000100a00 */
[----:B------:R-:W-:Y:S01]  /*3e850*/  STL.64 [R1+0x1340], R20 ;  /* 0x0013401401007387 */ /* 0x000fe20000100a00 */
[----:B0-----:R-:W3:Y:S04]  /*3e860*/  LDL.LU.64 R22, [R1+0x38] ;  /* 0x0000380001167983 */ /* 0x001ee80000300a00 */
[----:B---3--:R0:W-:Y:S04]  /*3e870*/  STL.64 [R1+0x1350], R22 ;  /* 0x0013501601007387 */ /* 0x0081e80000100a00 */
[----:B0-----:R-:W3:Y:S04]  /*3e880*/  LDL.LU.64 R22, [R1+0x48] ;  /* 0x0000480001167983 */ /* 0x001ee80000300a00 */
[----:B---3--:R0:W-:Y:S04]  /*3e890*/  STL.64 [R1+0x1368], R22 ;  /* 0x0013681601007387 */ /* 0x0081e80000100a00 */
[----:B0-----:R-:W3:Y:S04]  /*3e8a0*/  LDL.LU.64 R22, [R1+0x58] ;  /* 0x0000580001167983 */ /* 0x001ee80000300a00 */
[----:B---3--:R0:W-:Y:S01]  /*3e8b0*/  STL.64 [R1+0x1380], R22 ;  /* 0x0013801601007387 */ /* 0x0081e20000100a00 */
[----:B------:R-:W2:Y:S02]  /*3e8c0*/  LDL.LU R20, [R1+0x160] ;  /* 0x0001600001147983 */ /* 0x000ea40000300800 */
[----:B------:R-:W2:Y:S01]  /*3e8d0*/  LDL.LU R21, [R1+0x164] ;  /* 0x0001640001157983 */ /* 0x000ea20000300800 */
[----:B0-----:R-:W2:Y:S01]  /*3e8e0*/  LDL.LU R22, [R1+0x168] ;  /* 0x0001680001167983 */ /* 0x001ea20000300800 */
[----:B------:R-:W2:Y:S02]  /*3e8f0*/  LDL.LU R23, [R1+0x16c] ;  /* 0x00016c0001177983 */ /* 0x000ea40000300800 */
[----:B------:R0:W-:Y:S02]  /*3e900*/  STL.64 [R1+0x1330], R26 ;  /* 0x0013301a01007387 */ /* 0x0001e40000100a00 */
[----:B------:R-:W3:Y:S01]  /*3e910*/  LDL.LU R24, [R1+0x170] ;  /* 0x0001700001187983 */ /* 0x000ee20000300800 */
[----:B------:R-:W3:Y:S04]  /*3e920*/  LDL.LU R25, [R1+0x174] ;  /* 0x0001740001197983 */ /* 0x000ee80000300800 */
[----:B0-----:R-:W3:Y:S01]  /*3e930*/  LDL.LU R26, [R1+0x178] ;  /* 0x00017800011a7983 */ /* 0x001ee20000300800 */
[----:B------:R-:W3:Y:S02]  /*3e940*/  LDL.LU R27, [R1+0x17c] ;  /* 0x00017c00011b7983 */ /* 0x000ee40000300800 */
[----:B------:R-:W-:Y:S02]  /*3e950*/  STL.64 [R1+0x1318], R10 ;  /* 0x0013180a01007387 */ /* 0x000fe40000100a00 */
[----:B------:R0:W-:Y:S01]  /*3e960*/  STL [R1+0x1310], R9 ;  /* 0x0013100901007387 */ /* 0x0001e20000100800 */
[----:B---3--:R-:W-:Y:S11]  /*3e970*/  HMMA.16816.F32.BF16 R16, R16, R10, R24 ;  /* 0x0000000a1010723c */ /* 0x008ff60000041818 */
[----:B------:R-:W-:Y:S11]  /*3e980*/  @!UPT UIADD3 URZ, URZ, URZ, URZ ;  /* 0x0000003f3f3ff290 */ /* 0x000ff6000fffe03f */
[----:B------:R-:W-:Y:S01]  /*3e990*/  @!UPT UIADD3 URZ, URZ, URZ, URZ ;  /* 0x0000003f3f3ff290 */ /* 0x000fe2000fffe03f */
[----:B------:R-:W-:Y:S01]  /*3e9a0*/  STL.64 [R1+0x680], R16 ;  /* 0x0006801001007387 */ /* 0x000fe20000100a00 */
[----:B------:R-:W-:Y:S02]  /*3e9b0*/  STL.64 [R1+0x688], R18 ;  /* 0x0006881201007387 */ /* 0x000fe40000100a00 */
[----:B------:R-:W3:Y:S02]  /*3e9c0*/  LDL.LU R8, [R1+0x130] ;  /* 0x0001300001087983 */ /* 0x000ee40000300800 */
[----:B0-----:R-:W3:Y:S01]  /*3e9d0*/  LDL.LU R9, [R1+0x134] ;  /* 0x0001340001097983 */ /* 0x001ee20000300800 */
[----:B------:R-:W2:Y:S01]  /*3e9e0*/  LDL.LU R10, [R1+0x138] ;  /* 0x00013800010a7983 */ /* 0x000ea20000300800 */
[----:B------:R-:W2:Y:S03]  /*3e9f0*/  LDL.LU R11, [R1+0x13c] ;  /* 0x00013c00010b7983 */ /* 0x000ea60000300800 */
[----:B--2---:R-:W-:Y:S01]  /*3ea00*/  STL.64 [R1+0x1360], R10 ;  /* 0x0013600a01007387 */ /* 0x004fe20000100a00 */
[----:B---3--:R0:W-:Y:S03]  /*3ea10*/  STL.64 [R1+0x1358], R8 ;  /* 0x0013580801007387 */ /* 0x0081e60000100a00 */
[----:B0-----:R-:W2:Y:S01]  /*3ea20*/  LDL.LU R8, [R1+0x140] ;  /* 0x0001400001087983 */ /* 0x001ea20000300800 */
[----:B------:R-:W2:Y:S02]  /*3ea30*/  LDL.LU R9, [R1+0x144] ;  /* 0x0001440001097983 */ /* 0x000ea40000300800 */
[----:B------:R-:W2:Y:S02]  /*3ea40*/  LDL.LU R10, [R1+0x148] ;  /* 0x00014800010a7983 */ /* 0x000ea40000300800 */
[----:B------:R-:W2:Y:S01]  /*3ea50*/  LDL.LU R11, [R1+0x14c] ;  /* 0x00014c00010b7983 */ /* 0x000ea20000300800 */
[----:B------:R-:W3:Y:S01]  /*3ea60*/  LDL.LU R19, [R1+0x350] ;  /* 0x0003500001137983 */ /* 0x000ee20000300800 */
[----:B------:R-:W-:Y:S01]  /*3ea70*/  HMMA.16816.F32.BF16 R20, R12, R6, R20 ;  /* 0x000000060c14723c */ /* 0x000fe20000041814 */
[----:B------:R-:W-:-:S02]  /*3ea80*/  IMAD.MOV.U32 R18, RZ, RZ, R28 ;  /* 0x000000ffff127224 */ /* 0x000fc400078e001c */
[----:B---3--:R0:W-:Y:S01]  /*3ea90*/  STL [R1+0x1290], R19 ;  /* 0x0012901301007387 */ /* 0x0081e20000100800 */
[----:B------:R-:W3:Y:S02]  /*3eaa0*/  LDL.LU R16, [R1+0x90] ;  /* 0x0000900001107983 */ /* 0x000ee40000300800 */
[----:B------:R-:W3:Y:S02]  /*3eab0*/  LDL.LU R17, [R1+0x94] ;  /* 0x0000940001117983 */ /* 0x000ee40000300800 */
[----:B------:R-:W2:Y:S01]  /*3eac0*/  LDL.LU R28, [R1+0x138c] ;  /* 0x00138c00011c7983 */ /* 0x000ea20000300800 */
[----:B0-----:R-:W-:Y:S02]  /*3ead0*/  MOV R19, R3 ;  /* 0x0000000300137202 */ /* 0x001fe40000000f00 */
[----:B------:R-:W2:Y:S01]  /*3eae0*/  LDL.LU R3, [R1+0x1388] ;  /* 0x0013880001037983 */ /* 0x000ea20000300800 */
[----:B------:R-:W2:Y:S02]  /*3eaf0*/  LDL.LU R24, [R1+0x110] ;  /* 0x0001100001187983 */ /* 0x000ea40000300800 */
[----:B------:R-:W2:Y:S02]  /*3eb00*/  LDL.LU R25, [R1+0x114] ;  /* 0x0001140001197983 */ /* 0x000ea40000300800 */
[----:B------:R-:W2:Y:S01]  /*3eb10*/  LDL.LU R26, [R1+0x118] ;  /* 0x00011800011a7983 */ /* 0x000ea20000300800 */
[----:B------:R-:W2:Y:S01]  /*3eb20*/  LDL.LU R27, [R1+0x11c] ;  /* 0x00011c00011b7983 */ /* 0x000ea20000300800 */
[----:B------:R0:W-:Y:S02]  /*3eb30*/  STL.64 [R1+0x12a0], R18 ;  /* 0x0012a01201007387 */ /* 0x0001e40000100a00 */
[----:B0-----:R-:W-:Y:S01]  /*3eb40*/  MOV R18, R2 ;  /* 0x0000000200127202 */ /* 0x001fe20000000f00 */
[----:B------:R-:W-:Y:S01]  /*3eb50*/  IMAD.MOV.U32 R19, RZ, RZ, R0 ;  /* 0x000000ffff137224 */ /* 0x000fe200078e0000 */
[----:B------:R-:W-:-:S02]  /*3eb60*/  MOV R2, R6 ;  /* 0x0000000600027202 */ /* 0x000fc40000000f00 */
[----:B------:R-:W-:Y:S01]  /*3eb70*/  MOV R0, R7 ;  /* 0x0000000700007202 */ /* 0x000fe20000000f00 */
[----:B---3--:R-:W-:Y:S01]  /*3eb80*/  STL.64 [R1+0x1298], R16 ;  /* 0x0012981001007387 */ /* 0x008fe20000100a00 */
[----:B------:R-:W-:Y:S02]  /*3eb90*/  STL.64 [R1+0x780], R20 ;  /* 0x0007801401007387 */ /* 0x000fe40000100a00 */
[----:B------:R0:W-:Y:S02]  /*3eba0*/  STL.64 [R1+0x788], R22 ;  /* 0x0007881601007387 */ /* 0x0001e40000100a00 */
[----:B0-----:R-:W3:Y:S01]  /*3ebb0*/  LDL.LU.64 R22, [R1+0x1380] ;  /* 0x0013800001167983 */ /* 0x001ee20000300a00 */
[----:B------:R-:W3:Y:S02]  /*3ebc0*/  LDL.LU.64 R6, [R1+0x1378] ;  /* 0x0013780001067983 */ /* 0x000ee40000300a00 */
[----:B------:R-:W3:Y:S02]  /*3ebd0*/  LDL.LU.64 R4, [R1+0x1370] ;  /* 0x0013700001047983 */ /* 0x000ee40000300a00 */
[C---:B---3--:R-:W-:Y:S11]  /*3ebe0*/  HMMA.16816.F32.BF16 R4, R12.reuse, R22, R4 ;  /* 0x000000160c04723c */ /* 0x048ff60000041804 */
[----:B------:R-:W-:Y:S11]  /*3ebf0*/  @!UPT UIADD3 URZ, URZ, URZ, URZ ;  /* 0x0000003f3f3ff290 */ /* 0x000ff6000fffe03f */
[----:B------:R-:W-:Y:S01]  /*3ec00*/  @!UPT UIADD3 URZ, URZ, URZ, URZ ;  /* 0x0000003f3f3ff290 */ /* 0x000fe2000fffe03f */
[----:B------:R0:W-:Y:S01]  /*3ec10*/  STL.64 [R1+0x790], R4 ;  /* 0x0007900401007387 */ /* 0x0001e20000100a00 */
[----:B------:R1:W-:Y:S02]  /*3ec20*/  STL.64 [R1+0x798], R6 ;  /* 0x0007980601007387 */ /* 0x0003e40000100a00 */
[----:B0-----:R-:W-:Y:S01]  /*3ec30*/  IMAD.MOV.U32 R5, RZ, RZ, R22 ;  /* 0x000000ffff057224 */ /* 0x001fe200078e0016 */
[----:B------:R-:W-:Y:S02]  /*3ec40*/  MOV R4, R23 ;  /* 0x0000001700047202 */ /* 0x000fe40000000f00 */
[----:B------:R-:W2:Y:S02]  /*3ec50*/  LDL.LU.64 R22, [R1+0x1368] ;  /* 0x0013680001167983 */ /* 0x000ea40000300a00 */
[C---:B--2---:R-:W-:Y:S01]  /*3ec60*/  HMMA.16816.F32.BF16 R8, R12.reuse, R22, R8 ;  /* 0x000000160c08723c */ /* 0x044fe20000041808 */
[----:B-1----:R-:W-:Y:S01]  /*3ec70*/  MOV R7, R22 ;  /* 0x0000001600077202 */ /* 0x002fe20000000f00 */
[----:B------:R-:W-:Y:S11]  /*3ec80*/  IMAD.MOV.U32 R6, RZ, RZ, R23 ;  /* 0x000000ffff067224 */ /* 0x000ff600078e0017 */
[----:B------:R-:W-:Y:S10]  /*3ec90*/  @!UPT UIADD3 URZ, URZ, URZ, URZ ;  /* 0x0000003f3f3ff290 */ /* 0x000ff4000fffe03f */
[----:B------:R-:W-:Y:S01]  /*3eca0*/  STL.64 [R1+0x7a0], R8 ;  /* 0x0007a00801007387 */ /* 0x000fe20000100a00 */
[----:B------:R0:W-:Y:S03]  /*3ecb0*/  STL.64 [R1+0x7a8], R10 ;  /* 0x0007a80a01007387 */ /* 0x0001e60000100a00 */
[----:B0-----:R-:W2:Y:S01]  /*3ecc0*/  LDL.LU.64 R10, [R1+0x1360] ;  /* 0x00136000010a7983 */ /* 0x001ea20000300a00 */
[----:B------:R-:W2:Y:S02]  /*3ecd0*/  LDL.LU.64 R8, [R1+0x1358] ;  /* 0x0013580001087983 */ /* 0x000ea40000300a00 */
[----:B------:R-:W2:Y:S02]  /*3ece0*/  LDL.LU.64 R22, [R1+0x1350] ;  /* 0x0013500001167983 */ /* 0x000ea40000300a00 */
[C---:B--2---:R-:W-:Y:S11]  /*3ecf0*/  HMMA.16816.F32.BF16 R8, R12.reuse, R22, R8 ;  /* 0x000000160c08723c */ /* 0x044ff60000041808 */
[----:B------:R-:W-:Y:S11]  /*3ed00*/  @!UPT UIADD3 URZ, URZ, URZ, URZ ;  /* 0x0000003f3f3ff290 */ /* 0x000ff6000fffe03f */
[----:B------:R-:W-:Y:S01]  /*3ed10*/  @!UPT UIADD3 URZ, URZ, URZ, URZ ;  /* 0x0000003f3f3ff290 */ /* 0x000fe2000fffe03f */
[----:B------:R0:W-:Y:S01]  /*3ed20*/  STL.64 [R1+0x7b0], R8 ;  /* 0x0007b00801007387 */ /* 0x0001e20000100a00 */
[----:B------:R-:W-:Y:S01]  /*3ed30*/  STL.64 [R1+0x7b8], R10 ;  /* 0x0007b80a01007387 */ /* 0x000fe20000100a00 */
[----:B0-----:R-:W-:Y:S02]  /*3ed40*/  MOV R9, R22 ;  /* 0x0000001600097202 */ /* 0x001fe40000000f00 */
[----:B------:R-:W-:Y:S02]  /*3ed50*/  MOV R8, R23 ;  /* 0x0000001700087202 */ /* 0x000fe40000000f00 */
[----:B------:R-:W2:Y:S01]  /*3ed60*/  LDL.LU.64 R22, [R1+0x1348] ;  /* 0x0013480001167983 */ /* 0x000ea20000300a00 */
        /* <DEDUP_REMOVED lines=8> */
[----:B0-----:R-:W-:Y:S01]  /*3edf0*/  IMAD.MOV.U32 R18, RZ, RZ, R9 ;  /* 0x000000ffff127224 */ /* 0x001fe200078e0009 */
[----:B------:R-:W-:-:S05]  /*3ee00*/  MOV R19, R8 ;  /* 0x0000000800137202 */ /* 0x000fca0000000f00 */
[----:B------:R0:W-:Y:S02]  /*3ee10*/  STL.64 [R1+0x12c8], R18 ;  /* 0x0012c81201007387 */ /* 0x0001e40000100a00 */
[----:B0-----:R-:W-:Y:S01]  /*3ee20*/  MOV R18, R7 ;  /* 0x0000000700127202 */ /* 0x001fe20000000f00 */
[----:B------:R-:W-:-:S05]  /*3ee30*/  IMAD.MOV.U32 R19, RZ, RZ, R6 ;  /* 0x000000ffff137224 */ /* 0x000fca00078e0006 */
[----:B------:R0:W-:Y:S01]  /*3ee40*/  STL.64 [R1+0x12e0], R18 ;  /* 0x0012e01201007387 */ /* 0x0001e20000100a00 */
[----:B------:R-:W3:Y:S02]  /*3ee50*/  LDL.LU R8, [R1+0x100] ;  /* 0x0001000001087983 */ /* 0x000ee40000300800 */
[----:B------:R-:W3:Y:S02]  /*3ee60*/  LDL.LU R9, [R1+0x104] ;  /* 0x0001040001097983 */ /* 0x000ee40000300800 */
[----:B------:R-:W3:Y:S01]  /*3ee70*/  LDL.LU R10, [R1+0x108] ;  /* 0x00010800010a7983 */ /* 0x000ee20000300800 */
[----:B------:R-:W3:Y:S01]  /*3ee80*/  LDL.LU R11, [R1+0x10c] ;  /* 0x00010c00010b7983 */ /* 0x000ee20000300800 */
[----:B0-----:R-:W-:Y:S02]  /*3ee90*/  MOV R18, R5 ;  /* 0x0000000500127202 */ /* 0x001fe40000000f00 */
[----:B------:R-:W-:Y:S02]  /*3eea0*/  MOV R19, R4 ;  /* 0x0000000400137202 */ /* 0x000fe40000000f00 */
[----:B------:R-:W3:Y:S01]  /*3eeb0*/  LDL.LU R4, [R1+0xf0] ;  /* 0x0000f00001047983 */ /* 0x000ee20000300800 */
[----:B------:R-:W3:Y:S02]  /*3eec0*/  LDL.LU R5, [R1+0xf4] ;  /* 0x0000f40001057983 */ /* 0x000ee40000300800 */
[----:B------:R-:W3:Y:S02]  /*3eed0*/  LDL.LU R6, [R1+0xf8] ;  /* 0x0000f80001067983 */ /* 0x000ee40000300800 */
[----:B------:R-:W3:Y:S01]  /*3eee0*/  LDL.LU R7, [R1+0xfc] ;  /* 0x0000fc0001077983 */ /* 0x000ee20000300800 */
        /* <DEDUP_REMOVED lines=20> */
[----:B------:R-:W-:Y:S01]  /*3f030*/  IMAD.MOV.U32 R22, RZ, RZ, R3 ;  /* 0x000000ffff167224 */ /* 0x000fe200078e0003 */
[----:B------:R-:W-:Y:S01]  /*3f040*/  MOV R23, R28 ;  /* 0x0000001c00177202 */ /* 0x000fe20000000f00 */
[----:B------:R-:W4:Y:S01]  /*3f050*/  LDL.LU R3, [R1+0x1328] ;  /* 0x0013280001037983 */ /* 0x000f220000300800 */
[----:B------:R-:W4:Y:S03]  /*3f060*/  LDL.LU R28, [R1+0x1324] ;  /* 0x00132400011c7983 */ /* 0x000f260000300800 */
[----:B------:R-:W-:Y:S01]  /*3f070*/  STL.64 [R1+0x12d8], R22 ;  /* 0x0012d81601007387 */ /* 0x000fe20000100a00 */
[----:B---3--:R-:W-:Y:S03]  /*3f080*/  HMMA.16816.F32.BF16 R8, R12, R26, R8 ;  /* 0x0000001a0c08723c */ /* 0x008fe60000041808 */
[----:B--2---:R0:W-:Y:S04]  /*3f090*/  STL.64 [R1+0x12d0], R20 ;  /* 0x0012d01401007387 */ /* 0x0041e80000100a00 */
[----:B0-----:R-:W2:Y:S01]  /*3f0a0*/  LDL.LU R20, [R1+0xc0] ;  /* 0x0000c00001147983 */ /* 0x001ea20000300800 */
[----:B------:R-:W2:Y:S02]  /*3f0b0*/  LDL.LU R21, [R1+0xc4] ;  /* 0x0000c40001157983 */ /* 0x000ea40000300800 */
[----:B------:R-:W3:Y:S02]  /*3f0c0*/  LDL.LU R22, [R1+0xc8] ;  /* 0x0000c80001167983 */ /* 0x000ee40000300800 */
[----:B------:R-:W3:Y:S02]  /*3f0d0*/  LDL.LU R23, [R1+0xcc] ;  /* 0x0000cc0001177983 */ /* 0x000ee40000300800 */
[----:B---3--:R4:W-:Y:S01]  /*3f0e0*/  STL.64 [R1+0x12f0], R22 ;  /* 0x0012f01601007387 */ /* 0x0089e20000100a00 */
[----:B--2---:R0:W-:Y:S01]  /*3f0f0*/  STL.64 [R1+0x12e8], R20 ;  /* 0x0012e81401007387 */ /* 0x0041e20000100a00 */
[----:B----4-:R-:W-:-:S02]  /*3f100*/  MOV R22, R28 ;  /* 0x0000001c00167202 */ /* 0x010fc40000000f00 */
[----:B0-----:R-:W2:Y:S01]  /*3f110*/  LDL.LU R20, [R1+0xd0] ;  /* 0x0000d00001147983 */ /* 0x001ea20000300800 */
[----:B------:R-:W2:Y:S02]  /*3f120*/  LDL.LU R21, [R1+0xd4] ;  /* 0x0000d40001157983 */ /* 0x000ea40000300800 */
[----:B------:R-:W3:Y:S02]  /*3f130*/  LDL.LU R28, [R1+0x1320] ;  /* 0x00132000011c7983 */ /* 0x000ee40000300800 */
[----:B------:R-:W-:Y:S01]  /*3f140*/  STL.64 [R1+0x840], R8 ;  /* 0x0008400801007387 */ /* 0x000fe20000100a00 */
[----:B------:R0:W-:Y:S04]  /*3f150*/  STL.64 [R1+0x848], R10 ;  /* 0x0008480a01007387 */ /* 0x0001e80000100a00 */
[----:B0-----:R-:W4:Y:S01]  /*3f160*/  LDL.LU.64 R10, [R1+0x1318] ;  /* 0x00131800010a7983 */ /* 0x001f220000300a00 */
[----:B------:R-:W2:Y:S01]  /*3f170*/  LDL.LU R9, [R1+0x1310] ;  /* 0x0013100001097983 */ /* 0x000ea20000300800 */
[----:B----4-:R-:W-:Y:S02]  /*3f180*/  HMMA.16816.F32.BF16 R12, R12, R10, R4 ;  /* 0x0000000a0c0c723c */ /* 0x010fe40000041804 */
[----:B------:R-:W4:Y:S01]  /*3f190*/  LDL.LU.64 R6, [R1+0x1308] ;  /* 0x0013080001067983 */ /* 0x000f220000300a00 */
[----:B------:R-:W4:Y:S11]  /*3f1a0*/  LDL.LU.64 R4, [R1+0x1300] ;  /* 0x0013000001047983 */ /* 0x000f360000300a00 */
[----:B------:R-:W-:Y:S09]  /*3f1b0*/  @!UPT UIADD3 URZ, URZ, URZ, URZ ;  /* 0x0000003f3f3ff290 */ /* 0x000ff2000fffe03f */
[----:B------:R-:W-:Y:S01]  /*3f1c0*/  STL.64 [R1+0x830], R12 ;  /* 0x0008300c01007387 */ /* 0x000fe20000100a00 */
[----:B------:R0:W-:Y:S02]  /*3f1d0*/  STL.64 [R1+0x838], R14 ;  /* 0x0008380e01007387 */ /* 0x0001e40000100a00 */
[----:B0-----:R-:W-:Y:S02]  /*3f1e0*/  MOV R14, R2 ;  /* 0x00000002000e7202 */ /* 0x001fe40000000f00 */
[----:B------:R-:W-:-:S07]  /*3f1f0*/  MOV R15, R0 ;  /* 0x00000000000f7202 */ /* 0x000fce0000000f00 */
[C---:B----4-:R-:W-:Y:S01]  /*3f200*/  HMMA.16816.F32.BF16 R12, R4.reuse, R14, R16 ;  /* 0x0000000e040c723c */ /* 0x050fe20000041810 */
[----:B------:R-:W2:Y:S01]  /*3f210*/  LDL.LU.64 R18, [R1+0x12f8] ;  /* 0x0012f80001127983 */ /* 0x000ea20000300a00 */
[----:B------:R-:W-:Y:S11]  /*3f220*/  IMAD.MOV.U32 R23, RZ, RZ, R3 ;  /* 0x000000ffff177224 */ /* 0x000ff600078e0003 */
[----:B------:R-:W-:Y:S10]  /*3f230*/  @!UPT UIADD3 URZ, URZ, URZ, URZ ;  /* 0x0000003f3f3ff290 */ /* 0x000ff4000fffe03f */
[----:B------:R0:W-:Y:S01]  /*3f240*/  STL.64 [R1+0x820], R12 ;  /* 0x0008200c01007387 */ /* 0x0001e20000100a00 */
[----:B------:R-:W-:Y:S03]  /*3f250*/  STL.64 [R1+0x828], R14 ;  /* 0x0008280e01007387 */ /* 0x000fe60000100a00 */
[----:B0-----:R-:W4:Y:S01]  /*3f260*/  LDL.LU R12, [R1+0x968] ;  /* 0x00096800010c7983 */ /* 0x001f220000300800 */
[----:B------:R-:W3:Y:S01]  /*3f270*/  LDL.LU R8, [R1+0x96c] ;  /* 0x00096c0001087983 */ /* 0x000ee20000300800 */
[C---:B--2---:R-:W-:Y:S02]  /*3f280*/  HMMA.16816.F32.BF16 R16, R4.reuse, R18, R20 ;  /* 0x000000120410723c */ /* 0x044fe40000041814 */
[----:B------:R-:W2:Y:S01]  /*3f290*/  LDL.LU.64 R22, [R1+0x12f0] ;  /* 0x0012f00001167983 */ /* 0x000ea20000300a00 */
[----:B------:R-:W2:Y:S11]  /*3f2a0*/  LDL.LU.64 R20, [R1+0x12e8] ;  /* 0x0012e80001147983 */ /* 0x000eb60000300a00 */
[----:B------:R-:W-:Y:S09]  /*3f2b0*/  @!UPT UIADD3 URZ, URZ, URZ, URZ ;  /* 0x0000003f3f3ff290 */ /* 0x000ff2000fffe03f */
[----:B------:R-:W-:Y:S01]  /*3f2c0*/  STL.64 [R1+0x810], R16 ;  /* 0x0008101001007387 */ /* 0x000fe20000100a00 */
[----:B------:R0:W-:Y:S03]  /*3f2d0*/  STL.64 [R1+0x818], R18 ;  /* 0x0008181201007387 */ /* 0x0001e60000100a00 */
[----:B0-----:R-:W2:Y:S01]  /*3f2e0*/  LDL.LU.64 R18, [R1+0x12e0] ;  /* 0x0012e00001127983 */ /* 0x001ea20000300a00 */
        /* <DEDUP_REMOVED lines=21> */
[----:B------:R-:W2:Y:S02]  /*3f440*/  LDL.LU.64 R16, [R1+0x1298] ;  /* 0x0012980001107983 */ /* 0x000ea40000300a00 */
[C---:B--2---:R-:W-:Y:S01]  /*3f450*/  HMMA.16816.F32.BF16 R20, R4.reuse, R22, R16 ;  /* 0x000000160414723c */ /* 0x044fe20000041810 */
[----:B------:R-:W2:Y:S11]  /*3f460*/  LDL.LU R19, [R1+0x1290] ;  /* 0x0012900001137983 */ /* 0x000eb60000300800 */
[----:B------:R-:W-:Y:S11]  /*3f470*/  @!UPT UIADD3 URZ, URZ, URZ, URZ ;  /* 0x0000003f3f3ff290 */ /* 0x000ff6000fffe03f */
[----:B------:R-:W-:Y:S01]  /*3f480*/  STL.64 [R1+0x860], R20 ;  /* 0x0008601401007387 */ /* 0x000fe20000100a00 */
[----:B------:R0:W-:Y:S03]  /*3f490*/  STL.64 [R1+0x868], R22 ;  /* 0x0008681601007387 */ /* 0x0001e60000100a00 */
[----:B0-----:R-:W2:Y:S01]  /*3f4a0*/  LDL.LU.64 R22, [R1+0x1288] ;  /* 0x0012880001167983 */ /* 0x001ea20000300a00 */
[----:B------:R-:W2:Y:S02]  /*3f4b0*/  LDL.LU.64 R20, [R1+0x1280] ;  /* 0x0012800001147983 */ /* 0x000ea40000300a00 */
[----:B--2---:R-:W-:Y:S01]  /*3f4c0*/  HMMA.16816.F32.BF16 R24, R4, R26, R20 ;  /* 0x0000001a0418723c */ /* 0x004fe20000041814 */
[----:B------:R-:W4:Y:S01]  /*3f4d0*/  LDL.LU.64 R22, [R1+0x1278] ;  /* 0x0012780001167983 */ /* 0x000f220000300a00 */
[----:B------:R-:W2:Y:S11]  /*3f4e0*/  LDL.LU.64 R20, [R1+0x1270] ;  /* 0x0012700001147983 */ /* 0x000eb60000300a00 */
[----:B------:R-:W-:Y:S10]  /*3f4f0*/  @!UPT UIADD3 URZ, URZ, URZ, URZ ;  /* 0x0000003f3f3ff290 */ /* 0x000ff4000fffe03f */
[----:B------:R-:W-:Y:S01]  /*3f500*/  STL.64 [R1+0x870], R24 ;  /* 0x0008701801007387 */ /* 0x000fe20000100a00 */
[----:B------:R0:W-:Y:S03]  /*3f510*/  STL.64 [R1+0x878], R26 ;  /* 0x0008781a01007387 */ /* 0x0001e60000100a00 */
[----:B0-----:R-:W3:Y:S01]  /*3f520*/  LDL.LU.64 R26, [R1+0x1268] ;  /* 0x00126800011a7983 */ /* 0x001ee20000300a00 */
[----:B------:R-:W3:Y:S03]  /*3f530*/  LDL.LU.64 R24, [R1+0x1260] ;  /* 0x0012600001187983 */ /* 0x000ee60000300a00 */
[----:B------:R-:W0:Y:S01]  /*3f540*/  S2R R2, SR_CTAID.X ;  /* 0x0000000000027919 */ /* 0x000e220000002500 */
[----:B------:R-:W-:-:S04]  /*3f550*/  UIADD3 UR4, UP0, UR4, 0x40, URZ ;  /* 0x0000004004047890 */ /* 0x000fc8000ff1e03f */
[----:B------:R-:W-:Y:S01]  /*3f560*/  UIADD3.X UR5, URZ, UR5, URZ, UP0, !UPT ;  /* 0x000000053f057290 */ /* 0x000fe200087fe43f */
[----:B0-----:R-:W-:-:S05]  /*3f570*/  IMAD.SHL.U32 R2, R2, 0x80, RZ ;  /* 0x0000008002027824 */ /* 0x001fca00078e00ff */
[----:B------:R-:W-:Y:S01]  /*3f580*/  IADD3 R0, R2, 0x80, RZ ;  /* 0x0000008002007810 */ /* 0x000fe20007ffe0ff */
[----:B------:R-:W-:-:S05]  /*3f590*/  MOV R2, 0x40 ;  /* 0x0000004000027802 */ /* 0x000fca0000000f00 */
[----:B------:R-:W-:Y:S01]  /*3f5a0*/  IMAD R19, R2, c[0x0][0x1a4], R19 ;  /* 0x0000690002137a24 */ /* 0x000fe200078e0213 */
[----:B------:R-:W-:Y:S01]  /*3f5b0*/  ISETP.LE.U32.AND P0, PT, R0, UR4, PT ;  /* 0x0000000400007c0c */ /* 0x000fe2000bf03070 */
[----:B------:R-:W-:-:S03]  /*3f5c0*/  MOV R0, UR5 ;  /* 0x0000000500007c02 */ /* 0x000fc60008000f00 */
[----:B------:R-:W-:Y:S01]  /*3f5d0*/  STL [R1+0x350], R19 ;  /* 0x0003501301007387 */ /* 0x000fe20000100800 */
[----:B------:R-:W-:Y:S01]  /*3f5e0*/  ISETP.GE.U32.AND.EX P0, PT, R0, RZ, PT, P0 ;  /* 0x000000ff0000720c */ /* 0x000fe20003f06100 */
[----:B--2---:R-:W-:Y:S02]  /*3f5f0*/  IMAD R20, R2, c[0x0][0x1b4], R20 ;  /* 0x00006d0002147a24 */ /* 0x004fe400078e0214 */
[----:B----4-:R-:W-:Y:S02]  /*3f600*/  FFMA R12, R22, R12, R21 ;  /* 0x0000000c160c7223 */ /* 0x010fe40000000015 */
[----:B---3--:R-:W-:Y:S01]  /*3f610*/  FFMA R8, R9, R8, R23 ;  /* 0x0000000809087223 */ /* 0x008fe20000000017 */
[----:B------:R-:W-:Y:S02]  /*3f620*/  STL [R1+0x354], R20 ;  /* 0x0003541401007387 */ /* 0x000fe40000100800 */
[----:B------:R-:W-:Y:S02]  /*3f630*/  STL [R1+0x968], R12 ;  /* 0x0009680c01007387 */ /* 0x000fe40000100800 */
[----:B------:R-:W2:Y:S01]  /*3f640*/  LDL R2, [R1+0x770] ;  /* 0x0007700001027983 */ /* 0x000ea20000100800 */
[----:B------:R-:W-:Y:S01]  /*3f650*/  STL [R1+0x96c], R8 ;  /* 0x00096c0801007387 */ /* 0x000fe20000100800 */
[----:B------:R-:W-:Y:S11]  /*3f660*/  HMMA.16816.F32.BF16 R4, R4, R10, R24 ;  /* 0x0000000a0404723c */ /* 0x000ff60000041818 */
[----:B------:R-:W-:Y:S11]  /*3f670*/  @!UPT UIADD3 URZ, URZ, URZ, URZ ;  /* 0x0000003f3f3ff290 */ /* 0x000ff6000fffe03f */
[----:B------:R-:W-:Y:S01]  /*3f680*/  @!UPT UIADD3 URZ, URZ, URZ, URZ ;  /* 0x0000003f3f3ff290 */ /* 0x000fe2000fffe03f */
[----:B------:R-:W-:Y:S01]  /*3f690*/  STL.64 [R1+0x850], R4 ;  /* 0x0008500401007387 */ /* 0x000fe20000100a00 */
[----:B------:R-:W-:Y:S02]  /*3f6a0*/  STL.64 [R1+0x858], R6 ;  /* 0x0008580601007387 */ /* 0x000fe40000100a00 */
[----:B------:R-:W3:Y:S02]  /*3f6b0*/  LDL R0, [R1+0x76c] ;  /* 0x00076c0001007983 */ /* 0x000ee40000100800 */
[----:B------:R-:W-:-:S05]  /*3f6c0*/  FFMA R3, R28, R3, R29 ;  /* 0x000000031c037223 */ /* 0x000fca000000001d */
[----:B------:R-:W-:Y:S04]  /*3f6d0*/  STL [R1+0x970], R3 ;  /* 0x0009700301007387 */ /* 0x000fe80000100800 */
[----:B--2---:R0:W-:Y:S04]  /*3f6e0*/  STL [R1+0x190], R2 ;  /* 0x0001900201007387 */ /* 0x0041e80000100800 */
[----:B0-----:R-:W2:Y:S04]  /*3f6f0*/  LDL R2, [R1+0x768] ;  /* 0x0007680001027983 */ /* 0x001ea80000100800 */
[----:B---3--:R0:W-:Y:S04]  /*3f700*/  STL [R1+0x194], R0 ;  /* 0x0001940001007387 */ /* 0x0081e80000100800 */
[----:B0-----:R-:W3:Y:S04]  /*3f710*/  LDL R0, [R1+0x764] ;  /* 0x0007640001007983 */ /* 0x001ee80000100800 */
        /* <DEDUP_REMOVED lines=25> */
[----:B---3--:R0:W-:Y:S01]  /*3f8b0*/  STL [R1+0x1cc], R0 ;  /* 0x0001cc0001007387 */ /* 0x0081e20000100800 */
[----:B------:R-:W-:Y:S01]  /*3f8c0*/  @P0 CALL.REL.NOINC `(.L_x_0) ;  /* 0x0000001000000944 */ /* 0x000fe20003c00000 */
[----:B------:R-:W-:Y:S05]  /*3f8d0*/  BRA `(.L_x_35) ;  /* 0xfffcfb3000007947 */ /* 0x000fea000383ffff */
.L_x_0:
[----:B-1----:R-:W2:Y:S04]  /*3f8e0*/  LDL.LU R3, [R1+0x970] ;  /* 0x0009700001037983 */ /* 0x002ea80000300800 */
[----:B0-----:R-:W3:Y:S01]  /*3f8f0*/  LDL.LU R2, [R1+0x934] ;  /* 0x0009340001027983 */ /* 0x001ee20000300800 */
[----:B------:R-:W-:-:S02]  /*3f900*/  MOV R14, 0x3dc6b27f ;  /* 0x3dc6b27f000e7802 */ /* 0x000fc40000000f00 */
[----:B------:R-:W-:Y:S01]  /*3f910*/  LOP3.LUT R0, R0, 0xfffffdff, RZ, 0xc0, !PT ;  /* 0xfffffdff00007812 */ /* 0x000fe200078ec0ff */
[----:B------:R-:W-:Y:S06]  /*3f920*/  BAR.SYNC.DEFER_BLOCKING 0x0 ;  /* 0x0000000000007b1d */ /* 0x000fec0000010000 */
[----:B---3--:R0:W-:Y:S01]  /*3f930*/  STL [R1+0x144], R2 ;  /* 0x0001440201007387 */ /* 0x0081e20000100800 */
[C---:B------:R-:W-:Y:S01]  /*3f940*/  FMUL R4, R2.reuse, 8388608 ;  /* 0x4b00000002047820 */ /* 0x040fe20000400000 */
[----:B------:R-:W-:Y:S02]  /*3f950*/  FSETP.GEU.AND P0, PT, R2, 1.175494350822287508e-38, PT ;  /* 0x008000000200780b */ /* 0x000fe40003f0e000 */
[----:B------:R-:W3:Y:S02]  /*3f960*/  LDL.LU R24, [R1+0x938] ;  /* 0x0009380001187983 */ /* 0x000ee40000300800 */
[----:B------:R-:W-:-:S04]  /*3f970*/  FSEL R4, R4, R2, !P0 ;  /* 0x0000000204047208 */ /* 0x000fc80004000000 */
[----:B------:R-:W-:-:S04]  /*3f980*/  IADD3 R7, R4, -0x3f3504f3, RZ ;  /* 0xc0cafb0d04077810 */ /* 0x000fc80007ffe0ff */
[----:B------:R-:W-:-:S05]  /*3f990*/  LOP3.LUT R7, R7, 0xff800000, RZ, 0xc0, !PT ;  /* 0xff80000007077812 */ /* 0x000fca00078ec0ff */
[----:B0-----:R-:W-:Y:S01]  /*3f9a0*/  IMAD.IADD R2, R4, 0x1, -R7 ;  /* 0x0000000104027824 */ /* 0x001fe200078e0a07 */
[----:B--2---:R-:W-:-:S03]  /*3f9b0*/  MOV R11, R3 ;  /* 0x00000003000b7202 */ /* 0x004fc60000000f00 */
[----:B------:R-:W-:-:S04]  /*3f9c0*/  FADD R2, R2, -1 ;  /* 0xbf80000002027421 */ /* 0x000fc80000000000 */
[----:B------:R-:W-:-:S04]  /*3f9d0*/  FFMA.FTZ R3, R2, R14, -0.16845393180847167969 ;  /* 0xbe2c7f3002037423 */ /* 0x000fc8000001000e */
[----:B------:R-:W-:-:S04]  /*3f9e0*/  FFMA.FTZ R3, R2, R3, 0.1716887056827545166 ;  /* 0x3e2fcf2a02037423 */ /* 0x000fc80000010003 */
[----:B------:R-:W-:-:S04]  /*3f9f0*/  FFMA.FTZ R3, R2, R3, -0.17900948226451873779 ;  /* 0xbe374e4302037423 */ /* 0x000fc80000010003 */
[----:B------:R-:W-:-:S04]  /*3fa00*/  FFMA.FTZ R3, R2, R3, 0.20512372255325317383 ;  /* 0x3e520bf402037423 */ /* 0x000fc80000010003 */
[----:B------:R-:W-:-:S04]  /*3fa10*/  FFMA.FTZ R8, R2, R3, -0.24046532809734344482 ;  /* 0xbe763c8b02087423 */ /* 0x000fc80000010003 */
[----:B------:R-:W-:Y:S01]  /*3fa20*/  FFMA.FTZ R8, R2, R8, 0.28857114911079406738 ;  /* 0x3e93bf9902087423 */ /* 0x000fe20000010008 */
[----:B---3--:R-:W-:Y:S04]  /*3fa30*/  STL [R1+0x16ac], R24 ;  /* 0x0016ac1801007387 */ /* 0x008fe80000100800 */
[----:B------:R-:W2:Y:S01]  /*3fa40*/  LDL.LU R21, [R1+0x93c] ;  /* 0x00093c0001157983 */ /* 0x000ea20000300800 */
[C---:B------:R-:W-:Y:S01]  /*3fa50*/  FMUL R5, R24.reuse, 8388608 ;  /* 0x4b00000018057820 */ /* 0x040fe20000400000 */
[----:B------:R-:W-:-:S04]  /*3fa60*/  FSETP.GEU.AND P2, PT, R24, 1.175494350822287508e-38, PT ;  /* 0x008000001800780b */ /* 0x000fc80003f4e000 */
[----:B------:R-:W-:-:S04]  /*3fa70*/  FSEL R5, R5, R24, !P2 ;  /* 0x0000001805057208 */ /* 0x000fc80005000000 */
[----:B------:R-:W-:-:S04]  /*3fa80*/  IADD3 R6, R5, -0x3f3504f3, RZ ;  /* 0xc0cafb0d05067810 */ /* 0x000fc80007ffe0ff */
[----:B------:R-:W-:-:S05]  /*3fa90*/  LOP3.LUT R6, R6, 0xff800000, RZ, 0xc0, !PT ;  /* 0xff80000006067812 */ /* 0x000fca00078ec0ff */
[----:B------:R-:W-:-:S04]  /*3faa0*/  IMAD.IADD R3, R5, 0x1, -R6 ;  /* 0x0000000105037824 */ /* 0x000fc800078e0a06 */
[----:B------:R-:W-:Y:S02]  /*3fab0*/  FADD R3, R3, -1 ;  /* 0xbf80000003037421 */ /* 0x000fe40000000000 */
[C---:B------:R-:W-:Y:S02]  /*3fac0*/  FFMA.FTZ R9, R2.reuse, R8, -0.36067417263984680176 ;  /* 0xbeb8aa4902097423 */ /* 0x040fe40000010008 */
[C---:B------:R-:W-:Y:S02]  /*3fad0*/  FFMA.FTZ R8, R3.reuse, R14, -0.16845393180847167969 ;  /* 0xbe2c7f3003087423 */ /* 0x040fe4000001000e */
[C---:B------:R-:W-:Y:S02]  /*3fae0*/  FFMA.FTZ R9, R2.reuse, R9, 0.48089820146560668945 ;  /* 0x3ef6384a02097423 */ /* 0x040fe40000010009 */
[----:B------:R-:W-:Y:S02]  /*3faf0*/  FFMA.FTZ R8, R3, R8, 0.1716887056827545166 ;  /* 0x3e2fcf2a03087423 */ /* 0x000fe40000010008 */
[----:B------:R-:W-:-:S02]  /*3fb00*/  FFMA.FTZ R9, R2, R9, -0.72134751081466674805 ;  /* 0xbf38aa3b02097423 */ /* 0x000fc40000010009 */
[C---:B------:R-:W-:Y:S01]  /*3fb10*/  FFMA.FTZ R8, R3.reuse, R8, -0.17900948226451873779 ;  /* 0xbe374e4303087423 */ /* 0x040fe20000010008 */
[----:B------:R0:W1:Y:S01]  /*3fb20*/  I2F R10, R7 ;  /* 0x00000007000a7306 */ /* 0x0000620000201400 */
[C---:B------:R-:W-:Y:S02]  /*3fb30*/  FMUL R9, R2.reuse, R9 ;  /* 0x0000000902097220 */ /* 0x040fe40000400000 */
[C---:B------:R-:W-:Y:S02]  /*3fb40*/  FFMA.FTZ R8, R3.reuse, R8, 0.20512372255325317383 ;  /* 0x3e520bf403087423 */ /* 0x040fe40000010008 */
[----:B------:R-:W-:Y:S01]  /*3fb50*/  FMUL R9, R2, R9 ;  /* 0x0000000902097220 */ /* 0x000fe20000400000 */
[----:B------:R-:W-:Y:S01]  /*3fb60*/  ISETP.GE.U32.AND P1, PT, R4, 0x7f800000, PT ;  /* 0x7f8000000400780c */ /* 0x000fe20003f26070 */
[----:B0-----:R-:W-:Y:S02]  /*3fb70*/  FFMA.FTZ R7, R3, R8, -0.24046532809734344482 ;  /* 0xbe763c8b03077423 */ /* 0x001fe40000010008 */
[----:B------:R-:W-:-:S02]  /*3fb80*/  FFMA.FTZ R9, R2, 1.4426950216293334961, R9 ;  /* 0x3fb8aa3b02097823 */ /* 0x000fc40000010009 */
[----:B------:R-:W-:Y:S01]  /*3fb90*/  FFMA.FTZ R2, R3, R7, 0.28857114911079406738 ;  /* 0x3e93bf9903027423 */ /* 0x000fe20000010007 */
[----:B------:R-:W-:-:S05]  /*3fba0*/  FSEL R7, RZ, -23, P0 ;  /* 0xc1b80000ff077808 */ /* 0x000fca0000000000 */
[----:B-1----:R-:W-:-:S04]  /*3fbb0*/  FFMA.FTZ R7, R10, 1.1920928955078125e-07, R7 ;  /* 0x340000000a077823 */ /* 0x002fc80000010007 */
[----:B------:R-:W-:Y:S01]  /*3fbc0*/  FADD R12, R7, R9 ;  /* 0x00000009070c7221 */ /* 0x000fe20000000000 */
[----:B------:R-:W-:-:S05]  /*3fbd0*/  @P1 MOV R7, 0x7f800000 ;  /* 0x7f80000000071802 */ /* 0x000fca0000000f00 */
[----:B------:R-:W-:-:S05]  /*3fbe0*/  @P1 FFMA.FTZ R12, R4, R7, +INF ;  /* 0x7f800000040c1423 */ /* 0x000fca0000010007 */
[----:B------:R-:W-:Y:S04]  /*3fbf0*/  STL [R1+0x530], R12 ;  /* 0x0005300c01007387 */ /* 0x000fe80000100800 */
[----:B--2---:R-:W-:Y:S04]  /*3fc00*/  STL [R1+0x16b0], R21 ;  /* 0x0016b01501007387 */ /* 0x004fe80000100800 */
[----:B------:R-:W2:Y:S01]  /*3fc10*/  LDL.LU R22, [R1+0x940] ;  /* 0x0009400001167983 */ /* 0x000ea20000300800 */
[----:B------:R-:W-:Y:S01]  /*3fc20*/  FFMA.FTZ R2, R3, R2, -0.36067417263984680176 ;  /* 0xbeb8aa4903027423 */ /* 0x000fe20000010002 */
[----:B------:R-:W-:-:S03]  /*3fc30*/  FSETP.NEU.AND P0, PT, R4, RZ, PT ;  /* 0x000000ff0400720b */ /* 0x000fc60003f0d000 */
[C---:B------:R-:W-:Y:S01]  /*3fc40*/  FFMA.FTZ R2, R3.reuse, R2, 0.48089820146560668945 ;  /* 0x3ef6384a03027423 */ /* 0x040fe20000010002 */
[----:B------:R-:W0:Y:S03]  /*3fc50*/  I2F R6, R6 ;  /* 0x0000000600067306 */ /* 0x000e260000201400 */
[----:B------:R-:W-:-:S04]  /*3fc60*/  FFMA.FTZ R2, R3, R2, -0.72134751081466674805 ;  /* 0xbf38aa3b03027423 */ /* 0x000fc80000010002 */
[C---:B------:R-:W-:Y:S02]  /*3fc70*/  FMUL R2, R3.reuse, R2 ;  /* 0x0000000203027220 */ /* 0x040fe40000400000 */
[----:B------:R-:W-:Y:S02]  /*3fc80*/  @P0 LOP3.LUT R0, R0, 0x200, RZ, 0xfc, !PT ;  /* 0x0000020000000812 */ /* 0x000fe400078efcff */
[----:B------:R-:W-:Y:S01]  /*3fc90*/  FMUL R2, R3, R2 ;  /* 0x0000000203027220 */ /* 0x000fe20000400000 */
[----:B------:R-:W-:-:S03]  /*3fca0*/  ISETP.GE.U32.AND P0, PT, R5, 0x7f800000, PT ;  /* 0x7f8000000500780c */ /* 0x000fc60003f06070 */
[----:B------:R-:W-:Y:S01]  /*3fcb0*/  FFMA.FTZ R3, R3, 1.4426950216293334961, R2 ;  /* 0x3fb8aa3b03037823 */ /* 0x000fe20000010002 */
[----:B------:R-:W-:-:S05]  /*3fcc0*/  FSEL R2, RZ, -23, P2 ;  /* 0xc1b80000ff027808 */ /* 0x000fca0001000000 */
[----:B0-----:R-:W-:-:S04]  /*3fcd0*/  FFMA.FTZ R2, R6, 1.1920928955078125e-07, R2 ;  /* 0x3400000006027823 */ /* 0x001fc80000010002 */
[----:B------:R-:W-:Y:S01]  /*3fce0*/  FADD R3, R2, R3 ;  /* 0x0000000302037221 */ /* 0x000fe20000000000 */
[----:B------:R-:W-:-:S05]  /*3fcf0*/  @P0 MOV R2, 0x7f800000 ;  /* 0x7f80000000020802 */ /* 0x000fca0000000f00 */
[----:B------:R-:W-:-:S05]  /*3fd00*/  @P0 FFMA.FTZ R3, R5, R2, +INF ;  /* 0x7f80000005030423 */ /* 0x000fca0000010002 */
[----:B------:R0:W-:Y:S01]  /*3fd10*/  STL [R1+0x52c], R3 ;  /* 0x00052c0301007387 */ /* 0x0001e20000100800 */
[C---:B------:R-:W-:Y:S01]  /*3fd20*/  FMUL R4, R21.reuse, 8388608 ;  /* 0x4b00000015047820 */ /* 0x040fe20000400000 */
[----:B------:R-:W-:-:S04]  /*3fd30*/  FSETP.GEU.AND P1, PT, R21, 1.175494350822287508e-38, PT ;  /* 0x008000001500780b */ /* 0x000fc80003f2e000 */
[----:B------:R-:W-:-:S04]  /*3fd40*/  FSEL R4, R4, R21, !P1 ;  /* 0x0000001504047208 */ /* 0x000fc80004800000 */
[----:B------:R-:W-:Y:S02]  /*3fd50*/  IADD3 R7, R4, -0x3f3504f3, RZ ;  /* 0xc0cafb0d04077810 */ /* 0x000fe40007ffe0ff */
[----:B------:R-:W-:Y:S02]  /*3fd60*/  FSETP.NEU.AND P0, PT, R5, RZ, PT ;  /* 0x000000ff0500720b */ /* 0x000fe40003f0d000 */
[----:B------:R-:W-:-:S05]  /*3fd70*/  LOP3.LUT R7, R7, 0xff800000, RZ, 0xc0, !PT ;  /* 0xff80000007077812 */ /* 0x000fca00078ec0ff */
[----:B------:R-:W-:Y:S01]  /*3fd80*/  IMAD.IADD R2, R4, 0x1, -R7 ;  /* 0x0000000104027824 */ /* 0x000fe200078e0a07 */
[----:B------:R-:W-:-:S03]  /*3fd90*/  LOP3.LUT R0, R0, 0xfffffbff, RZ, 0xc0, !PT ;  /* 0xfffffbff00007812 */ /* 0x000fc600078ec0ff */
[----:B------:R-:W-:Y:S02]  /*3fda0*/  FADD R2, R2, -1 ;  /* 0xbf80000002027421 */ /* 0x000fe40000000000 */
[----:B------:R-:W-:Y:S01]  /*3fdb0*/  @P0 LOP3.LUT R0, R0, 0x400, RZ, 0xfc, !PT ;  /* 0x0000040000000812 */ /* 0x000fe200078efcff */
[----:B--2---:R-:W-:Y:S04]  /*3fdc0*/  STL [R1+0x16b4], R22 ;  /* 0x0016b41601007387 */ /* 0x004fe80000100800 */
[----:B------:R-:W2:Y:S01]  /*3fdd0*/  LDL.LU R23, [R1+0x944] ;  /* 0x0009440001177983 */ /* 0x000ea20000300800 */
[C---:B------:R-:W-:Y:S01]  /*3fde0*/  FMUL R5, R22.reuse, 8388608 ;  /* 0x4b00000016057820 */ /* 0x040fe20000400000 */
[----:B------:R-:W-:Y:S01]  /*3fdf0*/  FSETP.GEU.AND P0, PT, R22, 1.175494350822287508e-38, PT ;  /* 0x008000001600780b */ /* 0x000fe20003f0e000 */
[----:B0-----:R-:W-:-:S03]  /*3fe00*/  FFMA.FTZ R3, R2, R14, -0.16845393180847167969 ;  /* 0xbe2c7f3002037423 */ /* 0x001fc6000001000e */
[----:B------:R-:W-:Y:S01]  /*3fe10*/  FSEL R5, R5, R22, !P0 ;  /* 0x0000001605057208 */ /* 0x000fe20004000000 */
[----:B------:R-:W-:-:S03]  /*3fe20*/  FFMA.FTZ R3, R2, R3, 0.1716887056827545166 ;  /* 0x3e2fcf2a02037423 */ /* 0x000fc60000010003 */
[----:B------:R-:W-:Y:S01]  /*3fe30*/  IADD3 R6, R5, -0x3f3504f3, RZ ;  /* 0xc0cafb0d05067810 */ /* 0x000fe20007ffe0ff */
[----:B------:R-:W-:-:S03]  /*3fe40*/  FFMA.FTZ R3, R2, R3, -0.17900948226451873779 ;  /* 0xbe374e4302037423 */ /* 0x000fc60000010003 */
[----:B------:R-:W-:Y:S01]  /*3fe50*/  LOP3.LUT R6, R6, 0xff800000, RZ, 0xc0, !PT ;  /* 0xff80000006067812 */ /* 0x000fe200078ec0ff */
[----:B------:R-:W-:-:S04]  /*3fe60*/  FFMA.FTZ R3, R2, R3, 0.20512372255325317383 ;  /* 0x3e520bf402037423 */ /* 0x000fc80000010003 */
[----:B------:R-:W-:Y:S01]  /*3fe70*/  FFMA.FTZ R8, R2, R3, -0.24046532809734344482 ;  /* 0xbe763c8b02087423 */ /* 0x000fe20000010003 */
[----:B------:R-:W-:-:S03]  /*3fe80*/  IADD3 R3, R5, -R6, RZ ;  /* 0x8000000605037210 */ /* 0x000fc60007ffe0ff */
[C---:B------:R-:W-:Y:S02]  /*3fe90*/  FFMA.FTZ R8, R2.reuse, R8, 0.28857114911079406738 ;  /* 0x3e93bf9902087423 */ /* 0x040fe40000010008 */
[----:B------:R-:W-:Y:S02]  /*3fea0*/  FADD R3, R3, -1 ;  /* 0xbf80000003037421 */ /* 0x000fe40000000000 */
[C---:B------:R-:W-:Y:S02]  /*3feb0*/  FFMA.FTZ R9, R2.reuse, R8, -0.36067417263984680176 ;  /* 0xbeb8aa4902097423 */ /* 0x040fe40000010008 */
[C---:B------:R-:W-:Y:S02]  /*3fec0*/  FFMA.FTZ R8, R3.reuse, R14, -0.16845393180847167969 ;  /* 0xbe2c7f3003087423 */ /* 0x040fe4000001000e */
[----:B------:R-:W-:Y:S02]  /*3fed0*/  FFMA.FTZ R9, R2, R9, 0.48089820146560668945 ;  /* 0x3ef6384a02097423 */ /* 0x000fe40000010009 */
[----:B------:R-:W-:-:S02]  /*3fee0*/  FFMA.FTZ R8, R3, R8, 0.1716887056827545166 ;  /* 0x3e2fcf2a03087423 */ /* 0x000fc40000010008 */
[C---:B------:R-:W-:Y:S02]  /*3fef0*/  FFMA.FTZ R9, R2.reuse, R9, -0.72134751081466674805 ;  /* 0xbf38aa3b02097423 */ /* 0x040fe40000010009 */
[C---:B------:R-:W-:Y:S01]  /*3ff00*/  FFMA.FTZ R8, R3.reuse, R8, -0.17900948226451873779 ;  /* 0xbe374e4303087423 */ /* 0x040fe20000010008 */
[----:B------:R0:W1:Y:S01]  /*3ff10*/  I2F R10, R7 ;  /* 0x00000007000a7306 */ /* 0x0000620000201400 */
[C---:B------:R-:W-:Y:S02]  /*3ff20*/  FMUL R9, R2.reuse, R9 ;  /* 0x0000000902097220 */ /* 0x040fe40000400000 */
[C---:B------:R-:W-:Y:S02]  /*3ff30*/  FFMA.FTZ R8, R3.reuse, R8, 0.20512372255325317383 ;  /* 0x3e520bf403087423 */ /* 0x040fe40000010008 */
[----:B------:R-:W-:Y:S01]  /*3ff40*/  FMUL R9, R2, R9 ;  /* 0x0000000902097220 */ /* 0x000fe20000400000 */
[----:B------:R-:W-:Y:S01]  /*3ff50*/  ISETP.GE.U32.AND P2, PT, R4, 0x7f800000, PT ;  /* 0x7f8000000400780c */ /* 0x000fe20003f46070 */
[----:B0-----:R-:W-:-:S02]  /*3ff60*/  FFMA.FTZ R7, R3, R8, -0.24046532809734344482 ;  /* 0xbe763c8b03077423 */ /* 0x001fc40000010008 */
[----:B------:R-:W-:Y:S02]  /*3ff70*/  FFMA.FTZ R9, R2, 1.4426950216293334961, R9 ;  /* 0x3fb8aa3b02097823 */ /* 0x000fe40000010009 */
        /* <DEDUP_REMOVED lines=13> */
[----:B------:R-:W-:Y:S01]  /*40050*/  FFMA.FTZ R2, R3, R2, -0.72134751081466674805 ;  /* 0xbf38aa3b03027423 */ /* 0x000fe20000010002 */
[----:B------:R-:W-:-:S03]  /*40060*/  LOP3.LUT R0, R0, 0xfffff7ff, RZ, 0xc0, !PT ;  /* 0xfffff7ff00007812 */ /* 0x000fc600078ec0ff */
[C---:B------:R-:W-:Y:S02]  /*40070*/  FMUL R2, R3.reuse, R2 ;  /* 0x0000000203027220 */ /* 0x040fe40000400000 */
[----:B------:R-:W-:Y:S02]  /*40080*/  @P1 LOP3.LUT R0, R0, 0x800, RZ, 0xfc, !PT ;  /* 0x0000080000001812 */ /* 0x000fe400078efcff */
[----:B------:R-:W-:Y:S01]  /*40090*/  FMUL R2, R3, R2 ;  /* 0x0000000203027220 */ /* 0x000fe20000400000 */
[----:B------:R-:W-:-:S03]  /*400a0*/  ISETP.GE.U32.AND P1, PT, R5, 0x7f800000, PT ;  /* 0x7f8000000500780c */ /* 0x000fc60003f26070 */
[----:B------:R-:W-:Y:S01]  /*400b0*/  FFMA.FTZ R3, R3, 1.4426950216293334961, R2 ;  /* 0x3fb8aa3b03037823 */ /* 0x000fe20000010002 */
[----:B------:R-:W-:-:S05]  /*400c0*/  FSEL R2, RZ, -23, P0 ;  /* 0xc1b80000ff027808 */ /* 0x000fca0000000000 */
[----:B0-----:R-:W-:-:S04]  /*400d0*/  FFMA.FTZ R2, R6, 1.1920928955078125e-07, R2 ;  /* 0x3400000006027823 */ /* 0x001fc80000010002 */
[----:B------:R-:W-:Y:S02]  /*400e0*/  FADD R3, R2, R3 ;  /* 0x0000000302037221 */ /* 0x000fe40000000000 */
[----:B------:R-:W-:-:S04]  /*400f0*/  @P1 IMAD.MOV.U32 R2, RZ, RZ, 0x7f800000 ;  /* 0x7f800000ff021424 */ /* 0x000fc800078e00ff */
[----:B------:R-:W-:-:S05]  /*40100*/  @P1 FFMA.FTZ R3, R5, R2, +INF ;  /* 0x7f80000005031423 */ /* 0x000fca0000010002 */
[----:B------:R0:W-:Y:S01]  /*40110*/  STL [R1+0x524], R3 ;  /* 0x0005240301007387 */ /* 0x0001e20000100800 */
[C---:B------:R-:W-:Y:S01]  /*40120*/  FMUL R4, R23.reuse, 8388608 ;  /* 0x4b00000017047820 */ /* 0x040fe20000400000 */
[----:B------:R-:W-:-:S04]  /*40130*/  FSETP.GEU.AND P2, PT, R23, 1.175494350822287508e-38, PT ;  /* 0x008000001700780b */ /* 0x000fc80003f4e000 */
[----:B------:R-:W-:-:S04]  /*40140*/  FSEL R4, R4, R23, !P2 ;  /* 0x0000001704047208 */ /* 0x000fc80005000000 */
[----:B------:R-:W-:-:S04]  /*40150*/  IADD3 R7, R4, -0x3f3504f3, RZ ;  /* 0xc0cafb0d04077810 */ /* 0x000fc80007ffe0ff */
[----:B------:R-:W-:-:S04]  /*40160*/  LOP3.LUT R7, R7, 0xff800000, RZ, 0xc0, !PT ;  /* 0xff80000007077812 */ /* 0x000fc800078ec0ff */
[----:B------:R-:W-:Y:S02]  /*40170*/  IADD3 R2, R4, -R7, RZ ;  /* 0x8000000704027210 */ /* 0x000fe40007ffe0ff */
[----:B------:R-:W-:-:S03]  /*40180*/  FSETP.NEU.AND P0, PT, R5, RZ, PT ;  /* 0x000000ff0500720b */ /* 0x000fc60003f0d000 */
[----:B------:R-:W-:Y:S01]  /*40190*/  FADD R2, R2, -1 ;  /* 0xbf80000002027421 */ /* 0x000fe20000000000 */
        /* <DEDUP_REMOVED lines=22> */
[----:B------:R-:W-:Y:S01]  /*40300*/  FMUL R9, R2, R9 ;  /* 0x0000000902097220 */ /* 0x000fe20000400000 */
[----:B------:R-:W-:Y:S01]  /*40310*/  LOP3.LUT R0, R0, 0xffffefff, RZ, 0xc0, !PT ;  /* 0xffffefff00007812 */ /* 0x000fe200078ec0ff */
[C---:B0-----:R-:W-:Y:S02]  /*40320*/  FFMA.FTZ R7, R3.reuse, R8, 0.20512372255325317383 ;  /* 0x3e520bf403077423 */ /* 0x041fe40000010008 */
[----:B------:R-:W-:Y:S02]  /*40330*/  FMUL R8, R2, R9 ;  /* 0x0000000902087220 */ /* 0x000fe40000400000 */
[C---:B------:R-:W-:Y:S01]  /*40340*/  FFMA.FTZ R7, R3.reuse, R7, -0.24046532809734344482 ;  /* 0xbe763c8b03077423 */ /* 0x040fe20000010007 */
[----:B------:R-:W-:Y:S01]  /*40350*/  @P0 LOP3.LUT R0, R0, 0x1000, RZ, 0xfc, !PT ;  /* 0x0000100000000812 */ /* 0x000fe200078efcff */
[----:B------:R-:W-:Y:S01]  /*40360*/  FFMA.FTZ R8, R2, 1.4426950216293334961, R8 ;  /* 0x3fb8aa3b02087823 */ /* 0x000fe20000010008 */
[----:B------:R-:W-:Y:S01]  /*40370*/  ISETP.GE.U32.AND P0, PT, R4, 0x7f800000, PT ;  /* 0x7f8000000400780c */ /* 0x000fe20003f06070 */
[----:B------:R-:W-:Y:S01]  /*40380*/  FFMA.FTZ R2, R3, R7, 0.28857114911079406738 ;  /* 0x3e93bf9903027423 */ /* 0x000fe20000010007 */
[----:B------:R-:W-:-:S05]  /*40390*/  FSEL R7, RZ, -23, P2 ;  /* 0xc1b80000ff077808 */ /* 0x000fca0001000000 */
[----:B-1----:R-:W-:-:S04]  /*403a0*/  FFMA.FTZ R7, R10, 1.1920928955078125e-07, R7 ;  /* 0x340000000a077823 */ /* 0x002fc80000010007 */
[----:B------:R-:W-:Y:S02]  /*403b0*/  FADD R12, R7, R8 ;  /* 0x00000008070c7221 */ /* 0x000fe40000000000 */
[----:B------:R0:W1:Y:S02]  /*403c0*/  I2F R7, R6 ;  /* 0x0000000600077306 */ /* 0x0000640000201400 */
[----:B0-----:R-:W-:-:S04]  /*403d0*/  @P0 IMAD.MOV.U32 R6, RZ, RZ, 0x7f800000 ;  /* 0x7f800000ff060424 */ /* 0x001fc800078e00ff */
[----:B------:R-:W-:-:S05]  /*403e0*/  @P0 FFMA.FTZ R12, R4, R6, +INF ;  /* 0x7f800000040c0423 */ /* 0x000fca0000010006 */
[----:B------:R-:W-:Y:S01]  /*403f0*/  STL [R1+0x520], R12 ;  /* 0x0005200c01007387 */ /* 0x000fe20000100800 */
[----:B------:R-:W-:Y:S01]  /*40400*/  FFMA.FTZ R2, R3, R2, -0.36067417263984680176 ;  /* 0xbeb8aa4903027423 */ /* 0x000fe20000010002 */
[----:B------:R-:W-:-:S03]  /*40410*/  FSETP.NEU.AND P0, PT, R4, RZ, PT ;  /* 0x000000ff0400720b */ /* 0x000fc60003f0d000 */
[----:B------:R-:W-:-:S04]  /*40420*/  FFMA.FTZ R2, R3, R2, 0.48089820146560668945 ;  /* 0x3ef6384a03027423 */ /* 0x000fc80000010002 */
        /* <DEDUP_REMOVED lines=8> */
[----:B-1----:R-:W-:-:S04]  /*404b0*/  FFMA.FTZ R2, R7, 1.1920928955078125e-07, R2 ;  /* 0x3400000007027823 */ /* 0x002fc80000010002 */
[----:B------:R-:W-:Y:S01]  /*404c0*/  FADD R3, R2, R3 ;  /* 0x0000000302037221 */ /* 0x000fe20000000000 */
[----:B------:R-:W-:-:S05]  /*404d0*/  @P0 MOV R2, 0x7f800000 ;  /* 0x7f80000000020802 */ /* 0x000fca0000000f00 */
[----:B------:R-:W-:Y:S01]  /*404e0*/  @P0 FFMA.FTZ R3, R5, R2, +INF ;  /* 0x7f80000005030423 */ /* 0x000fe20000010002 */
[----:B--2---:R-:W-:Y:S04]  /*404f0*/  STL [R1+0x16c0], R25 ;  /* 0x0016c01901007387 */ /* 0x004fe80000100800 */
[----:B------:R-:W2:Y:S04]  /*40500*/  LDL.LU R26, [R1+0x950] ;  /* 0x00095000011a7983 */ /* 0x000ea80000300800 */
[----:B------:R0:W-:Y:S04]  /*40510*/  STL [R1+0x518], R3 ;  /* 0x0005180301007387 */ /* 0x0001e80000100800 */
[----:B------:R-:W3:Y:S01]  /*40520*/  LDL.LU R27, [R1+0x954] ;  /* 0x00095400011b7983 */ /* 0x000ee20000300800 */
[C---:B------:R-:W-:Y:S01]  /*40530*/  FMUL R4, R25.reuse, 8388608 ;  /* 0x4b00000019047820 */ /* 0x040fe20000400000 */
[----:B------:R-:W-:-:S02]  /*40540*/  FSETP.GEU.AND P1, PT, R25, 1.175494350822287508e-38, PT ;  /* 0x008000001900780b */ /* 0x000fc40003f2e000 */
[----:B------:R-:W-:Y:S01]  /*40550*/  MOV R15, R11 ;  /* 0x0000000b000f7202 */ /* 0x000fe20000000f00 */
[----:B------:R-:W4:Y:S01]  /*40560*/  LDL.LU R29, [R1+0x958] ;  /* 0x00095800011d7983 */ /* 0x000f220000300800 */
[----:B------:R-:W-:-:S04]  /*40570*/  FSEL R4, R4, R25, !P1 ;  /* 0x0000001904047208 */ /* 0x000fc80004800000 */
[----:B------:R-:W-:-:S04]  /*40580*/  IADD3 R6, R4, -0x3f3504f3, RZ ;  /* 0xc0cafb0d04067810 */ /* 0x000fc80007ffe0ff */
[----:B------:R-:W-:-:S04]  /*40590*/  LOP3.LUT R6, R6, 0xff800000, RZ, 0xc0, !PT ;  /* 0xff80000006067812 */ /* 0x000fc800078ec0ff */
[----:B------:R-:W-:-:S05]  /*405a0*/  IADD3 R2, R4, -R6, RZ ;  /* 0x8000000604027210 */ /* 0x000fca0007ffe0ff */
[----:B------:R-:W-:-:S04]  /*405b0*/  FADD R2, R2, -1 ;  /* 0xbf80000002027421 */ /* 0x000fc80000000000 */
[----:B0-----:R-:W-:-:S04]  /*405c0*/  FFMA.FTZ R3, R2, R14, -0.16845393180847167969 ;  /* 0xbe2c7f3002037423 */ /* 0x001fc8000001000e */
[----:B------:R-:W-:-:S04]  /*405d0*/  FFMA.FTZ R3, R2, R3, 0.1716887056827545166 ;  /* 0x3e2fcf2a02037423 */ /* 0x000fc80000010003 */
[----:B------:R-:W-:-:S04]  /*405e0*/  FFMA.FTZ R3, R2, R3, -0.17900948226451873779 ;  /* 0xbe374e4302037423 */ /* 0x000fc80000010003 */
[----:B------:R-:W-:-:S04]  /*405f0*/  FFMA.FTZ R3, R2, R3, 0.20512372255325317383 ;  /* 0x3e520bf402037423 */ /* 0x000fc80000010003 */
[----:B------:R-:W-:-:S04]  /*40600*/  FFMA.FTZ R8, R2, R3, -0.24046532809734344482 ;  /* 0xbe763c8b02087423 */ /* 0x000fc80000010003 */
[----:B------:R-:W-:-:S04]  /*40610*/  FFMA.FTZ R8, R2, R8, 0.28857114911079406738 ;  /* 0x3e93bf9902087423 */ /* 0x000fc80000010008 */
[----:B------:R-:W-:-:S04]  /*40620*/  FFMA.FTZ R10, R2, R8, -0.36067417263984680176 ;  /* 0xbeb8aa49020a7423 */ /* 0x000fc80000010008 */
[----:B------:R-:W-:-:S04]  /*40630*/  FFMA.FTZ R10, R2, R10, 0.48089820146560668945 ;  /* 0x3ef6384a020a7423 */ /* 0x000fc8000001000a */
[----:B------:R-:W-:-:S04]  /*40640*/  FFMA.FTZ R10, R2, R10, -0.72134751081466674805 ;  /* 0xbf38aa3b020a7423 */ /* 0x000fc8000001000a */
[----:B------:R-:W-:-:S04]  /*40650*/  FMUL R10, R2, R10 ;  /* 0x0000000a020a7220 */ /* 0x000fc80000400000 */
[----:B------:R-:W-:-:S04]  /*40660*/  FMUL R10, R2, R10 ;  /* 0x0000000a020a7220 */ /* 0x000fc80000400000 */
[----:B------:R-:W-:Y:S01]  /*40670*/  FFMA.FTZ R13, R2, 1.4426950216293334961, R10 ;  /* 0x3fb8aa3b020d7823 */ /* 0x000fe2000001000a */
[----:B------:R-:W-:Y:S01]  /*40680*/  FSEL R11, RZ, -23, P1 ;  /* 0xc1b80000ff0b7808 */ /* 0x000fe20000800000 */
[----:B------:R-:W0:Y:S04]  /*40690*/  I2F R10, R6 ;  /* 0x00000006000a7306 */ /* 0x000e280000201400 */
[----:B0-----:R-:W-:-:S04]  /*406a0*/  FFMA.FTZ R11, R10, 1.1920928955078125e-07, R11 ;  /* 0x340000000a0b7823 */ /* 0x001fc8000001000b */
[----:B------:R-:W-:Y:S02]  /*406b0*/  FADD R13, R11, R13 ;  /* 0x0000000d0b0d7221 */ /* 0x000fe40000000000 */
[C---:B--2---:R-:W-:Y:S01]  /*406c0*/  FMUL R9, R26.reuse, 8388608 ;  /* 0x4b0000001a097820 */ /* 0x044fe20000400000 */
[----:B------:R-:W-:-:S04]  /*406d0*/  FSETP.GEU.AND P0, PT, R26, 1.175494350822287508e-38, PT ;  /* 0x008000001a00780b */ /* 0x000fc80003f0e000 */
[----:B------:R-:W-:-:S04]  /*406e0*/  FSEL R9, R9, R26, !P0 ;  /* 0x0000001a09097208 */ /* 0x000fc80004000000 */
[----:B------:R-:W-:-:S04]  /*406f0*/  IADD3 R7, R9, -0x3f3504f3, RZ ;  /* 0xc0cafb0d09077810 */ /* 0x000fc80007ffe0ff */
[----:B------:R-:W-:-:S05]  /*40700*/  LOP3.LUT R7, R7, 0xff800000, RZ, 0xc0, !PT ;  /* 0xff80000007077812 */ /* 0x000fca00078ec0ff */
[----:B------:R-:W-:-:S04]  /*40710*/  IMAD.IADD R3, R9, 0x1, -R7 ;  /* 0x0000000109037824 */ /* 0x000fc800078e0a07 */
[----:B------:R-:W-:-:S04]  /*40720*/  FADD R3, R3, -1 ;  /* 0xbf80000003037421 */ /* 0x000fc80000000000 */
[----:B------:R-:W-:-:S04]  /*40730*/  FFMA.FTZ R8, R3, R14, -0.16845393180847167969 ;  /* 0xbe2c7f3003087423 */ /* 0x000fc8000001000e */
[----:B------:R-:W-:-:S04]  /*40740*/  FFMA.FTZ R8, R3, R8, 0.1716887056827545166 ;  /* 0x3e2fcf2a03087423 */ /* 0x000fc80000010008 */
[----:B------:R-:W-:-:S04]  /*40750*/  FFMA.FTZ R8, R3, R8, -0.17900948226451873779 ;  /* 0xbe374e4303087423 */ /* 0x000fc80000010008 */
[----:B------:R-:W-:-:S04]  /*40760*/  FFMA.FTZ R8, R3, R8, 0.20512372255325317383 ;  /* 0x3e520bf403087423 */ /* 0x000fc80000010008 */
[----:B------:R-:W-:-:S04]  /*40770*/  FFMA.FTZ R8, R3, R8, -0.24046532809734344482 ;  /* 0xbe763c8b03087423 */ /* 0x000fc80000010008 */
[----:B------:R-:W-:-:S04]  /*40780*/  FFMA.FTZ R2, R3, R8, 0.28857114911079406738 ;  /* 0x3e93bf9903027423 */ /* 0x000fc80000010008 */
[----:B------:R-:W-:Y:S01]  /*40790*/  FFMA.FTZ R2, R3, R2, -0.36067417263984680176 ;  /* 0xbeb8aa4903027423 */ /* 0x000fe20000010002 */
[C---:B---3--:R-:W-:Y:S01]  /*407a0*/  FSETP.GEU.AND P1, PT, R27.reuse, 1.175494350822287508e-38, PT ;  /* 0x008000001b00780b */ /* 0x048fe20003f2e000 */
[----:B------:R-:W-:Y:S02]  /*407b0*/  FMUL R8, R27, 8388608 ;  /* 0x4b0000001b087820 */ /* 0x000fe40000400000 */
[----:B------:R-:W-:-:S03]  /*407c0*/  FFMA.FTZ R2, R3, R2, 0.48089820146560668945 ;  /* 0x3ef6384a03027423 */ /* 0x000fc60000010002 */
[----:B------:R-:W-:Y:S01]  /*407d0*/  FSEL R8, R8, R27, !P1 ;  /* 0x0000001b08087208 */ /* 0x000fe20004800000 */
[----:B------:R-:W-:-:S03]  /*407e0*/  FFMA.FTZ R2, R3, R2, -0.72134751081466674805 ;  /* 0xbf38aa3b03027423 */ /* 0x000fc60000010002 */
[----:B------:R-:W-:Y:S01]  /*407f0*/  IADD3 R6, R8, -0x3f3504f3, RZ ;  /* 0xc0cafb0d08067810 */ /* 0x000fe20007ffe0ff */
[----:B------:R-:W-:-:S03]  /*40800*/  FMUL R2, R3, R2 ;  /* 0x0000000203027220 */ /* 0x000fc60000400000 */
[----:B------:R-:W-:Y:S01]  /*40810*/  LOP3.LUT R6, R6, 0xff800000, RZ, 0xc0, !PT ;  /* 0xff80000006067812 */ /* 0x000fe200078ec0ff */
[----:B------:R-:W-:-:S04]  /*40820*/  FMUL R2, R3, R2 ;  /* 0x0000000203027220 */ /* 0x000fc80000400000 */
[----:B------:R-:W-:Y:S01]  /*40830*/  FFMA.FTZ R12, R3, 1.4426950216293334961, R2 ;  /* 0x3fb8aa3b030c7823 */ /* 0x000fe20000010002 */
[----:B------:R-:W-:-:S05]  /*40840*/  IADD3 R2, R8, -R6, RZ ;  /* 0x8000000608027210 */ /* 0x000fca0007ffe0ff */
[----:B------:R-:W-:-:S04]  /*40850*/  FADD R2, R2, -1 ;  /* 0xbf80000002027421 */ /* 0x000fc80000000000 */
[----:B------:R-:W-:-:S04]  /*40860*/  FFMA.FTZ R3, R2, R14, -0.16845393180847167969 ;  /* 0xbe2c7f3002037423 */ /* 0x000fc8000001000e */
[----:B------:R-:W-:-:S04]  /*40870*/  FFMA.FTZ R3, R2, R3, 0.1716887056827545166 ;  /* 0x3e2fcf2a02037423 */ /* 0x000fc80000010003 */
[----:B------:R-:W-:-:S04]  /*40880*/  FFMA.FTZ R3, R2, R3, -0.17900948226451873779 ;  /* 0xbe374e4302037423 */ /* 0x000fc80000010003 */
[----:B------:R-:W-:-:S04]  /*40890*/  FFMA.FTZ R3, R2, R3, 0.20512372255325317383 ;  /* 0x3e520bf402037423 */ /* 0x000fc80000010003 */
[----:B------:R-:W-:-:S04]  /*408a0*/  FFMA.FTZ R3, R2, R3, -0.24046532809734344482 ;  /* 0xbe763c8b02037423 */ /* 0x000fc80000010003 */
[----:B------:R-:W-:-:S04]  /*408b0*/  FFMA.FTZ R3, R2, R3, 0.28857114911079406738 ;  /* 0x3e93bf9902037423 */ /* 0x000fc80000010003 */
[----:B------:R-:W-:-:S04]  /*408c0*/  FFMA.FTZ R3, R2, R3, -0.36067417263984680176 ;  /* 0xbeb8aa4902037423 */ /* 0x000fc80000010003 */
[C---:B------:R-:W-:Y:S01]  /*408d0*/  FFMA.FTZ R3, R2.reuse, R3, 0.48089820146560668945 ;  /* 0x3ef6384a02037423 */ /* 0x040fe20000010003 */
[----:B------:R0:W1:Y:S03]  /*408e0*/  I2F R10, R7 ;  /* 0x00000007000a7306 */ /* 0x0000660000201400 */
[----:B------:R-:W-:-:S04]  /*408f0*/  FFMA.FTZ R3, R2, R3, -0.72134751081466674805 ;  /* 0xbf38aa3b02037423 */ /* 0x000fc80000010003 */
[----:B------:R-:W-:Y:S01]  /*40900*/  FMUL R3, R2, R3 ;  /* 0x0000000302037220 */ /* 0x000fe20000400000 */
[----:B0-----:R-:W-:-:S03]  /*40910*/  FSEL R7, RZ, -23, P0 ;  /* 0xc1b80000ff077808 */ /* 0x001fc60000000000 */
[----:B------:R-:W-:Y:S01]  /*40920*/  FMUL R3, R2, R3 ;  /* 0x0000000302037220 */ /* 0x000fe20000400000 */
[----:B------:R-:W-:-:S03]  /*40930*/  ISETP.GE.U32.AND P0, PT, R4, 0x7f800000, PT ;  /* 0x7f8000000400780c */ /* 0x000fc60003f06070 */
[----:B------:R-:W-:Y:S01]  /*40940*/  FFMA.FTZ R11, R2, 1.4426950216293334961, R3 ;  /* 0x3fb8aa3b020b7823 */ /* 0x000fe20000010003 */
[----:B------:R-:W-:Y:S02]  /*40950*/  FSEL R3, RZ, -23, P1 ;  /* 0xc1b80000ff037808 */ /* 0x000fe40000800000 */
[----:B------:R-:W-:Y:S01]  /*40960*/  ISETP.GE.U32.AND P1, PT, R9, 0x7f800000, PT ;  /* 0x7f8000000900780c */ /* 0x000fe20003f26070 */
[----:B-1----:R-:W-:-:S04]  /*40970*/  FFMA.FTZ R2, R10, 1.1920928955078125e-07, R7 ;  /* 0x340000000a027823 */ /* 0x002fc80000010007 */
[----:B------:R-:W-:Y:S02]  /*40980*/  FADD R16, R2, R12 ;  /* 0x0000000c02107221 */ /* 0x000fe40000000000 */
[----:B------:R-:W-:Y:S01]  /*40990*/  @P0 IMAD.MOV.U32 R2, RZ, RZ, 0x7f800000 ;  /* 0x7f800000ff020424 */ /* 0x000fe200078e00ff */
[----:B------:R-:W0:Y:S03]  /*409a0*/  I2F R6, R6 ;  /* 0x0000000600067306 */ /* 0x000e260000201400 */
[----:B------:R-:W-:Y:S02]  /*409b0*/  @P0 FFMA.FTZ R13, R4, R2, +INF ;  /* 0x7f800000040d0423 */ /* 0x000fe40000010002 */
[----:B------:R-:W-:-:S05]  /*409c0*/  @P1 MOV R2, 0x7f800000 ;  /* 0x7f80000000021802 */ /* 0x000fca0000000f00 */
[----:B------:R-:W-:Y:S01]  /*409d0*/  @P1 FFMA.FTZ R16, R9, R2, +INF ;  /* 0x7f80000009101423 */ /* 0x000fe20000010002 */
[----:B------:R-:W-:Y:S01]  /*409e0*/  ISETP.GE.U32.AND P1, PT, R8, 0x7f800000, PT ;  /* 0x7f8000000800780c */ /* 0x000fe20003f26070 */
[----:B0-----:R-:W-:-:S04]  /*409f0*/  FFMA.FTZ R3, R6, 1.1920928955078125e-07, R3 ;  /* 0x3400000006037823 */ /* 0x001fc80000010003 */
[----:B------:R-:W-:-:S08]  /*40a00*/  FADD R10, R3, R11 ;  /* 0x0000000b030a7221 */ /* 0x000fd00000000000 */
[----:B------:R-:W-:Y:S01]  /*40a10*/  @P1 MOV R3, 0x7f800000 ;  /* 0x7f80000000031802 */ /* 0x000fe20000000f00 */
[----:B------:R-:W-:Y:S04]  /*40a20*/  STL [R1+0x514], R13 ;  /* 0x0005140d01007387 */ /* 0x000fe80000100800 */
[----:B------:R-:W-:Y:S01]  /*40a30*/  @P1 FFMA.FTZ R10, R8, R3, +INF ;  /* 0x7f800000080a1423 */ /* 0x000fe20000010003 */
[----:B------:R-:W-:Y:S04]  /*40a40*/  STL [R1+0x510], R16 ;  /* 0x0005101001007387 */ /* 0x000fe80000100800 */
[----:B------:R-:W-:Y:S04]  /*40a50*/  STL [R1+0x50c], R10 ;  /* 0x00050c0a01007387 */ /* 0x000fe80000100800 */
[----:B------:R-:W2:Y:S01]  /*40a60*/  LDL.LU R21, [R1+0x95c] ;  /* 0x00095c0001157983 */ /* 0x000ea20000300800 */
[C---:B----4-:R-:W-:Y:S01]  /*40a70*/  FMUL R7, R29.reuse, 8388608 ;  /* 0x4b0000001d077820 */ /* 0x050fe20000400000 */
[----:B------:R-:W-:-:S04]  /*40a80*/  FSETP.GEU.AND P0, PT, R29, 1.175494350822287508e-38, PT ;  /* 0x008000001d00780b */ /* 0x000fc80003f0e000 */
[----:B------:R-:W-:-:S04]  /*40a90*/  FSEL R7, R7, R29, !P0 ;  /* 0x0000001d07077208 */ /* 0x000fc80004000000 */
[----:B------:R-:W-:-:S04]  /*40aa0*/  IADD3 R2, R7, -0x3f3504f3, RZ ;  /* 0xc0cafb0d07027810 */ /* 0x000fc80007ffe0ff */
[----:B------:R-:W-:-:S04]  /*40ab0*/  LOP3.LUT R2, R2, 0xff800000, RZ, 0xc0, !PT ;  /* 0xff80000002027812 */ /* 0x000fc800078ec0ff */
[----:B------:R0:W1:Y:S01]  /*40ac0*/  I2F R6, R2 ;  /* 0x0000000200067306 */ /* 0x0000620000201400 */
[----:B------:R-:W-:Y:S01]  /*40ad0*/  FSEL R3, RZ, -23, P0 ;  /* 0xc1b80000ff037808 */ /* 0x000fe20000000000 */
[----:B0-----:R-:W-:-:S04]  /*40ae0*/  IMAD.IADD R2, R7, 0x1, -R2 ;  /* 0x0000000107027824 */ /* 0x001fc800078e0a02 */
[----:B------:R-:W-:Y:S02]  /*40af0*/  FADD R2, R2, -1 ;  /* 0xbf80000002027421 */ /* 0x000fe40000000000 */
[----:B-1----:R-:W-:Y:S02]  /*40b00*/  FFMA.FTZ R6, R6, 1.1920928955078125e-07, R3 ;  /* 0x3400000006067823 */ /* 0x002fe40000010003 */
[----:B------:R-:W-:-:S04]  /*40b10*/  FFMA.FTZ R3, R2, R14, -0.16845393180847167969 ;  /* 0xbe2c7f3002037423 */ /* 0x000fc8000001000e */
[----:B------:R-:W-:-:S04]  /*40b20*/  FFMA.FTZ R3, R2, R3, 0.1716887056827545166 ;  /* 0x3e2fcf2a02037423 */ /* 0x000fc80000010003 */
[----:B------:R-:W-:-:S04]  /*40b30*/  FFMA.FTZ R3, R2, R3, -0.17900948226451873779 ;  /* 0xbe374e4302037423 */ /* 0x000fc80000010003 */
[----:B------:R-:W-:-:S04]  /*40b40*/  FFMA.FTZ R3, R2, R3, 0.20512372255325317383 ;  /* 0x3e520bf402037423 */ /* 0x000fc80000010003 */
[----:B------:R-:W-:-:S04]  /*40b50*/  FFMA.FTZ R3, R2, R3, -0.24046532809734344482 ;  /* 0xbe763c8b02037423 */ /* 0x000fc80000010003 */
[----:B------:R-:W-:-:S04]  /*40b60*/  FFMA.FTZ R3, R2, R3, 0.28857114911079406738 ;  /* 0x3e93bf9902037423 */ /* 0x000fc80000010003 */
[----:B------:R-:W-:-:S04]  /*40b70*/  FFMA.FTZ R3, R2, R3, -0.36067417263984680176 ;  /* 0xbeb8aa4902037423 */ /* 0x000fc80000010003 */
[----:B------:R-:W-:-:S04]  /*40b80*/  FFMA.FTZ R3, R2, R3, 0.48089820146560668945 ;  /* 0x3ef6384a02037423 */ /* 0x000fc80000010003 */
[----:B------:R-:W-:Y:S01]  /*40b90*/  FFMA.FTZ R3, R2, R3, -0.72134751081466674805 ;  /* 0xbf38aa3b02037423 */ /* 0x000fe20000010003 */
[----:B------:R-:W-:-:S03]  /*40ba0*/  ISETP.GE.U32.AND P1, PT, R7, 0x7f800000, PT ;  /* 0x7f8000000700780c */ /* 0x000fc60003f26070 */
[----:B------:R-:W-:-:S04]  /*40bb0*/  FMUL R3, R2, R3 ;  /* 0x0000000302037220 */ /* 0x000fc80000400000 */
[----:B------:R-:W-:-:S04]  /*40bc0*/  FMUL R3, R2, R3 ;  /* 0x0000000302037220 */ /* 0x000fc80000400000 */
[----:B------:R-:W-:-:S04]  /*40bd0*/  FFMA.FTZ R2, R2, 1.4426950216293334961, R3 ;  /* 0x3fb8aa3b02027823 */ /* 0x000fc80000010003 */
[----:B------:R-:W-:Y:S01]  /*40be0*/  FADD R3, R6, R2 ;  /* 0x0000000206037221 */ /* 0x000fe20000000000 */
[----:B------:R-:W-:-:S05]  /*40bf0*/  @P1 MOV R2, 0x7f800000 ;  /* 0x7f80000000021802 */ /* 0x000fca0000000f00 */
[----:B------:R-:W-:-:S05]  /*40c00*/  @P1 FFMA.FTZ R3, R7, R2, +INF ;  /* 0x7f80000007031423 */ /* 0x000fca0000010002 */
[----:B------:R0:W-:Y:S04]  /*40c10*/  STL [R1+0x6cc], R3 ;  /* 0x0006cc0301007387 */ /* 0x0001e80000100800 */
[----:B------:R-:W3:Y:S01]  /*40c20*/  LDL.LU R22, [R1+0x960] ;  /* 0x0009600001167983 */ /* 0x000ee20000300800 */
[----:B------:R-:W-:Y:S01]  /*40c30*/  FSETP.NEU.AND P1, PT, R5, RZ, PT ;  /* 0x000000ff0500720b */ /* 0x000fe20003f2d000 */
[C---:B--2---:R-:W-:Y:S01]  /*40c40*/  FMUL R6, R21.reuse, 8388608 ;  /* 0x4b00000015067820 */ /* 0x044fe20000400000 */
[----:B------:R-:W-:-:S04]  /*40c50*/  FSETP.GEU.AND P0, PT, R21, 1.175494350822287508e-38, PT ;  /* 0x008000001500780b */ /* 0x000fc80003f0e000 */
[----:B------:R-:W-:-:S04]  /*40c60*/  FSEL R6, R6, R21, !P0 ;  /* 0x0000001506067208 */ /* 0x000fc80004000000 */
[----:B------:R-:W-:-:S04]  /*40c70*/  IADD3 R2, R6, -0x3f3504f3, RZ ;  /* 0xc0cafb0d06027810 */ /* 0x000fc80007ffe0ff */
[----:B------:R-:W-:-:S04]  /*40c80*/  LOP3.LUT R2, R2, 0xff800000, RZ, 0xc0, !PT ;  /* 0xff80000002027812 */ /* 0x000fc800078ec0ff */
[----:B------:R1:W2:Y:S01]  /*40c90*/  I2F R5, R2 ;  /* 0x0000000200057306 */ /* 0x0002a20000201400 */
[----:B0-----:R-:W-:Y:S02]  /*40ca0*/  FSEL R3, RZ, -23, P0 ;  /* 0xc1b80000ff037808 */ /* 0x001fe40000000000 */
[----:B-1----:R-:W-:-:S05]  /*40cb0*/  IADD3 R2, R6, -R2, RZ ;  /* 0x8000000206027210 */ /* 0x002fca0007ffe0ff */
[----:B------:R-:W-:Y:S02]  /*40cc0*/  FADD R2, R2, -1 ;  /* 0xbf80000002027421 */ /* 0x000fe40000000000 */
[----:B--2---:R-:W-:Y:S02]  /*40cd0*/  FFMA.FTZ R5, R5, 1.1920928955078125e-07, R3 ;  /* 0x3400000005057823 */ /* 0x004fe40000010003 */
        /* <DEDUP_REMOVED lines=13> */
[----:B------:R-:W-:Y:S02]  /*40db0*/  FADD R10, R5, R2 ;  /* 0x00000002050a7221 */ /* 0x000fe40000000000 */
[----:B------:R-:W-:-:S04]  /*40dc0*/  @P0 IMAD.MOV.U32 R2, RZ, RZ, 0x7f800000 ;  /* 0x7f800000ff020424 */ /* 0x000fc800078e00ff */
[----:B------:R-:W-:-:S05]  /*40dd0*/  @P0 FFMA.FTZ R10, R6, R2, +INF ;  /* 0x7f800000060a0423 */ /* 0x000fca0000010002 */
[----:B------:R0:W-:Y:S04]  /*40de0*/  STL [R1+0x6e0], R10 ;  /* 0x0006e00a01007387 */ /* 0x0001e80000100800 */
[----:B------:R-:W2:Y:S01]  /*40df0*/  LDL.LU R23, [R1+0x964] ;  /* 0x0009640001177983 */ /* 0x000ea20000300800 */
[C---:B---3--:R-:W-:Y:S01]  /*40e00*/  FMUL R5, R22.reuse, 8388608 ;  /* 0x4b00000016057820 */ /* 0x048fe20000400000 */
[----:B------:R-:W-:-:S04]  /*40e10*/  FSETP.GEU.AND P0, PT, R22, 1.175494350822287508e-38, PT ;  /* 0x008000001600780b */ /* 0x000fc80003f0e000 */
[----:B------:R-:W-:-:S04]  /*40e20*/  FSEL R5, R5, R22, !P0 ;  /* 0x0000001605057208 */ /* 0x000fc80004000000 */
[----:B------:R-:W-:-:S04]  /*40e30*/  IADD3 R2, R5, -0x3f3504f3, RZ ;  /* 0xc0cafb0d05027810 */ /* 0x000fc80007ffe0ff */
[----:B------:R-:W-:-:S04]  /*40e40*/  LOP3.LUT R2, R2, 0xff800000, RZ, 0xc0, !PT ;  /* 0xff80000002027812 */ /* 0x000fc800078ec0ff */
[----:B------:R1:W3:Y:S01]  /*40e50*/  I2F R3, R2 ;  /* 0x0000000200037306 */ /* 0x0002e20000201400 */
[----:B------:R-:W-:-:S04]  /*40e60*/  LOP3.LUT R0, R0, 0xfffeffff, RZ, 0xc0, !PT ;  /* 0xfffeffff00007812 */ /* 0x000fc800078ec0ff */
[----:B------:R-:W-:Y:S02]  /*40e70*/  @P1 LOP3.LUT R0, R0, 0x10000, RZ, 0xfc, !PT ;  /* 0x0001000000001812 */ /* 0x000fe400078efcff */
[----:B------:R-:W-:Y:S02]  /*40e80*/  FSETP.NEU.AND P1, PT, R4, RZ, PT ;  /* 0x000000ff0400720b */ /* 0x000fe40003f2d000 */
[----:B-1----:R-:W-:Y:S02]  /*40e90*/  IADD3 R2, R5, -R2, RZ ;  /* 0x8000000205027210 */ /* 0x002fe40007ffe0ff */
[----:B------:R-:W-:-:S03]  /*40ea0*/  FSEL R4, RZ, -23, P0 ;  /* 0xc1b80000ff047808 */ /* 0x000fc60000000000 */
[----:B------:R-:W-:Y:S02]  /*40eb0*/  FADD R2, R2, -1 ;  /* 0xbf80000002027421 */ /* 0x000fe40000000000 */
[----:B---3--:R-:W-:Y:S02]  /*40ec0*/  FFMA.FTZ R4, R3, 1.1920928955078125e-07, R4 ;  /* 0x3400000003047823 */ /* 0x008fe40000010004 */
        /* <DEDUP_REMOVED lines=13> */
[----:B0-----:R-:W-:Y:S01]  /*40fa0*/  FADD R10, R4, R2 ;  /* 0x00000002040a7221 */ /* 0x001fe20000000000 */
[----:B------:R-:W-:-:S05]  /*40fb0*/  @P0 MOV R2, 0x7f800000 ;  /* 0x7f80000000020802 */ /* 0x000fca0000000f00 */
[----:B------:R-:W-:Y:S01]  /*40fc0*/  @P0 FFMA.FTZ R10, R5, R2, +INF ;  /* 0x7f800000050a0423 */ /* 0x000fe20000010002 */
[----:B------:R-:W-:-:S04]  /*40fd0*/  LOP3.LUT R0, R0, 0xff7fffff, RZ, 0xc0, !PT ;  /* 0xff7fffff00007812 */ /* 0x000fc800078ec0ff */
[----:B------:R0:W-:Y:S04]  /*40fe0*/  STL [R1+0x6dc], R10 ;  /* 0x0006dc0a01007387 */ /* 0x0001e80000100800 */
[----:B------:R-:W3:Y:S01]  /*40ff0*/  LDL.LU R24, [R1+0x968] ;  /* 0x0009680001187983 */ /* 0x000ee20000300800 */
[----:B------:R-:W-:Y:S02]  /*41000*/  @P1 LOP3.LUT R0, R0, 0x800000, RZ, 0xfc, !PT ;  /* 0x0080000000001812 */ /* 0x000fe400078efcff */
[----:B------:R-:W-:Y:S02]  /*41010*/  FSETP.NEU.AND P1, PT, R9, RZ, PT ;  /* 0x000000ff0900720b */ /* 0x000fe40003f2d000 */
[----:B------:R-:W-:-:S11]  /*41020*/  LOP3.LUT R0, R0, 0xffdfffff, RZ, 0xc0, !PT ;  /* 0xffdfffff00007812 */ /* 0x000fd600078ec0ff */
[----:B------:R-:W-:Y:S02]  /*41030*/  @P1 LOP3.LUT R0, R0, 0x200000, RZ, 0xfc, !PT ;  /* 0x0020000000001812 */ /* 0x000fe400078efcff */
[----:B------:R-:W-:Y:S01]  /*41040*/  FSETP.NEU.AND P1, PT, R8, RZ, PT ;  /* 0x000000ff0800720b */ /* 0x000fe20003f2d000 */
[C---:B--2---:R-:W-:Y:S01]  /*41050*/  FMUL R3, R23.reuse, 8388608 ;  /* 0x4b00000017037820 */ /* 0x044fe20000400000 */
[----:B------:R-:W-:-:S04]  /*41060*/  FSETP.GEU.AND P0, PT, R23, 1.175494350822287508e-38, PT ;  /* 0x008000001700780b */ /* 0x000fc80003f0e000 */
[----:B------:R-:W-:-:S04]  /*41070*/  FSEL R3, R3, R23, !P0 ;  /* 0x0000001703037208 */ /* 0x000fc80004000000 */
[----:B------:R-:W-:-:S04]  /*41080*/  IADD3 R2, R3, -0x3f3504f3, RZ ;  /* 0xc0cafb0d03027810 */ /* 0x000fc80007ffe0ff */
[----:B------:R-:W-:-:S04]  /*41090*/  LOP3.LUT R2, R2, 0xff800000, RZ, 0xc0, !PT ;  /* 0xff80000002027812 */ /* 0x000fc800078ec0ff */
[----:B------:R1:W2:Y:S01]  /*410a0*/  I2F R4, R2 ;  /* 0x0000000200047306 */ /* 0x0002a20000201400 */
[----:B------:R-:W-:Y:S01]  /*410b0*/  FSEL R8, RZ, -23, P0 ;  /* 0xc1b80000ff087808 */ /* 0x000fe20000000000 */
[----:B-1----:R-:W-:-:S04]  /*410c0*/  IMAD.IADD R2, R3, 0x1, -R2 ;  /* 0x0000000103027824 */ /* 0x002fc800078e0a02 */
        /* <DEDUP_REMOVED lines=17> */
[----:B------:R-:W-:-:S05]  /*411e0*/  @P0 FFMA.FTZ R10, R3, R2, +INF ;  /* 0x7f800000030a0423 */ /* 0x000fca0000010002 */
[----:B------:R-:W-:Y:S04]  /*411f0*/  STL [R1+0x6d8], R10 ;  /* 0x0006d80a01007387 */ /* 0x000fe80000100800 */
[----:B------:R-:W2:Y:S01]  /*41200*/  LDL.LU R25, [R1+0x96c] ;  /* 0x00096c0001197983 */ /* 0x000ea20000300800 */
[C---:B---3--:R-:W-:Y:S01]  /*41210*/  FMUL R20, R24.reuse, 8388608 ;  /* 0x4b00000018147820 */ /* 0x048fe20000400000 */
[----:B------:R-:W-:-:S04]  /*41220*/  FSETP.GEU.AND P0, PT, R24, 1.175494350822287508e-38, PT ;  /* 0x008000001800780b */ /* 0x000fc80003f0e000 */
[----:B------:R-:W-:Y:S02]  /*41230*/  FSEL R20, R20, R24, !P0 ;  /* 0x0000001814147208 */ /* 0x000fe40004000000 */
[----:B------:R-:W-:Y:S02]  /*41240*/  LOP3.LUT R0, R0, 0xffbfffff, RZ, 0xc0, !PT ;  /* 0xffbfffff00007812 */ /* 0x000fe400078ec0ff */
[----:B------:R-:W-:Y:S02]  /*41250*/  IADD3 R2, R20, -0x3f3504f3, RZ ;  /* 0xc0cafb0d14027810 */ /* 0x000fe40007ffe0ff */
[----:B------:R-:W-:Y:S02]  /*41260*/  @P1 LOP3.LUT R0, R0, 0x400000, RZ, 0xfc, !PT ;  /* 0x0040000000001812 */ /* 0x000fe400078efcff */
[----:B------:R-:W-:Y:S02]  /*41270*/  FSETP.NEU.AND P1, PT, R7, RZ, PT ;  /* 0x000000ff0700720b */ /* 0x000fe40003f2d000 */
[----:B------:R-:W-:-:S04]  /*41280*/  LOP3.LUT R2, R2, 0xff800000, RZ, 0xc0, !PT ;  /* 0xff80000002027812 */ /* 0x000fc800078ec0ff */
[----:B------:R0:W1:Y:S01]  /*41290*/  I2F R4, R2 ;  /* 0x0000000200047306 */ /* 0x0000620000201400 */
[----:B------:R-:W-:-:S06]  /*412a0*/  LOP3.LUT R0, R0, 0xfff7ffff, RZ, 0xc0, !PT ;  /* 0xfff7ffff00007812 */ /* 0x000fcc00078ec0ff */
[----:B------:R-:W-:Y:S02]  /*412b0*/  @P1 LOP3.LUT R0, R0, 0x80000, RZ, 0xfc, !PT ;  /* 0x0008000000001812 */ /* 0x000fe400078efcff */
[----:B0-----:R-:W-:Y:S02]  /*412c0*/  IADD3 R2, R20, -R2, RZ ;  /* 0x8000000214027210 */ /* 0x001fe40007ffe0ff */
[----:B------:R-:W-:Y:S02]  /*412d0*/  FSETP.NEU.AND P1, PT, R6, RZ, PT ;  /* 0x000000ff0600720b */ /* 0x000fe40003f2d000 */
[----:B------:R-:W-:Y:S01]  /*412e0*/  FSEL R6, RZ, -23, P0 ;  /* 0xc1b80000ff067808 */ /* 0x000fe20000000000 */
[----:B------:R-:W-:-:S04]  /*412f0*/  FADD R2, R2, -1 ;  /* 0xbf80000002027421 */ /* 0x000fc80000000000 */
        /* <DEDUP_REMOVED lines=13> */
[----:B------:R-:W-:Y:S01]  /*413d0*/  FFMA.FTZ R2, R2, 1.4426950216293334961, R4 ;  /* 0x3fb8aa3b02027823 */ /* 0x000fe20000010004 */
[----:B------:R-:W-:-:S03]  /*413e0*/  LOP3.LUT R0, R0, 0xffefffff, RZ, 0xc0, !PT ;  /* 0xffefffff00007812 */ /* 0x000fc600078ec0ff */
[----:B------:R-:W-:Y:S02]  /*413f0*/  FADD R8, R6, R2 ;  /* 0x0000000206087221 */ /* 0x000fe40000000000 */
[----:B------:R-:W-:Y:S01]  /*41400*/  @P0 IMAD.MOV.U32 R2, RZ, RZ, 0x7f800000 ;  /* 0x7f800000ff020424 */ /* 0x000fe200078e00ff */
[----:B------:R-:W-:-:S03]  /*41410*/  @P1 LOP3.LUT R0, R0, 0x100000, RZ, 0xfc, !PT ;  /* 0x0010000000001812 */ /* 0x000fc600078efcff */
[----:B------:R-:W-:Y:S01]  /*41420*/  @P0 FFMA.FTZ R8, R20, R2, +INF ;  /* 0x7f80000014080423 */ /* 0x000fe20000010002 */
[----:B------:R-:W-:Y:S02]  /*41430*/  FSETP.NEU.AND P1, PT, R5, RZ, PT ;  /* 0x000000ff0500720b */ /* 0x000fe40003f2d000 */
[----:B------:R-:W-:-:S11]  /*41440*/  LOP3.LUT R0, R0, 0xfffdffff, RZ, 0xc0, !PT ;  /* 0xfffdffff00007812 */ /* 0x000fd600078ec0ff */
[----:B------:R-:W-:Y:S02]  /*41450*/  @P1 LOP3.LUT R0, R0, 0x20000, RZ, 0xfc, !PT ;  /* 0x0002000000001812 */ /* 0x000fe400078efcff */
[----:B------:R-:W-:Y:S01]  /*41460*/  FSETP.NEU.AND P1, PT, R3, RZ, PT ;  /* 0x000000ff0300720b */ /* 0x000fe20003f2d000 */
[----:B------:R-:W-:Y:S01]  /*41470*/  STL [R1+0x6d4], R8 ;  /* 0x0006d40801007387 */ /* 0x000fe20000100800 */
[C---:B--2---:R-:W-:Y:S01]  /*41480*/  FMUL R19, R25.reuse, 8388608 ;  /* 0x4b00000019137820 */ /* 0x044fe20000400000 */
[----:B------:R-:W-:-:S04]  /*41490*/  FSETP.GEU.AND P0, PT, R25, 1.175494350822287508e-38, PT ;  /* 0x008000001900780b */ /* 0x000fc80003f0e000 */
[----:B------:R-:W-:-:S04]  /*414a0*/  FSEL R19, R19, R25, !P0 ;  /* 0x0000001913137208 */ /* 0x000fc80004000000 */
[----:B------:R-:W-:-:S04]  /*414b0*/  IADD3 R2, R19, -0x3f3504f3, RZ ;  /* 0xc0cafb0d13027810 */ /* 0x000fc80007ffe0ff */
[----:B------:R-:W-:-:S04]  /*414c0*/  LOP3.LUT R2, R2, 0xff800000, RZ, 0xc0, !PT ;  /* 0xff80000002027812 */ /* 0x000fc800078ec0ff */
[----:B------:R0:W1:Y:S01]  /*414d0*/  I2F R3, R2 ;  /* 0x0000000200037306 */ /* 0x0000620000201400 */
[----:B------:R-:W-:Y:S02]  /*414e0*/  FSEL R4, RZ, -23, P0 ;  /* 0xc1b80000ff047808 */ /* 0x000fe40000000000 */
[----:B0-----:R-:W-:-:S05]  /*414f0*/  IADD3 R2, R19, -R2, RZ ;  /* 0x8000000213027210 */ /* 0x001fca0007ffe0ff */
        /* <DEDUP_REMOVED lines=17> */
[----:B------:R-:W-:Y:S02]  /*41610*/  @P0 FFMA.FTZ R6, R19, R2, +INF ;  /* 0x7f80000013060423 */ /* 0x000fe40000010002 */
[----:B------:R-:W-:-:S04]  /*41620*/  IMAD.MOV.U32 R2, RZ, RZ, R15 ;  /* 0x000000ffff027224 */ /* 0x000fc800078e000f */
[C---:B------:R-:W-:Y:S01]  /*41630*/  FMUL R3, R2.reuse, 8388608 ;  /* 0x4b00000002037820 */ /* 0x040fe20000400000 */
[----:B------:R-:W-:Y:S01]  /*41640*/  FSETP.GEU.AND P0, PT, R2, 1.175494350822287508e-38, PT ;  /* 0x008000000200780b */ /* 0x000fe20003f0e000 */
[----:B------:R0:W-:Y:S03]  /*41650*/  STL [R1+0x6d0], R6 ;  /* 0x0006d00601007387 */ /* 0x0001e60000100800 */
[----:B0-----:R-:W-:-:S04]  /*41660*/  FSEL R6, R3, R2, !P0 ;  /* 0x0000000203067208 */ /* 0x001fc80004000000 */
[----:B------:R-:W-:-:S04]  /*41670*/  IADD3 R3, R6, -0x3f3504f3, RZ ;  /* 0xc0cafb0d06037810 */ /* 0x000fc80007ffe0ff */
[----:B------:R-:W-:-:S04]  /*41680*/  LOP3.LUT R3, R3, 0xff800000, RZ, 0xc0, !PT ;  /* 0xff80000003037812 */ /* 0x000fc800078ec0ff */
[----:B------:R0:W1:Y:S01]  /*41690*/  I2F R4, R3 ;  /* 0x0000000300047306 */ /* 0x0000620000201400 */
[----:B------:R-:W-:Y:S01]  /*416a0*/  FSEL R5, RZ, -23, P0 ;  /* 0xc1b80000ff057808 */ /* 0x000fe20000000000 */
[----:B------:R-:W-:Y:S01]  /*416b0*/  STL [R1+0x51c], R6 ;  /* 0x00051c0601007387 */ /* 0x000fe20000100800 */
[----:B0-----:R-:W-:-:S05]  /*416c0*/  IADD3 R3, R6, -R3, RZ ;  /* 0x8000000306037210 */ /* 0x001fca0007ffe0ff */
[----:B------:R-:W-:Y:S02]  /*416d0*/  FADD R3, R3, -1 ;  /* 0xbf80000003037421 */ /* 0x000fe40000000000 */
[----:B-1----:R-:W-:-:S05]  /*416e0*/  FFMA.FTZ R4, R4, 1.1920928955078125e-07, R5 ;  /* 0x3400000004047823 */ /* 0x002fca0000010005 */
[----:B------:R0:W-:Y:S04]  /*416f0*/  STL [R1+0x558], R4 ;  /* 0x0005580401007387 */ /* 0x0001e80000100800 */
[----:B------:R-:W2:Y:S01]  /*41700*/  LDL.LU R18, [R1+0x828] ;  /* 0x0008280001127983 */ /* 0x000ea20000300800 */
        /* <DEDUP_REMOVED lines=11> */
[----:B------:R-:W-:-:S05]  /*417c0*/  FFMA.FTZ R3, R3, 1.4426950216293334961, R4 ;  /* 0x3fb8aa3b03037823 */ /* 0x000fca0000010004 */
[----:B------:R0:W-:Y:S04]  /*417d0*/  STL [R1+0x554], R3 ;  /* 0x0005540301007387 */ /* 0x0001e80000100800 */
[----:B------:R-:W3:Y:S04]  /*417e0*/  LDL.LU R17, [R1+0x82c] ;  /* 0x00082c0001117983 */ /* 0x000ee80000300800 */
[----:B------:R-:W4:Y:S04]  /*417f0*/  LDL.LU R16, [R1+0x818] ;  /* 0x0008180001107983 */ /* 0x000f280000300800 */
        /* <DEDUP_REMOVED lines=12> */
[----:B0-----:R-:W5:Y:S01]  /*418c0*/  LDL.LU R3, [R1+0x85c] ;  /* 0x00085c0001037983 */ /* 0x001f620000300800 */
[----:B------:R-:W-:-:S02]  /*418d0*/  LOP3.LUT R0, R0, 0xfffbffff, RZ, 0xc0, !PT ;  /* 0xfffbffff00007812 */ /* 0x000fc400078ec0ff */
[----:B------:R-:W-:Y:S02]  /*418e0*/  FSETP.GT.AND P0, PT, |R2|, 8.50705917302346158658e+37, PT ;  /* 0x7e8000000200780b */ /* 0x000fe40003f04200 */
[----:B------:R-:W-:Y:S02]  /*418f0*/  @P1 LOP3.LUT R0, R0, 0x40000, RZ, 0xfc, !PT ;  /* 0x0004000000001812 */ /* 0x000fe400078efcff */
[----:B------:R-:W-:-:S09]  /*41900*/  FSETP.GEU.AND P1, PT, |R2|, 1.175494350822287508e-38, PT ;  /* 0x008000000200780b */ /* 0x000fd20003f2e200 */
[----:B------:R-:W-:-:S04]  /*41910*/  @P0 FMUL R2, R2, 0.25 ;  /* 0x3e80000002020820 */ /* 0x000fc80000400000 */
[----:B------:R-:W-:-:S06]  /*41920*/  @!P1 FMUL R2, R2, 16777216 ;  /* 0x4b80000002029820 */ /* 0x000fcc0000400000 */
[----:B------:R-:W0:Y:S01]  /*41930*/  MUFU.RCP R2, R2 ;  /* 0x0000000200027308 */ /* 0x000e220000001000 */
[----:B------:R-:W-:Y:S01]  /*41940*/  LOP3.LUT R0, R0, 0xffffbfff, RZ, 0xc0, !PT ;  /* 0xffffbfff00007812 */ /* 0x000fe200078ec0ff */
[----:B--2---:R-:W-:-:S04]  /*41950*/  @P0 FMUL R18, R18, 0.25 ;  /* 0x3e80000012120820 */ /* 0x004fc80000400000 */
[----:B------:R-:W-:Y:S02]  /*41960*/  @!P1 FMUL R18, R18, 16777216 ;  /* 0x4b80000012129820 */ /* 0x000fe40000400000 */
[----:B---3--:R-:W-:Y:S02]  /*41970*/  @P0 FMUL R17, R17, 0.25 ;  /* 0x3e80000011110820 */ /* 0x008fe40000400000 */
[----:B----4-:R-:W-:Y:S02]  /*41980*/  @P0 FMUL R16, R16, 0.25 ;  /* 0x3e80000010100820 */ /* 0x010fe40000400000 */
[----:B-----5:R-:W-:Y:S02]  /*41990*/  @P0 FMUL R15, R15, 0.25 ;  /* 0x3e8000000f0f0820 */ /* 0x020fe40000400000 */
[----:B------:R-:W-:Y:S02]  /*419a0*/  @P0 FMUL R14, R14, 0.25 ;  /* 0x3e8000000e0e0820 */ /* 0x000fe40000400000 */
[----:B------:R-:W-:-:S02]  /*419b0*/  @P0 FMUL R13, R13, 0.25 ;  /* 0x3e8000000d0d0820 */ /* 0x000fc40000400000 */
[----:B------:R-:W-:Y:S02]  /*419c0*/  @P0 FMUL R12, R12, 0.25 ;  /* 0x3e8000000c0c0820 */ /* 0x000fe40000400000 */
[----:B------:R-:W-:Y:S02]  /*419d0*/  @P0 FMUL R11, R11, 0.25 ;  /* 0x3e8000000b0b0820 */ /* 0x000fe40000400000 */
[----:B------:R-:W-:Y:S02]  /*419e0*/  @P0 FMUL R10, R10, 0.25 ;  /* 0x3e8000000a0a0820 */ /* 0x000fe40000400000 */
[----:B------:R-:W-:Y:S02]  /*419f0*/  @P0 FMUL R9, R9, 0.25 ;  /* 0x3e80000009090820 */ /* 0x000fe40000400000 */
[----:B------:R-:W-:Y:S02]  /*41a00*/  @P0 FMUL R8, R8, 0.25 ;  /* 0x3e80000008080820 */ /* 0x000fe40000400000 */
[----:B------:R-:W-:-:S02]  /*41a10*/  @P0 FMUL R7, R7, 0.25 ;  /* 0x3e80000007070820 */ /* 0x000fc40000400000 */
[----:B------:R-:W-:Y:S02]  /*41a20*/  @P0 FMUL R6, R6, 0.25 ;  /* 0x3e80000006060820 */ /* 0x000fe40000400000 */
[----:B------:R-:W-:Y:S02]  /*41a30*/  @P0 FMUL R5, R5, 0.25 ;  /* 0x3e80000005050820 */ /* 0x000fe40000400000 */
[----:B------:R-:W-:Y:S02]  /*41a40*/  @P0 FMUL R4, R4, 0.25 ;  /* 0x3e80000004040820 */ /* 0x000fe40000400000 */
[----:B------:R-:W-:Y:S02]  /*41a50*/  @P0 FMUL R3, R3, 0.25 ;  /* 0x3e80000003030820 */ /* 0x000fe40000400000 */
[----:B------:R-:W-:Y:S02]  /*41a60*/  @!P1 FMUL R4, R4, 16777216 ;  /* 0x4b80000004049820 */ /* 0x000fe40000400000 */
[----:B------:R-:W-:-:S02]  /*41a70*/  @!P1 FMUL R3, R3, 16777216 ;  /* 0x4b80000003039820 */ /* 0x000fc40000400000 */
[----:B------:R-:W-:Y:S02]  /*41a80*/  @!P1 FMUL R5, R5, 16777216 ;  /* 0x4b80000005059820 */ /* 0x000fe40000400000 */
[C---:B0-----:R-:W-:Y:S02]  /*41a90*/  FMUL R28, R2.reuse, R3 ;  /* 0x00000003021c7220 */ /* 0x041fe40000400000 */
[----:B------:R-:W-:Y:S02]  /*41aa0*/  FMUL R4, R2, R4 ;  /* 0x0000000402047220 */ /* 0x000fe40000400000 */
[----:B------:R-:W-:Y:S02]  /*41ab0*/  @!P1 FMUL R6, R6, 16777216 ;  /* 0x4b80000006069820 */ /* 0x000fe40000400000 */
[----:B------:R-:W-:Y:S02]  /*41ac0*/  @!P1 FMUL R7, R7, 16777216 ;  /* 0x4b80000007079820 */ /* 0x000fe40000400000 */
[----:B------:R-:W-:Y:S01]  /*41ad0*/  FMUL R3, R2, R5 ;  /* 0x0000000502037220 */ /* 0x000fe20000400000 */
[----:B------:R-:W-:Y:S01]  /*41ae0*/  STL [R1+0x6c8], R28 ;  /* 0x0006c81c01007387 */ /* 0x000fe20000100800 */
[----:B------:R-:W-:-:S02]  /*41af0*/  @!P1 FMUL R8, R8, 16777216 ;  /* 0x4b80000008089820 */ /* 0x000fc40000400000 */
[----:B------:R-:W-:Y:S01]  /*41b00*/  FMUL R5, R2, R6 ;  /* 0x0000000602057220 */ /* 0x000fe20000400000 */
[----:B------:R0:W-:Y:S01]  /*41b10*/  STL [R1+0x6c4], R4 ;  /* 0x0006c40401007387 */ /* 0x0001e20000100800 */
[----:B------:R-:W-:Y:S02]  /*41b20*/  @!P1 FMUL R9, R9, 16777216 ;  /* 0x4b80000009099820 */ /* 0x000fe40000400000 */
[----:B------:R-:W-:Y:S01]  /*41b30*/  @!P1 FMUL R10, R10, 16777216 ;  /* 0x4b8000000a0a9820 */ /* 0x000fe20000400000 */
[----:B------:R1:W-:Y:S01]  /*41b40*/  STL [R1+0x6c0], R3 ;  /* 0x0006c00301007387 */ /* 0x0003e20000100800 */
[----:B------:R-:W-:Y:S02]  /*41b50*/  @!P1 FMUL R11, R11, 16777216 ;  /* 0x4b8000000b0b9820 */ /* 0x000fe40000400000 */
[C---:B0-----:R-:W-:Y:S01]  /*41b60*/  FMUL R4, R2.reuse, R7 ;  /* 0x0000000702047220 */ /* 0x041fe20000400000 */
[----:B------:R0:W-:Y:S01]  /*41b70*/  STL [R1+0x56c], R5 ;  /* 0x00056c0501007387 */ /* 0x0001e20000100800 */
[----:B-1----:R-:W-:-:S03]  /*41b80*/  FMUL R3, R2, R8 ;  /* 0x0000000802037220 */ /* 0x002fc60000400000 */
[----:B------:R1:W-:Y:S01]  /*41b90*/  STL [R1+0x568], R4 ;  /* 0x0005680401007387 */ /* 0x0003e20000100800 */
[----:B------:R-:W-:Y:S02]  /*41ba0*/  @!P1 FMUL R12, R12, 16777216 ;  /* 0x4b8000000c0c9820 */ /* 0x000fe40000400000 */
[----:B------:R-:W-:Y:S01]  /*41bb0*/  @!P1 FMUL R13, R13, 16777216 ;  /* 0x4b8000000d0d9820 */ /* 0x000fe20000400000 */
[----:B------:R2:W-:Y:S01]  /*41bc0*/  STL [R1+0x564], R3 ;  /* 0x0005640301007387 */ /* 0x0005e20000100800 */
[C---:B0-----:R-:W-:Y:S02]  /*41bd0*/  FMUL R5, R2.reuse, R9 ;  /* 0x0000000902057220 */ /* 0x041fe40000400000 */
[----:B-1----:R-:W-:-:S03]  /*41be0*/  FMUL R4, R2, R10 ;  /* 0x0000000a02047220 */ /* 0x002fc60000400000 */
[----:B------:R0:W-:Y:S01]  /*41bf0*/  STL [R1+0x560], R5 ;  /* 0x0005600501007387 */ /* 0x0001e20000100800 */
[----:B------:R-:W-:Y:S02]  /*41c00*/  @!P1 FMUL R14, R14, 16777216 ;  /* 0x4b8000000e0e9820 */ /* 0x000fe40000400000 */
[----:B--2---:R-:W-:Y:S01]  /*41c10*/  FMUL R3, R2, R11 ;  /* 0x0000000b02037220 */ /* 0x004fe20000400000 */
[----:B------:R1:W-:Y:S01]  /*41c20*/  STL [R1+0x55c], R4 ;  /* 0x00055c0401007387 */ /* 0x0003e20000100800 */
[----:B------:R-:W-:-:S03]  /*41c30*/  @!P1 FMUL R15, R15, 16777216 ;  /* 0x4b8000000f0f9820 */ /* 0x000fc60000400000 */
        /* <DEDUP_REMOVED lines=10> */
[C---:B-1----:R-:W-:Y:S02]  /*41ce0*/  FMUL R4, R2.reuse, R15 ;  /* 0x0000000f02047220 */ /* 0x042fe40000400000 */
[----:B--2---:R-:W-:-:S03]  /*41cf0*/  FMUL R3, R2, R17 ;  /* 0x0000001102037220 */ /* 0x004fc60000400000 */
[----:B------:R-:W-:Y:S04]  /*41d00*/  STL [R1+0x540], R4 ;  /* 0x0005400401007387 */ /* 0x000fe80000100800 */
[----:B------:R-:W-:Y:S04]  /*41d10*/  STL [R1+0x53c], R5 ;  /* 0x00053c0501007387 */ /* 0x000fe80000100800 */
[----:B------:R0:W-:Y:S04]  /*41d20*/  STL [R1+0x538], R3 ;  /* 0x0005380301007387 */ /* 0x0001e80000100800 */
[----:B------:R-:W1:Y:S04]  /*41d30*/  S2R R6, SR_TID.X ;  /* 0x0000000000067919 */ /* 0x000e680000002100 */
[----:B0-----:R-:W0:Y:S04]  /*41d40*/  S2R R3, SR_TID.X ;  /* 0x0000000000037919 */ /* 0x001e280000002100 */
[----:B------:R-:W2:Y:S01]  /*41d50*/  S2R R28, SR_TID.X ;  /* 0x00000000001c7919 */ /* 0x000ea20000002100 */
[----:B------:R-:W-:-:S05]  /*41d60*/  FMUL R2, R2, R18 ;  /* 0x0000001202027220 */ /* 0x000fca0000400000 */
[----:B------:R1:W-:Y:S02]  /*41d70*/  STL [R1+0x534], R2 ;  /* 0x0005340201007387 */ /* 0x0003e40000100800 */
[----:B-1----:R-:W-:Y:S02]  /*41d80*/  LOP3.LUT R2, R6, 0x18, RZ, 0xc0, !PT ;  /* 0x0000001806027812 */ /* 0x002fe400078ec0ff */
[----:B0-----:R-:W-:Y:S02]  /*41d90*/  LOP3.LUT R3, R3, 0x60, RZ, 0xc0, !PT ;  /* 0x0000006003037812 */ /* 0x001fe400078ec0ff */
[C---:B--2---:R-:W-:Y:S02]  /*41da0*/  LOP3.LUT R4, R28.reuse, 0x1c, RZ, 0xc0, !PT ;  /* 0x0000001c1c047812 */ /* 0x044fe400078ec0ff */
[----:B------:R-:W-:Y:S02]  /*41db0*/  LOP3.LUT R28, R28, 0x3, RZ, 0xc0, !PT ;  /* 0x000000031c1c7812 */ /* 0x000fe400078ec0ff */
[----:B------:R-:W-:-:S02]  /*41dc0*/  LEA R2, R2, R3, 0x4 ;  /* 0x0000000302027211 */ /* 0x000fc400078e20ff */
[----:B------:R-:W0:Y:S01]  /*41dd0*/  S2R R3, SR_CTAID.X ;  /* 0x0000000000037919 */ /* 0x000e220000002500 */
[----:B------:R-:W-:Y:S01]  /*41de0*/  SHF.L.U32 R4, R4, 0x2, RZ ;  /* 0x0000000204047819 */ /* 0x000fe200000006ff */
[----:B------:R-:W-:-:S05]  /*41df0*/  IMAD.SHL.U32 R28, R28, 0x20, RZ ;  /* 0x000000201c1c7824 */ /* 0x000fca00078e00ff */
[----:B------:R-:W-:Y:S02]  /*41e00*/  LOP3.LUT R28, R28, R4, RZ, 0x3c, !PT ;  /* 0x000000041c1c7212 */ /* 0x000fe400078e3cff */
[----:B------:R-:W1:Y:S01]  /*41e10*/  S2R R4, SR_CTAID.Y ;  /* 0x0000000000047919 */ /* 0x000e620000002600 */
[----:B------:R-:W-:Y:S02]  /*41e20*/  FSETP.NEU.AND P0, PT, R20, RZ, PT ;  /* 0x000000ff1400720b */ /* 0x000fe40003f0d000 */
[----:B------:R-:W-:Y:S01]  /*41e30*/  LEA R28, R2, R28, 0x6 ;  /* 0x0000001c021c7211 */ /* 0x000fe200078e30ff */
[C---:B------:R-:W-:Y:S01]  /*41e40*/  IMAD.SHL.U32 R2, R6.reuse, 0x1000, RZ ;  /* 0x0000100006027824 */ /* 0x040fe200078e00ff */
[----:B------:R-:W-:Y:S02]  /*41e50*/  LOP3.LUT R5, R6, 0x7f, RZ, 0xc0, !PT ;  /* 0x0000007f06057812 */ /* 0x000fe400078ec0ff */
[----:B0-----:R-:W-:-:S07]  /*41e60*/  SHF.L.U32 R3, R3, 0x7, RZ ;  /* 0x0000000703037819 */ /* 0x001fce00000006ff */
[----:B------:R-:W-:Y:S02]  /*41e70*/  @P0 LOP3.LUT R0, R0, 0x4000, RZ, 0xfc, !PT ;  /* 0x0000400000000812 */ /* 0x000fe400078efcff */
[----:B------:R-:W-:Y:S02]  /*41e80*/  LOP3.LUT R3, R3, 0x7f, R6, 0xf8, !PT ;  /* 0x0000007f03037812 */ /* 0x000fe400078ef806 */
[----:B------:R-:W-:Y:S02]  /*41e90*/  FSETP.NEU.AND P0, PT, R19, RZ, PT ;  /* 0x000000ff1300720b */ /* 0x000fe40003f0d000 */
[----:B------:R-:W-:Y:S01]  /*41ea0*/  LOP3.LUT R2, R2, 0x6000, RZ, 0xc0, !PT ;  /* 0x0000600002027812 */ /* 0x000fe200078ec0ff */
[----:B-1----:R-:W-:Y:S02]  /*41eb0*/  IMAD R4, R4, c[0x0][0x1c0], RZ ;  /* 0x0000700004047a24 */ /* 0x002fe400078e02ff */
[----:B------:R-:W-:Y:S01]  /*41ec0*/  IMAD R3, R3, c[0x0][0x1c4], RZ ;  /* 0x0000710003037a24 */ /* 0x000fe200078e02ff */
[----:B------:R-:W-:Y:S01]  /*41ed0*/  LEA R2, R5, R2, 0x4 ;  /* 0x0000000205027211 */ /* 0x000fe200078e20ff */
[----:B------:R-:W-:Y:S01]  /*41ee0*/  IMAD.SHL.U32 R5, R4, 0x2, RZ ;  /* 0x0000000204057824 */ /* 0x000fe200078e00ff */
[----:B------:R-:W-:-:S02]  /*41ef0*/  LOP3.LUT R0, R0, 0xffff7fff, RZ, 0xc0, !PT ;  /* 0xffff7fff00007812 */ /* 0x000fc400078ec0ff */
[C---:B------:R-:W-:Y:S01]  /*41f00*/  SHF.L.U32 R2, R3.reuse, 0x1, RZ ;  /* 0x0000000103027819 */ /* 0x040fe200000006ff */
[----:B------:R-:W-:Y:S02]  /*41f10*/  IMAD.HI R4, R4, 0x2, RZ ;  /* 0x0000000204047827 */ /* 0x000fe400078e02ff */
[----:B------:R-:W-:Y:S02]  /*41f20*/  @P0 LOP3.LUT R0, R0, 0x8000, RZ, 0xfc, !PT ;  /* 0x0000800000000812 */ /* 0x000fe400078efcff */
[----:B------:R-:W-:Y:S01]  /*41f30*/  IMAD.HI R3, R3, 0x2, RZ ;  /* 0x0000000203037827 */ /* 0x000fe200078e02ff */
[----:B------:R-:W-:Y:S01]  /*41f40*/  IADD3 R2, P0, P1, R2, c[0x0][0x178], R5 ;  /* 0x00005e0002027a10 */ /* 0x000fe2000791e005 */
[----:B------:R-:W-:Y:S03]  /*41f50*/  STL [R1+0x15b0], R28 ;  /* 0x0015b01c01007387 */ /* 0x000fe60000100800 */
[----:B------:R-:W-:Y:S01]  /*41f60*/  IADD3.X R3, R3, c[0x0][0x17c], R4, P0, P1 ;  /* 0x00005f0003037a10 */ /* 0x000fe200007e2404 */
[----:B------:R-:W-:Y:S04]  /*41f70*/  STL [R1+0x1478], R2 ;  /* 0x0014780201007387 */ /* 0x000fe80000100800 */
[----:B------:R0:W-:Y:S04]  /*41f80*/  STL [R1+0x1474], R3 ;  /* 0x0014740301007387 */ /* 0x0001e80000100800 */
[----:B------:R-:W2:Y:S04]  /*41f90*/  LDL.LU R6, [R1+0x820] ;  /* 0x0008200001067983 */ /* 0x000ea80000300800 */
        /* <DEDUP_REMOVED lines=9> */
[----:B0-----:R-:W5:Y:S04]  /*42030*/  LDL.LU R3, [R1+0x860] ;  /* 0x0008600001037983 */ /* 0x001f680000300800 */
[----:B------:R-:W5:Y:S04]  /*42040*/  LDL.LU R2, [R1+0x864] ;  /* 0x0008640001027983 */ /* 0x000f680000300800 */
[----:B------:R-:W5:Y:S04]  /*42050*/  LDL.LU R14, [R1+0x870] ;  /* 0x00087000010e7983 */ /* 0x000f680000300800 */
[----:B------:R-:W5:Y:S04]  /*42060*/  LDL.LU R15, [R1+0x874] ;  /* 0x00087400010f7983 */ /* 0x000f680000300800 */
[----:B------:R-:W5:Y:S04]  /*42070*/  LDL.LU R16, [R1+0x850] ;  /* 0x0008500001107983 */ /* 0x000f680000300800 */
[----:B------:R-:W5:Y:S01]  /*42080*/  LDL.LU R17, [R1+0x854] ;  /* 0x0008540001117983 */ /* 0x000f620000300800 */
[----:B------:R-:W-:-:S02]  /*42090*/  FSETP.GT.AND P0, PT, |R25|, 8.50705917302346158658e+37, PT ;  /* 0x7e8000001900780b */ /* 0x000fc40003f04200 */
[----:B------:R-:W-:-:S11]  /*420a0*/  FSETP.GEU.AND P1, PT, |R25|, 1.175494350822287508e-38, PT ;  /* 0x008000001900780b */ /* 0x000fd60003f2e200 */
[----:B------:R-:W-:Y:S02]  /*420b0*/  @P0 FMUL R25, R25, 0.25 ;  /* 0x3e80000019190820 */ /* 0x000fe40000400000 */
[----:B--2---:R-:W-:Y:S02]  /*420c0*/  @P0 FMUL R6, R6, 0.25 ;  /* 0x3e80000006060820 */ /* 0x004fe40000400000 */
[----:B---3--:R-:W-:Y:S02]  /*420d0*/  @P0 FMUL R4, R4, 0.25 ;  /* 0x3e80000004040820 */ /* 0x008fe40000400000 */
[----:B----4-:R-:W-:Y:S02]  /*420e0*/  @P0 FMUL R5, R5, 0.25 ;  /* 0x3e80000005050820 */ /* 0x010fe40000400000 */
[----:B-----5:R-:W-:Y:S02]  /*420f0*/  @P0 FMUL R7, R7, 0.25 ;  /* 0x3e80000007070820 */ /* 0x020fe40000400000 */
        /* <DEDUP_REMOVED lines=9> */
[----:B------:R-:W-:-:S05]  /*42190*/  @P0 FMUL R17, R17, 0.25 ;  /* 0x3e80000011110820 */ /* 0x000fca0000400000 */
        /* <DEDUP_REMOVED lines=15> */
[----:B0-----:R-:W2:Y:S04]  /*42290*/  LDL.LU R25, [R1+0x16c0] ;  /* 0x0016c00001197983 */ /* 0x001ea80000300800 */
[----:B------:R-:W3:Y:S04]  /*422a0*/  LDL.LU R4, [R1+0x788] ;  /* 0x0007880001047983 */ /* 0x000ee80000300800 */
[----:B------:R-:W4:Y:S04]  /*422b0*/  LDL.LU R5, [R1+0x78c] ;  /* 0x00078c0001057983 */ /* 0x000f280000300800 */
[----:B-1----:R-:W5:Y:S04]  /*422c0*/  LDL.LU R6, [R1+0x798] ;  /* 0x0007980001067983 */ /* 0x002f680000300800 */
        /* <DEDUP_REMOVED lines=13> */
[----:B------:R-:W-:-:S02]  /*423a0*/  @P0 FMUL R2, R2, 0.25 ;  /* 0x3e80000002020820 */ /* 0x000fc40000400000 */
[----:B------:R-:W-:Y:S01]  /*423b0*/  @P0 FMUL R3, R3, 0.25 ;  /* 0x3e80000003030820 */ /* 0x000fe20000400000 */
[----:B------:R-:W-:Y:S02]  /*423c0*/  FSETP.GT.AND P0, PT, |R24|, 8.50705917302346158658e+37, PT ;  /* 0x7e8000001800780b */ /* 0x000fe40003f04200 */
[----:B------:R-:W-:-:S04]  /*423d0*/  LOP3.LUT R0, R0, 0xfffffeff, RZ, 0xc0, !PT ;  /* 0xfffffeff00007812 */ /* 0x000fc800078ec0ff */
[----:B------:R-:W-:Y:S02]  /*423e0*/  @P1 LOP3.LUT R0, R0, 0x100, RZ, 0xfc, !PT ;  /* 0x0000010000001812 */ /* 0x000fe400078efcff */
[----:B------:R-:W-:-:S05]  /*423f0*/  FSETP.GEU.AND P1, PT, |R24|, 1.175494350822287508e-38, PT ;  /* 0x008000001800780b */ /* 0x000fca0003f2e200 */
[----:B------:R-:W-:Y:S02]  /*42400*/  @P0 FMUL R24, R24, 0.25 ;  /* 0x3e80000018180820 */ /* 0x000fe40000400000 */
[----:B---3--:R-:W-:Y:S02]  /*42410*/  @P0 FMUL R4, R4, 0.25 ;  /* 0x3e80000004040820 */ /* 0x008fe40000400000 */
[----:B----4-:R-:W-:Y:S02]  /*42420*/  @P0 FMUL R5, R5, 0.25 ;  /* 0x3e80000005050820 */ /* 0x010fe40000400000 */
[----:B-----5:R-:W-:Y:S02]  /*42430*/  @P0 FMUL R6, R6, 0.25 ;  /* 0x3e80000006060820 */ /* 0x020fe40000400000 */
[----:B--2---:R-:W-:Y:S02]  /*42440*/  @P0 FMUL R7, R7, 0.25 ;  /* 0x3e80000007070820 */ /* 0x004fe40000400000 */
        /* <DEDUP_REMOVED lines=30> */
[----:B-1----:R-:W3:Y:S04]  /*42630*/  LDL.LU R4, [R1+0x780] ;  /* 0x0007800001047983 */ /* 0x002ee80000300800 */
[----:B------:R-:W4:Y:S04]  /*42640*/  LDL.LU R5, [R1+0x784] ;  /* 0x0007840001057983 */ /* 0x000f280000300800 */
[----:B------:R-:W5:Y:S04]  /*42650*/  LDL.LU R6, [R1+0x790] ;  /* 0x0007900001067983 */ /* 0x000f680000300800 */
        /* <DEDUP_REMOVED lines=13> */
[----:B------:R-:W-:-:S02]  /*42730*/  FSETP.GT.AND P0, PT, |R23|, 8.50705917302346158658e+37, PT ;  /* 0x7e8000001700780b */ /* 0x000fc40003f04200 */
        /* <DEDUP_REMOVED lines=201> */
[----:B0-----:R-:W2:Y:S04]  /*433d0*/  LDL.LU R4, [R1+0x670] ;  /* 0x0006700001047983 */ /* 0x001ea80000300800 */
[----:B------:R-:W-:Y:S04]  /*433e0*/  STL [R1+0x11c], R29 ;  /* 0x00011c1d01007387 */ /* 0x000fe80000100800 */
        /* <DEDUP_REMOVED lines=15> */
[----:B------:R-:W-:-:S02]  /*434e0*/  FSETP.GT.AND P0, PT, |R27|, 8.50705917302346158658e+37, PT ;  /* 0x7e8000001b00780b */ /* 0x000fc40003f04200 */
[----:B------:R-:W-:-:S04]  /*434f0*/  LOP3.LUT R0, R0, 0xfffffffb, RZ, 0xc0, !PT ;  /* 0xfffffffb00007812 */ /* 0x000fc800078ec0ff */
[----:B------:R-:W-:Y:S02]  /*43500*/  @P1 LOP3.LUT R0, R0, 0x4, RZ, 0xfc, !PT ;  /* 0x0000000400001812 */ /* 0x000fe400078efcff */
[----:B------:R-:W-:-:S05]  /*43510*/  FSETP.GEU.AND P1, PT, |R27|, 1.175494350822287508e-38, PT ;  /* 0x008000001b00780b */ /* 0x000fca0003f2e200 */
        /* <DEDUP_REMOVED lines=104> */
[----:B------:R-:W-:-:S04]  /*43ba0*/  LOP3.LUT R0, R0, 0xfffffffe, RZ, 0xc0, !PT ;  /* 0xfffffffe00007812 */ /* 0x000fc800078ec0ff */
[----:B------:R-:W-:Y:S02]  /*43bb0*/  @P1 LOP3.LUT R0, R0, 0x1, RZ, 0xfc, !PT ;  /* 0x0000000100001812 */ /* 0x000fe400078efcff */
[C---:B------:R-:W-:Y:S02]  /*43bc0*/  FSETP.GT.AND P1, PT, |R25|.reuse, 8.50705917302346158658e+37, PT ;  /* 0x7e8000001900780b */ /* 0x040fe40003f24200 */
        /* <DEDUP_REMOVED lines=35> */
[----:B------:R-:W3:Y:S04]  /*43e00*/  LDL.LU R5, [R1+0x37c] ;  /* 0x00037c0001057983 */ /* 0x000ee80000300800 */
[----:B------:R0:W-:Y:S04]  /*43e10*/  STL [R1+0x124], R25 ;  /* 0x0001241901007387 */ /* 0x0001e80000100800 */
        /* <DEDUP_REMOVED lines=51> */
[----:B------:R-:W-:Y:S04]  /*44150*/  STL [R1+0x130], R24 ;  /* 0x0001301801007387 */ /* 0x000fe80000100800 */
        /* <DEDUP_REMOVED lines=45> */
[----:B------:R-:W-:Y:S04]  /*44430*/  STL [R1+0xc8], R25 ;  /* 0x0000c81901007387 */ /* 0x000fe80000100800 */
[----:B------:R1:W-:Y:S04]  /*44440*/  STL [R1+0xd0], R6 ;  /* 0x0000d00601007387 */ /* 0x0003e80000100800 */
[----:B------:R-:W-:Y:S04]  /*44450*/  STL [R1+0xd4], R5 ;  /* 0x0000d40501007387 */ /* 0x000fe80000100800 */
[----:B0-----:R-:W2:Y:S04]  /*44460*/  LDL.LU R7, [R1+0x3b8] ;  /* 0x0003b80001077983 */ /* 0x001ea80000300800 */
[----:B------:R0:W-:Y:S04]  /*44470*/  STL [R1+0xd8], R4 ;  /* 0x0000d80401007387 */ /* 0x0001e80000100800 */
[----:B-1----:R-:W3:Y:S04]  /*44480*/  LDL.LU R6, [R1+0x3bc] ;  /* 0x0003bc0001067983 */ /* 0x002ee80000300800 */
[----:B------:R1:W-:Y:S04]  /*44490*/  STL [R1+0x12c], R23 ;  /* 0x00012c1701007387 */ /* 0x0003e80000100800 */
[----:B0-----:R-:W4:Y:S04]  /*444a0*/  LDL.LU R4, [R1+0x3a8] ;  /* 0x0003a80001047983 */ /* 0x001f280000300800 */
        /* <DEDUP_REMOVED lines=32> */
[----:B------:R0:W-:Y:S04]  /*446b0*/  STL [R1+0x6c], R24 ;  /* 0x00006c1801007387 */ /* 0x0001e80000100800 */
[----:B0-----:R-:W2:Y:S04]  /*446c0*/  LDL.LU R24, [R1+0x16ac] ;  /* 0x0016ac0001187983 */ /* 0x001ea80000300800 */
        /* <DEDUP_REMOVED lines=14> */
[----:B------:R3:W-:Y:S04]  /*447b0*/  STL [R1+0x1658], R7 ;  /* 0x0016580701007387 */ /* 0x0007e80000100800 */
[----:B0-----:R-:W4:Y:S04]  /*447c0*/  LDL.LU R5, [R1+0x3b0] ;  /* 0x0003b00001057983 */ /* 0x001f280000300800 */
[----:B-1----:R-:W5:Y:S04]  /*447d0*/  LDL.LU R4, [R1+0x3b4] ;  /* 0x0003b40001047983 */ /* 0x002f680000300800 */
[----:B------:R0:W-:Y:S04]  /*447e0*/  STL [R1+0x138], R22 ;  /* 0x0001381601007387 */ /* 0x0001e80000100800 */
        /* <DEDUP_REMOVED lines=8> */
[----:B---3--:R-:W3:Y:S04]  /*44870*/  LDL.LU R7, [R1+0x460] ;  /* 0x0004600001077983 */ /* 0x008ee80000300800 */
[----:B------:R-:W3:Y:S04]  /*44880*/  LDL.LU R6, [R1+0x464] ;  /* 0x0004640001067983 */ /* 0x000ee80000300800 */
[----:B------:R-:W3:Y:S04]  /*44890*/  LDL.LU R19, [R1+0x480] ;  /* 0x0004800001137983 */ /* 0x000ee80000300800 */
[----:B------:R-:W3:Y:S04]  /*448a0*/  LDL.LU R20, [R1+0x484] ;  /* 0x0004840001147983 */ /* 0x000ee80000300800 */
[----:B0-----:R-:W3:Y:S04]  /*448b0*/  LDL.LU R22, [R1+0x570] ;  /* 0x0005700001167983 */ /* 0x001ee80000300800 */
[----:B------:R-:W3:Y:S01]  /*448c0*/  LDL.LU R23, [R1+0x574] ;  /* 0x0005740001177983 */ /* 0x000ee20000300800 */
[----:B------:R-:W-:-:S02]  /*448d0*/  FSETP.GT.AND P5, PT, |R21|, 8.50705917302346158658e+37, PT ;  /* 0x7e8000001500780b */ /* 0x000fc40003fa4200 */
[----:B------:R-:W-:-:S11]  /*448e0*/  FSETP.GEU.AND P4, PT, |R21|, 1.175494350822287508e-38, PT ;  /* 0x008000001500780b */ /* 0x000fd60003f8e200 */
[----:B------:R-:W-:Y:S02]  /*448f0*/  @P5 FMUL R21, R21, 0.25 ;  /* 0x3e80000015155820 */ /* 0x000fe40000400000 */
[----:B----4-:R-:W-:Y:S02]  /*44900*/  @P5 FMUL R5, R5, 0.25 ;  /* 0x3e80000005055820 */ /* 0x010fe40000400000 */
[----:B-----5:R-:W-:Y:S02]  /*44910*/  @P5 FMUL R4, R4, 0.25 ;  /* 0x3e80000004045820 */ /* 0x020fe40000400000 */
[----:B--2---:R-:W-:Y:S02]  /*44920*/  @P5 FMUL R12, R12, 0.25 ;  /* 0x3e8000000c0c5820 */ /* 0x004fe40000400000 */
[----:B------:R-:W-:Y:S02]  /*44930*/  @P5 FMUL R13, R13, 0.25 ;  /* 0x3e8000000d0d5820 */ /* 0x000fe40000400000 */
[----:B------:R-:W-:-:S02]  /*44940*/  @P5 FMUL R14, R14, 0.25 ;  /* 0x3e8000000e0e5820 */ /* 0x000fc40000400000 */
[----:B------:R-:W-:Y:S02]  /*44950*/  @P5 FMUL R15, R15, 0.25 ;  /* 0x3e8000000f0f5820 */ /* 0x000fe40000400000 */
[----:B------:R-:W-:Y:S02]  /*44960*/  @P5 FMUL R16, R16, 0.25 ;  /* 0x3e80000010105820 */ /* 0x000fe40000400000 */
[----:B------:R-:W-:Y:S02]  /*44970*/  @P5 FMUL R17, R17, 0.25 ;  /* 0x3e80000011115820 */ /* 0x000fe40000400000 */
[----:B------:R-:W-:Y:S02]  /*44980*/  @P5 FMUL R18, R18, 0.25 ;  /* 0x3e80000012125820 */ /* 0x000fe40000400000 */
[----:B------:R-:W-:Y:S02]  /*44990*/  @P5 FMUL R29, R29, 0.25 ;  /* 0x3e8000001d1d5820 */ /* 0x000fe40000400000 */
[----:B---3--:R-:W-:-:S02]  /*449a0*/  @P5 FMUL R7, R7, 0.25 ;  /* 0x3e80000007075820 */ /* 0x008fc40000400000 */
        /* <DEDUP_REMOVED lines=10> */
[----:B------:R0:W-:Y:S04]  /*44a50*/  STL [R1+0x1698], R6 ;  /* 0x0016980601007387 */ /* 0x0001e80000100800 */
[----:B------:R-:W-:Y:S04]  /*44a60*/  STL [R1+0x34], R29 ;  /* 0x0000341d01007387 */ /* 0x000fe80000100800 */
[----:B------:R-:W-:Y:S04]  /*44a70*/  STL [R1+0x30], R18 ;  /* 0x0000301201007387 */ /* 0x000fe80000100800 */
[----:B------:R-:W-:Y:S04]  /*44a80*/  STL [R1+0x40], R7 ;  /* 0x0000400701007387 */ /* 0x000fe80000100800 */
[----:B------:R1:W-:Y:S04]  /*44a90*/  STL [R1+0x169c], R7 ;  /* 0x00169c0701007387 */ /* 0x0003e80000100800 */
[----:B------:R-:W-:Y:S04]  /*44aa0*/  STL [R1+0x24], R17 ;  /* 0x0000241101007387 */ /* 0x000fe80000100800 */
[----:B------:R-:W-:Y:S04]  /*44ab0*/  STL [R1+0x20], R16 ;  /* 0x0000201001007387 */ /* 0x000fe80000100800 */
[----:B------:R-:W-:Y:S04]  /*44ac0*/  STL [R1+0x14], R15 ;  /* 0x0000140f01007387 */ /* 0x000fe80000100800 */
[----:B------:R-:W-:Y:S04]  /*44ad0*/  STL [R1+0x10], R14 ;  /* 0x0000100e01007387 */ /* 0x000fe80000100800 */
[----:B------:R2:W-:Y:S01]  /*44ae0*/  STL [R1+0x1634], R4 ;  /* 0x0016340401007387 */ /* 0x0005e20000100800 */
[----:B0-----:R-:W-:-:S03]  /*44af0*/  MOV R6, R8 ;  /* 0x0000000800067202 */ /* 0x001fc60000000f00 */
[----:B------:R-:W-:Y:S01]  /*44b00*/  STL [R1+0x4], R13 ;  /* 0x0000040d01007387 */ /* 0x000fe20000100800 */
[----:B-1----:R-:W-:-:S03]  /*44b10*/  MOV R7, R9 ;  /* 0x0000000900077202 */ /* 0x002fc60000000f00 */
[----:B------:R-:W-:Y:S04]  /*44b20*/  STL [R1], R12 ;  /* 0x0000000c01007387 */ /* 0x000fe80000100800 */
[----:B------:R0:W-:Y:S01]  /*44b30*/  STL [R1+0x1638], R5 ;  /* 0x0016380501007387 */ /* 0x0001e20000100800 */
[----:B--2---:R-:W-:-:S03]  /*44b40*/  IMAD.MOV.U32 R4, RZ, RZ, R10 ;  /* 0x000000ffff047224 */ /* 0x004fc600078e000a */
[----:B------:R1:W-:Y:S04]  /*44b50*/  STL [R1+0x13c], R21 ;  /* 0x00013c1501007387 */ /* 0x0003e80000100800 */
[----:B------:R-:W2:Y:S01]  /*44b60*/  LDL.LU R8, [R1+0x588] ;  /* 0x0005880001087983 */ /* 0x000ea20000300800 */
[----:B0-----:R-:W-:-:S03]  /*44b70*/  MOV R5, R11 ;  /* 0x0000000b00057202 */ /* 0x001fc60000000f00 */
        /* <DEDUP_REMOVED lines=40> */
[----:B0-----:R-:W2:Y:S04]  /*44e00*/  LDL R18, [R1+0x144] ;  /* 0x0001440001127983 */ /* 0x001ea80000100800 */
[----:B------:R-:W-:Y:S04]  /*44e10*/  STL [R1+0x165c], R17 ;  /* 0x00165c1101007387 */ /* 0x000fe80000100800 */
[----:B------:R-:W-:Y:S04]  /*44e20*/  STL [R1+0x1660], R16 ;  /* 0x0016601001007387 */ /* 0x000fe80000100800 */
[----:B------:R-:W-:Y:S04]  /*44e30*/  STL [R1+0x1664], R15 ;  /* 0x0016640f01007387 */ /* 0x000fe80000100800 */
[----:B------:R-:W-:Y:S04]  /*44e40*/  STL [R1+0x1668], R14 ;  /* 0x0016680e01007387 */ /* 0x000fe80000100800 */
[----:B------:R-:W-:Y:S04]  /*44e50*/  STL [R1+0x166c], R13 ;  /* 0x00166c0d01007387 */ /* 0x000fe80000100800 */
[----:B------:R-:W-:Y:S04]  /*44e60*/  STL [R1+0x1670], R12 ;  /* 0x0016700c01007387 */ /* 0x000fe80000100800 */
[----:B------:R-:W-:Y:S01]  /*44e70*/  STL [R1+0x1674], R11 ;  /* 0x0016740b01007387 */ /* 0x000fe20000100800 */
[----:B------:R-:W-:-:S03]  /*44e80*/  IMAD.MOV.U32 R19, RZ, RZ, R5 ;  /* 0x000000ffff137224 */ /* 0x000fc600078e0005 */
[----:B------:R-:W-:Y:S01]  /*44e90*/  STL [R1+0x1678], R10 ;  /* 0x0016780a01007387 */ /* 0x000fe20000100800 */
[----:B------:R-:W-:-:S03]  /*44ea0*/  IMAD.MOV.U32 R5, RZ, RZ, R25 ;  /* 0x000000ffff057224 */ /* 0x000fc600078e0019 */
[----:B------:R-:W-:Y:S01]  /*44eb0*/  STL [R1+0x167c], R9 ;  /* 0x00167c0901007387 */ /* 0x000fe20000100800 */
[----:B------:R-:W-:-:S03]  /*44ec0*/  MOV R23, R26 ;  /* 0x0000001a00177202 */ /* 0x000fc60000000f00 */
[----:B------:R-:W-:Y:S01]  /*44ed0*/  STL [R1+0x1680], R8 ;  /* 0x0016800801007387 */ /* 0x000fe20000100800 */
[----:B------:R-:W-:-:S03]  /*44ee0*/  MOV R20, R4 ;  /* 0x0000000400147202 */ /* 0x000fc60000000f00 */
[----:B------:R0:W-:Y:S01]  /*44ef0*/  STL [R1+0x140], R24 ;  /* 0x0001401801007387 */ /* 0x0001e20000100800 */
[----:B------:R-:W-:Y:S02]  /*44f00*/  MOV R22, R27 ;  /* 0x0000001b00167202 */ /* 0x000fe40000000f00 */
[----:B------:R-:W-:Y:S01]  /*44f10*/  MOV R4, R29 ;  /* 0x0000001d00047202 */ /* 0x000fe20000000f00 */
[----:B0-----:R-:W3:Y:S04]  /*44f20*/  LDL.LU R24, [R1+0x580] ;  /* 0x0005800001187983 */ /* 0x001ee80000300800 */
[----:B------:R-:W4:Y:S04]  /*44f30*/  LDL.LU R25, [R1+0x584] ;  /* 0x0005840001197983 */ /* 0x000f280000300800 */
[----:B------:R-:W5:Y:S04]  /*44f40*/  LDL.LU R26, [R1+0x590] ;  /* 0x00059000011a7983 */ /* 0x000f680000300800 */
[----:B------:R-:W2:Y:S04]  /*44f50*/  LDL.LU R27, [R1+0x594] ;  /* 0x00059400011b7983 */ /* 0x000ea80000300800 */
[----:B------:R-:W2:Y:S04]  /*44f60*/  LDL.LU R29, [R1+0x5a0] ;  /* 0x0005a000011d7983 */ /* 0x000ea80000300800 */
[----:B------:R-:W2:Y:S04]  /*44f70*/  LDL.LU R8, [R1+0x5a4] ;  /* 0x0005a40001087983 */ /* 0x000ea80000300800 */
[----:B------:R-:W2:Y:S01]  /*44f80*/  LDL.LU R10, [R1+0x5b0] ;  /* 0x0005b000010a7983 */ /* 0x000ea20000300800 */
[----:B------:R-:W-:-:S03]  /*44f90*/  IMAD.MOV.U32 R21, RZ, RZ, R28 ;  /* 0x000000ffff157224 */ /* 0x000fc600078e001c */
[----:B------:R-:W3:Y:S01]  /*44fa0*/  LDL.LU R9, [R1+0x5b4] ;  /* 0x0005b40001097983 */ /* 0x000ee20000300800 */
[----:B------:R-:W-:-:S04]  /*44fb0*/  LOP3.LUT R0, R0, 0xf7ffffff, RZ, 0xc0, !PT ;  /* 0xf7ffffff00007812 */ /* 0x000fc800078ec0ff */
[----:B------:R-:W-:Y:S01]  /*44fc0*/  @P0 LOP3.LUT R0, R0, 0x8000000, RZ, 0xfc, !PT ;  /* 0x0800000000000812 */ /* 0x000fe200078efcff */
[----:B--2---:R0:W-:Y:S04]  /*44fd0*/  STL [R1+0x7c], R10 ;  /* 0x00007c0a01007387 */ /* 0x0041e80000100800 */
[----:B0-----:R-:W2:Y:S04]  /*44fe0*/  LDL.LU R10, [R1+0x5c0] ;  /* 0x0005c000010a7983 */ /* 0x001ea80000300800 */
[----:B------:R-:W2:Y:S04]  /*44ff0*/  LDL.LU R28, [R1+0x5c4] ;  /* 0x0005c400011c7983 */ /* 0x000ea80000300800 */
[----:B------:R-:W3:Y:S04]  /*45000*/  LDL.LU R11, [R1+0x5d0] ;  /* 0x0005d000010b7983 */ /* 0x000ee80000300800 */
[----:B------:R-:W3:Y:S04]  /*45010*/  LDL.LU R12, [R1+0x5d4] ;  /* 0x0005d400010c7983 */ /* 0x000ee80000300800 */
[----:B------:R-:W4:Y:S04]  /*45020*/  LDL.LU R13, [R1+0x5e0] ;  /* 0x0005e000010d7983 */ /* 0x000f280000300800 */
[----:B------:R-:W5:Y:S04]  /*45030*/  LDL.LU R14, [R1+0x5e4] ;  /* 0x0005e400010e7983 */ /* 0x000f680000300800 */
[----:B------:R-:W5:Y:S04]  /*45040*/  LDL.LU R15, [R1+0x5f0] ;  /* 0x0005f000010f7983 */ /* 0x000f680000300800 */
[----:B------:R-:W5:Y:S01]  /*45050*/  LDL.LU R16, [R1+0x5f4] ;  /* 0x0005f40001107983 */ /* 0x000f620000300800 */
[----:B------:R-:W-:-:S02]  /*45060*/  LOP3.LUT P0, RZ, R0, 0x100, RZ, 0xc0, !PT ;  /* 0x0000010000ff7812 */ /* 0x000fc4000780c0ff */
[----:B------:R-:W-:-:S04]  /*45070*/  LOP3.LUT R0, R0, 0xefffffff, RZ, 0xc0, !PT ;  /* 0xefffffff00007812 */ /* 0x000fc800078ec0ff */
[----:B------:R-:W-:Y:S02]  /*45080*/  @P1 LOP3.LUT R0, R0, 0x10000000, RZ, 0xfc, !PT ;  /* 0x1000000000001812 */ /* 0x000fe400078efcff */
[----:B------:R-:W-:-:S13]  /*45090*/  FSETP.GT.AND P1, PT, |R18|, 8.50705917302346158658e+37, PT ;  /* 0x7e8000001200780b */ /* 0x000fda0003f24200 */
[----:B--2---:R-:W-:Y:S02]  /*450a0*/  @P1 FMUL R28, R28, 0.25 ;  /* 0x3e8000001c1c1820 */ /* 0x004fe40000400000 */
[----:B---3--:R-:W-:Y:S02]  /*450b0*/  @P1 FMUL R12, R12, 0.25 ;  /* 0x3e8000000c0c1820 */ /* 0x008fe40000400000 */
[----:B----4-:R-:W-:Y:S02]  /*450c0*/  @P1 FMUL R13, R13, 0.25 ;  /* 0x3e8000000d0d1820 */ /* 0x010fe40000400000 */
[----:B-----5:R-:W-:Y:S02]  /*450d0*/  @P1 FMUL R14, R14, 0.25 ;  /* 0x3e8000000e0e1820 */ /* 0x020fe40000400000 */
[----:B------:R-:W-:Y:S02]  /*450e0*/  @P1 FMUL R15, R15, 0.25 ;  /* 0x3e8000000f0f1820 */ /* 0x000fe40000400000 */
[----:B------:R-:W-:-:S05]  /*450f0*/  @P1 FMUL R16, R16, 0.25 ;  /* 0x3e80000010101820 */ /* 0x000fca0000400000 */
[----:B------:R-:W-:Y:S04]  /*45100*/  STL [R1+0xa0], R16 ;  /* 0x0000a01001007387 */ /* 0x000fe80000100800 */
[----:B------:R-:W-:Y:S04]  /*45110*/  STL [R1+0x9c], R15 ;  /* 0x00009c0f01007387 */ /* 0x000fe80000100800 */
[----:B------:R-:W-:Y:S04]  /*45120*/  STL [R1+0x98], R14 ;  /* 0x0000980e01007387 */ /* 0x000fe80000100800 */
[----:B------:R-:W-:Y:S04]  /*45130*/  STL [R1+0x94], R13 ;  /* 0x0000940d01007387 */ /* 0x000fe80000100800 */
[----:B------:R0:W-:Y:S04]  /*45140*/  STL [R1+0x15b4], R28 ;  /* 0x0015b41c01007387 */ /* 0x0001e80000100800 */
[----:B------:R-:W-:Y:S04]  /*45150*/  STL [R1+0x90], R12 ;  /* 0x0000900c01007387 */ /* 0x000fe80000100800 */
[----:B0-----:R-:W2:Y:S01]  /*45160*/  LDL.LU R28, [R1+0x7c] ;  /* 0x00007c00011c7983 */ /* 0x001ea20000300800 */
[----:B------:R-:W-:-:S02]  /*45170*/  @P1 FMUL R11, R11, 0.25 ;  /* 0x3e8000000b0b1820 */ /* 0x000fc40000400000 */
[----:B------:R-:W-:Y:S02]  /*45180*/  @P1 FMUL R10, R10, 0.25 ;  /* 0x3e8000000a0a1820 */ /* 0x000fe40000400000 */
[----:B------:R-:W-:Y:S01]  /*45190*/  @P1 FMUL R9, R9, 0.25 ;  /* 0x3e80000009091820 */ /* 0x000fe20000400000 */
[----:B------:R-:W-:Y:S01]  /*451a0*/  STL [R1+0x8c], R11 ;  /* 0x00008c0b01007387 */ /* 0x000fe20000100800 */
[----:B------:R-:W-:Y:S02]  /*451b0*/  @P1 FMUL R8, R8, 0.25 ;  /* 0x3e80000008081820 */ /* 0x000fe40000400000 */
[----:B------:R-:W-:Y:S02]  /*451c0*/  @P1 FMUL R29, R29, 0.25 ;  /* 0x3e8000001d1d1820 */ /* 0x000fe40000400000 */
[----:B--2---:R-:W-:-:S05]  /*451d0*/  @P1 FMUL R28, R28, 0.25 ;  /* 0x3e8000001c1c1820 */ /* 0x004fca0000400000 */
[----:B------:R0:W-:Y:S04]  /*451e0*/  STL [R1+0x15b8], R28 ;  /* 0x0015b81c01007387 */ /* 0x0001e80000100800 */
[----:B------:R-:W-:Y:S04]  /*451f0*/  STL [R1+0x84], R10 ;  /* 0x0000840a01007387 */ /* 0x000fe80000100800 */
[----:B0-----:R-:W2:Y:S04]  /*45200*/  LDL.LU R28, [R1+0x144] ;  /* 0x00014400011c7983 */ /* 0x001ea80000300800 */
[----:B------:R-:W-:Y:S04]  /*45210*/  STL [R1+0x80], R9 ;  /* 0x0000800901007387 */ /* 0x000fe80000100800 */
[----:B------:R-:W-:Y:S04]  /*45220*/  STL [R1+0x78], R8 ;  /* 0x0000780801007387 */ /* 0x000fe80000100800 */
[----:B------:R-:W3:Y:S04]  /*45230*/  LDL R15, [R1+0x4cc] ;  /* 0x0004cc00010f7983 */ /* 0x000ee80000100800 */
[----:B------:R-:W4:Y:S04]  /*45240*/  LDL R13, [R1+0x4d0] ;  /* 0x0004d000010d7983 */ /* 0x000f280000100800 */
[----:B------:R-:W5:Y:S04]  /*45250*/  LDL R16, [R1+0x4d4] ;  /* 0x0004d40001107983 */ /* 0x000f680000100800 */
[----:B------:R-:W2:Y:S04]  /*45260*/  LDL R17, [R1+0x4d8] ;  /* 0x0004d80001117983 */ /* 0x000ea80000100800 */
[----:B------:R-:W2:Y:S04]  /*45270*/  LDL R18, [R1+0x4e4] ;  /* 0x0004e40001127983 */ /* 0x000ea80000100800 */
[----:B------:R-:W2:Y:S04]  /*45280*/  LDL R14, [R1+0x4e8] ;  /* 0x0004e800010e7983 */ /* 0x000ea80000100800 */
[----:B------:R0:W-:Y:S04]  /*45290*/  STL [R1+0x15bc], R29 ;  /* 0x0015bc1d01007387 */ /* 0x0001e80000100800 */
[----:B0-----:R-:W2:Y:S01]  /*452a0*/  LDL.LU R29, [R1] ;  /* 0x00000000011d7983 */ /* 0x001ea20000300800 */
[----:B------:R-:W-:-:S03]  /*452b0*/  @P1 FMUL R27, R27, 0.25 ;  /* 0x3e8000001b1b1820 */ /* 0x000fc60000400000 */
[----:B--2---:R-:W-:Y:S04]  /*452c0*/  STL [R1+0x1684], R29 ;  /* 0x0016841d01007387 */ /* 0x004fe80000100800 */
[----:B------:R0:W-:Y:S04]  /*452d0*/  STL [R1+0x15c0], R27 ;  /* 0x0015c01b01007387 */ /* 0x0001e80000100800 */
[----:B0-----:R-:W2:Y:S01]  /*452e0*/  LDL.LU R27, [R1+0x4] ;  /* 0x00000400011b7983 */ /* 0x001ea20000300800 */
        /* <DEDUP_REMOVED lines=8> */
[----:B------:R-:W-:Y:S01]  /*45370*/  @P1 FMUL R24, R24, 0.25 ;  /* 0x3e80000018181820 */ /* 0x000fe20000400000 */
[----:B------:R-:W-:-:S02]  /*45380*/  FSETP.GEU.AND P6, PT, |R28|, 1.175494350822287508e-38, PT ;  /* 0x008000001c00780b */ /* 0x000fc40003fce200 */
[----:B--2---:R-:W-:Y:S04]  /*45390*/  STL [R1+0x1690], R25 ;  /* 0x0016901901007387 */ /* 0x004fe80000100800 */
[----:B------:R0:W-:Y:S04]  /*453a0*/  STL [R1+0x15cc], R24 ;  /* 0x0015cc1801007387 */ /* 0x0001e80000100800 */
[----:B0-----:R-:W2:Y:S01]  /*453b0*/  LDL.LU R24, [R1+0x20] ;  /* 0x0000200001187983 */ /* 0x001ea20000300800 */
[----:B------:R-:W-:-:S03]  /*453c0*/  @P1 FMUL R28, R28, 0.25 ;  /* 0x3e8000001c1c1820 */ /* 0x000fc60000400000 */
[----:B--2---:R-:W-:Y:S04]  /*453d0*/  STL [R1+0x1694], R24 ;  /* 0x0016941801007387 */ /* 0x004fe80000100800 */
[----:B------:R0:W-:Y:S04]  /*453e0*/  STL [R1+0x15e4], R28 ;  /* 0x0015e41c01007387 */ /* 0x0001e80000100800 */
[----:B0-----:R-:W2:Y:S01]  /*453f0*/  LDL.LU R28, [R1+0x8] ;  /* 0x00000800011c7983 */ /* 0x001ea20000300800 */
[----:B---3--:R-:W-:Y:S02]  /*45400*/  @!P0 FMUL R15, R15, 16777216 ;  /* 0x4b8000000f0f8820 */ /* 0x008fe40000400000 */
[----:B-----5:R-:W-:-:S02]  /*45410*/  @!P0 FMUL R16, R16, 16777216 ;  /* 0x4b80000010108820 */ /* 0x020fc40000400000 */
[----:B----4-:R-:W-:Y:S02]  /*45420*/  @!P0 FMUL R13, R13, 16777216 ;  /* 0x4b8000000d0d8820 */ /* 0x010fe40000400000 */
[----:B------:R-:W-:Y:S02]  /*45430*/  @!P0 FMUL R17, R17, 16777216 ;  /* 0x4b80000011118820 */ /* 0x000fe40000400000 */
[----:B------:R-:W-:Y:S01]  /*45440*/  @!P0 FMUL R2, R2, 16777216 ;  /* 0x4b80000002028820 */ /* 0x000fe20000400000 */
[----:B--2---:R-:W-:Y:S04]  /*45450*/  STL [R1+0x16a0], R28 ;  /* 0x0016a01c01007387 */ /* 0x004fe80000100800 */
[----:B------:R0:W-:Y:S04]  /*45460*/  @!P0 STL [R1+0x4cc], R15 ;  /* 0x0004cc0f01008387 */ /* 0x0001e80000100800 */
[----:B------:R-:W2:Y:S04]  /*45470*/  LDL R11, [R1+0x4ec] ;  /* 0x0004ec00010b7983 */ /* 0x000ea80000100800 */
[----:B------:R-:W3:Y:S04]  /*45480*/  LDL R12, [R1+0x4f0] ;  /* 0x0004f000010c7983 */ /* 0x000ee80000100800 */
[----:B0-----:R-:W4:Y:S04]  /*45490*/  LDL R15, [R1+0x4f4] ;  /* 0x0004f400010f7983 */ /* 0x001f280000100800 */
[----:B------:R0:W-:Y:S04]  /*454a0*/  @!P0 STL [R1+0x4d4], R16 ;  /* 0x0004d41001008387 */ /* 0x0001e80000100800 */
[----:B0-----:R-:W5:Y:S04]  /*454b0*/  LDL R16, [R1+0x4f8] ;  /* 0x0004f80001107983 */ /* 0x001f680000100800 */
[----:B------:R-:W-:Y:S04]  /*454c0*/  @!P0 STL [R1+0x4d0], R13 ;  /* 0x0004d00d01008387 */ /* 0x000fe80000100800 */
[----:B------:R0:W-:Y:S01]  /*454d0*/  @!P0 STL [R1+0x4d8], R17 ;  /* 0x0004d81101008387 */ /* 0x0001e20000100800 */
[----:B------:R-:W-:-:S02]  /*454e0*/  @!P0 FMUL R3, R3, 16777216 ;  /* 0x4b80000003038820 */ /* 0x000fc40000400000 */
[----:B------:R-:W-:Y:S01]  /*454f0*/  @!P0 FMUL R18, R18, 16777216 ;  /* 0x4b80000012128820 */ /* 0x000fe20000400000 */
[----:B------:R-:W5:Y:S04]  /*45500*/  LDL R27, [R1+0x500] ;  /* 0x00050000011b7983 */ /* 0x000f680000100800 */
[----:B------:R-:W5:Y:S04]  /*45510*/  LDL R29, [R1+0x504] ;  /* 0x00050400011d7983 */ /* 0x000f680000100800 */
[----:B0-----:R-:W5:Y:S04]  /*45520*/  LDL R17, [R1+0x4fc] ;  /* 0x0004fc0001117983 */ /* 0x001f680000100800 */
[----:B------:R-:W5:Y:S01]  /*45530*/  LDL R8, [R1+0x508] ;  /* 0x0005080001087983 */ /* 0x000f620000100800 */
[----:B------:R-:W-:-:S03]  /*45540*/  @!P0 FMUL R14, R14, 16777216 ;  /* 0x4b8000000e0e8820 */ /* 0x000fc60000400000 */
[----:B------:R0:W-:Y:S04]  /*45550*/  STL [R1+0x162c], R2 ;  /* 0x00162c0201007387 */ /* 0x0001e80000100800 */
[----:B0-----:R-:W5:Y:S04]  /*45560*/  LDL.LU R2, [R1+0x10c] ;  /* 0x00010c0001027983 */ /* 0x001f680000300800 */
[----:B------:R0:W-:Y:S04]  /*45570*/  STL [R1+0x1630], R3 ;  /* 0x0016300301007387 */ /* 0x0001e80000100800 */
[----:B0-----:R-:W5:Y:S04]  /*45580*/  LDL.LU R3, [R1+0x104] ;  /* 0x0001040001037983 */ /* 0x001f680000300800 */
[----:B------:R-:W5:Y:S04]  /*45590*/  LDL R13, [R1+0x47c] ;  /* 0x00047c00010d7983 */ /* 0x000f680000100800 */
[----:B------:R0:W-:Y:S04]  /*455a0*/  @!P0 STL [R1+0x4e4], R18 ;  /* 0x0004e41201008387 */ /* 0x0001e80000100800 */
[----:B0-----:R-:W5:Y:S04]  /*455b0*/  LDL R18, [R1+0x490] ;  /* 0x0004900001127983 */ /* 0x001f680000100800 */
[----:B------:R0:W-:Y:S04]  /*455c0*/  @!P0 STL [R1+0x4e8], R14 ;  /* 0x0004e80e01008387 */ /* 0x0001e80000100800 */
[----:B------:R-:W5:Y:S04]  /*455d0*/  LDL R9, [R1+0x498] ;  /* 0x0004980001097983 */ /* 0x000f680000100800 */
[----:B0-----:R-:W5:Y:S01]  /*455e0*/  LDL R14, [R1+0x494] ;  /* 0x00049400010e7983 */ /* 0x001f620000100800 */
[----:B--2---:R-:W-:-:S02]  /*455f0*/  @!P0 FMUL R11, R11, 16777216 ;  /* 0x4b8000000b0b8820 */ /* 0x004fc40000400000 */
[----:B---3--:R-:W-:Y:S02]  /*45600*/  @!P0 FMUL R12, R12, 16777216 ;  /* 0x4b8000000c0c8820 */ /* 0x008fe40000400000 */
[----:B----4-:R-:W-:Y:S01]  /*45610*/  @!P0 FMUL R15, R15, 16777216 ;  /* 0x4b8000000f0f8820 */ /* 0x010fe20000400000 */
[----:B------:R-:W-:Y:S04]  /*45620*/  @!P0 STL [R1+0x4ec], R11 ;  /* 0x0004ec0b01008387 */ /* 0x000fe80000100800 */
[----:B------:R0:W-:Y:S04]  /*45630*/  @!P0 STL [R1+0x4f4], R15 ;  /* 0x0004f40f01008387 */ /* 0x0001e80000100800 */
[----:B------:R-:W-:Y:S01]  /*45640*/  @!P0 STL [R1+0x4f0], R12 ;  /* 0x0004f00c01008387 */ /* 0x000fe20000100800 */
[----:B-----5:R-:W-:-:S03]  /*45650*/  @!P0 FMUL R16, R16, 16777216 ;  /* 0x4b80000010108820 */ /* 0x020fc60000400000 */
[----:B0-----:R-:W2:Y:S04]  /*45660*/  LDL R15, [R1+0x49c] ;  /* 0x00049c00010f7983 */ /* 0x001ea80000100800 */
[----:B------:R0:W-:Y:S04]  /*45670*/  @!P0 STL [R1+0x4f8], R16 ;  /* 0x0004f81001008387 */ /* 0x0001e80000100800 */
[----:B0-----:R-:W3:Y:S01]  /*45680*/  LDL R16, [R1+0x4a0] ;  /* 0x0004a00001107983 */ /* 0x001ee20000100800 */
[----:B------:R-:W-:-:S05]  /*45690*/  @!P0 FMUL R17, R17, 16777216 ;  /* 0x4b80000011118820 */ /* 0x000fca0000400000 */
[----:B------:R0:W-:Y:S04]  /*456a0*/  @!P0 STL [R1+0x4fc], R17 ;  /* 0x0004fc1101008387 */ /* 0x0001e80000100800 */
[----:B------:R-:W4:Y:S04]  /*456b0*/  LDL R10, [R1+0x4a4] ;  /* 0x0004a400010a7983 */ /* 0x000f280000100800 */
[----:B------:R-:W5:Y:S04]  /*456c0*/  LDL R11, [R1+0x4a8] ;  /* 0x0004a800010b7983 */ /* 0x000f680000100800 */
[----:B------:R-:W5:Y:S04]  /*456d0*/  LDL R12, [R1+0x4ac] ;  /* 0x0004ac00010c7983 */ /* 0x000f680000100800 */
[----:B0-----:R-:W5:Y:S01]  /*456e0*/  LDL R17, [R1+0x4b0] ;  /* 0x0004b00001117983 */ /* 0x001f620000100800 */
[----:B------:R-:W-:-:S04]  /*456f0*/  LOP3.LUT R0, R0, 0xfeffffff, RZ, 0xc0, !PT ;  /* 0xfeffffff00007812 */ /* 0x000fc800078ec0ff */
[----:B------:R-:W-:-:S04]  /*45700*/  @P6 LOP3.LUT R0, R0, 0x1000000, RZ, 0xfc, !PT ;  /* 0x0100000000006812 */ /* 0x000fc800078efcff */
[----:B------:R-:W-:Y:S01]  /*45710*/  LOP3.LUT P6, RZ, R0, 0x80, RZ, 0xc0, !PT ;  /* 0x0000008000ff7812 */ /* 0x000fe200078cc0ff */
[----:B------:R-:W-:Y:S02]  /*45720*/  @!P0 FMUL R27, R27, 16777216 ;  /* 0x4b8000001b1b8820 */ /* 0x000fe40000400000 */
[----:B------:R-:W-:Y:S02]  /*45730*/  @!P0 FMUL R3, R3, 16777216 ;  /* 0x4b80000003038820 */ /* 0x000fe40000400000 */
[----:B------:R-:W-:Y:S02]  /*45740*/  @!P0 FMUL R29, R29, 16777216 ;  /* 0x4b8000001d1d8820 */ /* 0x000fe40000400000 */
[----:B------:R-:W-:Y:S01]  /*45750*/  @!P0 FMUL R8, R8, 16777216 ;  /* 0x4b80000008088820 */ /* 0x000fe20000400000 */
[----:B------:R-:W-:Y:S04]  /*45760*/  @!P0 STL [R1+0x500], R27 ;  /* 0x0005001b01008387 */ /* 0x000fe80000100800 */
[----:B------:R-:W-:Y:S01]  /*45770*/  STL [R1+0x16a4], R3 ;  /* 0x0016a40301007387 */ /* 0x000fe20000100800 */
[----:B------:R-:W-:-:S03]  /*45780*/  @!P6 FMUL R13, R13, 16777216 ;  /* 0x4b8000000d0de820 */ /* 0x000fc60000400000 */
[----:B------:R-:W-:Y:S01]  /*45790*/  @!P0 STL [R1+0x504], R29 ;  /* 0x0005041d01008387 */ /* 0x000fe20000100800 */
[----:B------:R-:W-:-:S03]  /*457a0*/  @!P6 FMUL R18, R18, 16777216 ;  /* 0x4b8000001212e820 */ /* 0x000fc60000400000 */
[----:B------:R-:W-:Y:S04]  /*457b0*/  @!P0 STL [R1+0x508], R8 ;  /* 0x0005080801008387 */ /* 0x000fe80000100800 */
[----:B------:R0:W-:Y:S01]  /*457c0*/  @!P6 STL [R1+0x490], R18 ;  /* 0x000490120100e387 */ /* 0x0001e20000100800 */
[----:B------:R-:W-:-:S03]  /*457d0*/  @!P6 FMUL R14, R14, 16777216 ;  /* 0x4b8000000e0ee820 */ /* 0x000fc60000400000 */
[----:B0-----:R-:W5:Y:S04]  /*457e0*/  LDL R18, [R1+0x4b4] ;  /* 0x0004b40001127983 */ /* 0x001f680000100800 */
[----:B------:R0:W-:Y:S04]  /*457f0*/  @!P6 STL [R1+0x47c], R13 ;  /* 0x00047c0d0100e387 */ /* 0x0001e80000100800 */
[----:B------:R1:W-:Y:S01]  /*45800*/  @!P6 STL [R1+0x494], R14 ;  /* 0x0004940e0100e387 */ /* 0x0003e20000100800 */
[----:B------:R-:W-:-:S03]  /*45810*/  @!P6 FMUL R9, R9, 16777216 ;  /* 0x4b8000000909e820 */ /* 0x000fc60000400000 */
[----:B------:R-:W5:Y:S04]  /*45820*/  LDL R26, [R1+0x4b8] ;  /* 0x0004b800011a7983 */ /* 0x000f680000100800 */
[----:B0-----:R-:W5:Y:S04]  /*45830*/  LDL R13, [R1+0x4bc] ;  /* 0x0004bc00010d7983 */ /* 0x001f680000100800 */
[----:B-1----:R-:W5:Y:S01]  /*45840*/  LDL R14, [R1+0x4c0] ;  /* 0x0004c000010e7983 */ /* 0x002f620000100800 */
[----:B--2---:R-:W-:-:S05]  /*45850*/  @!P6 FMUL R15, R15, 16777216 ;  /* 0x4b8000000f0fe820 */ /* 0x004fca0000400000 */
[----:B------:R0:W-:Y:S01]  /*45860*/  @!P6 STL [R1+0x49c], R15 ;  /* 0x00049c0f0100e387 */ /* 0x0001e20000100800 */
[----:B---3--:R-:W-:-:S03]  /*45870*/  @!P6 FMUL R16, R16, 16777216 ;  /* 0x4b8000001010e820 */ /* 0x008fc60000400000 */
[----:B0-----:R-:W2:Y:S04]  /*45880*/  LDL R15, [R1+0x4c4] ;  /* 0x0004c400010f7983 */ /* 0x001ea80000100800 */
[----:B------:R-:W-:Y:S04]  /*45890*/  @!P6 STL [R1+0x498], R9 ;  /* 0x000498090100e387 */ /* 0x000fe80000100800 */
[----:B------:R0:W-:Y:S01]  /*458a0*/  @!P6 STL [R1+0x4a0], R16 ;  /* 0x0004a0100100e387 */ /* 0x0001e20000100800 */
[----:B----4-:R-:W-:-:S03]  /*458b0*/  @!P6 FMUL R10, R10, 16777216 ;  /* 0x4b8000000a0ae820 */ /* 0x010fc60000400000 */
[----:B0-----:R-:W3:Y:S01]  /*458c0*/  LDL R16, [R1+0x4c8] ;  /* 0x0004c80001107983 */ /* 0x001ee20000100800 */
[----:B-----5:R-:W-:Y:S02]  /*458d0*/  @!P6 FMUL R11, R11, 16777216 ;  /* 0x4b8000000b0be820 */ /* 0x020fe40000400000 */
[----:B------:R-:W-:Y:S01]  /*458e0*/  @!P6 FMUL R12, R12, 16777216 ;  /* 0x4b8000000c0ce820 */ /* 0x000fe20000400000 */
[----:B------:R0:W-:Y:S01]  /*458f0*/  @!P6 STL [R1+0x4a4], R10 ;  /* 0x0004a40a0100e387 */ /* 0x0001e20000100800 */
[----:B------:R-:W-:-:S03]  /*45900*/  @!P6 FMUL R17, R17, 16777216 ;  /* 0x4b8000001111e820 */ /* 0x000fc60000400000 */
[----:B------:R-:W4:Y:S04]  /*45910*/  LDL R27, [R1+0x40c] ;  /* 0x00040c00011b7983 */ /* 0x000f280000100800 */
[----:B------:R-:W-:Y:S04]  /*45920*/  @!P6 STL [R1+0x4a8], R11 ;  /* 0x0004a80b0100e387 */ /* 0x000fe80000100800 */
[----:B------:R-:W5:Y:S04]  /*45930*/  LDL R29, [R1+0x420] ;  /* 0x00042000011d7983 */ /* 0x000f680000100800 */
[----:B------:R-:W-:Y:S04]  /*45940*/  @!P6 STL [R1+0x4ac], R12 ;  /* 0x0004ac0c0100e387 */ /* 0x000fe80000100800 */
[----:B------:R-:W5:Y:S04]  /*45950*/  LDL R8, [R1+0x424] ;  /* 0x0004240001087983 */ /* 0x000f680000100800 */
[----:B------:R1:W-:Y:S04]  /*45960*/  @!P6 STL [R1+0x4b0], R17 ;  /* 0x0004b0110100e387 */ /* 0x0003e80000100800 */
[----:B------:R-:W5:Y:S04]  /*45970*/  LDL R9, [R1+0x428] ;  /* 0x0004280001097983 */ /* 0x000f680000100800 */
[----:B0-----:R-:W5:Y:S04]  /*45980*/  LDL R10, [R1+0x42c] ;  /* 0x00042c00010a7983 */ /* 0x001f680000100800 */
[----:B-1----:R-:W5:Y:S04]  /*45990*/  LDL R17, [R1+0x438] ;  /* 0x0004380001117983 */ /* 0x002f680000100800 */
[----:B------:R-:W5:Y:S04]  /*459a0*/  LDL R11, [R1+0x430] ;  /* 0x00043000010b7983 */ /* 0x000f680000100800 */
[----:B------:R-:W5:Y:S01]  /*459b0*/  LDL R12, [R1+0x434] ;  /* 0x00043400010c7983 */ /* 0x000f620000100800 */
[----:B------:R-:W-:Y:S01]  /*459c0*/  @!P6 FMUL R18, R18, 16777216 ;  /* 0x4b8000001212e820 */ /* 0x000fe20000400000 */
[----:B------:R-:W-:-:S04]  /*459d0*/  LOP3.LUT P1, RZ, R0, 0x40, RZ, 0xc0, !PT ;  /* 0x0000004000ff7812 */ /* 0x000fc8000782c0ff */
[----:B------:R0:W-:Y:S01]  /*459e0*/  @!P6 STL [R1+0x4b4], R18 ;  /* 0x0004b4120100e387 */ /* 0x0001e20000100800 */
[----:B------:R-:W-:-:S03]  /*459f0*/  @!P6 FMUL R26, R26, 16777216 ;  /* 0x4b8000001a1ae820 */ /* 0x000fc60000400000 */
[----:B0-----:R-:W5:Y:S01]  /*45a00*/  LDL R18, [R1+0x43c] ;  /* 0x00043c0001127983 */ /* 0x001f620000100800 */
[----:B------:R-:W-:Y:S02]  /*45a10*/  @!P6 FMUL R13, R13, 16777216 ;  /* 0x4b8000000d0de820 */ /* 0x000fe40000400000 */
[----:B------:R-:W-:-:S03]  /*45a20*/  @!P6 FMUL R14, R14, 16777216 ;  /* 0x4b8000000e0ee820 */ /* 0x000fc60000400000 */
[----:B------:R0:W-:Y:S04]  /*45a30*/  @!P6 STL [R1+0x4bc], R13 ;  /* 0x0004bc0d0100e387 */ /* 0x0001e80000100800 */
[----:B------:R-:W-:Y:S04]  /*45a40*/  @!P6 STL [R1+0x4b8], R26 ;  /* 0x0004b81a0100e387 */ /* 0x000fe80000100800 */
[----:B0-----:R-:W5:Y:S04]  /*45a50*/  LDL R13, [R1+0x450] ;  /* 0x00045000010d7983 */ /* 0x001f680000100800 */
[----:B------:R0:W-:Y:S04]  /*45a60*/  @!P6 STL [R1+0x4c0], R14 ;  /* 0x0004c00e0100e387 */ /* 0x0001e80000100800 */
[----:B0-----:R-:W5:Y:S01]  /*45a70*/  LDL R14, [R1+0x454] ;  /* 0x00045400010e7983 */ /* 0x001f620000100800 */
[----:B------:R-:W-:-:S02]  /*45a80*/  @!P6 FMUL R2, R2, 16777216 ;  /* 0x4b8000000202e820 */ /* 0x000fc40000400000 */
[----:B--2---:R-:W-:-:S05]  /*45a90*/  @!P6 FMUL R15, R15, 16777216 ;  /* 0x4b8000000f0fe820 */ /* 0x004fca0000400000 */
[----:B------:R0:W-:Y:S04]  /*45aa0*/  @!P6 STL [R1+0x4c4], R15 ;  /* 0x0004c40f0100e387 */ /* 0x0001e80000100800 */
[----:B0-----:R-:W2:Y:S01]  /*45ab0*/  LDL R15, [R1+0x458] ;  /* 0x00045800010f7983 */ /* 0x001ea20000100800 */
[----:B---3--:R-:W-:-:S05]  /*45ac0*/  @!P6 FMUL R16, R16, 16777216 ;  /* 0x4b8000001010e820 */ /* 0x008fca0000400000 */
[----:B------:R0:W-:Y:S01]  /*45ad0*/  @!P6 STL [R1+0x4c8], R16 ;  /* 0x0004c8100100e387 */ /* 0x0001e20000100800 */
[----:B----4-:R-:W-:-:S03]  /*45ae0*/  @!P1 FMUL R27, R27, 16777216 ;  /* 0x4b8000001b1b9820 */ /* 0x010fc60000400000 */
[----:B0-----:R-:W3:Y:S01]  /*45af0*/  LDL R16, [R1+0x45c] ;  /* 0x00045c0001107983 */ /* 0x001ee20000100800 */
[----:B-----5:R-:W-:-:S03]  /*45b00*/  @!P1 FMUL R29, R29, 16777216 ;  /* 0x4b8000001d1d9820 */ /* 0x020fc60000400000 */
[----:B------:R-:W-:Y:S01]  /*45b10*/  STL [R1+0x16a8], R2 ;  /* 0x0016a80201007387 */ /* 0x000fe20000100800 */
[----:B------:R-:W-:-:S03]  /*45b20*/  @!P1 FMUL R8, R8, 16777216 ;  /* 0x4b80000008089820 */ /* 0x000fc60000400000 */
[----:B------:R-:W-:Y:S04]  /*45b30*/  @!P1 STL [R1+0x40c], R27 ;  /* 0x00040c1b01009387 */ /* 0x000fe80000100800 */
[----:B------:R-:W-:Y:S01]  /*45b40*/  @!P1 STL [R1+0x420], R29 ;  /* 0x0004201d01009387 */ /* 0x000fe20000100800 */
[----:B------:R-:W-:-:S03]  /*45b50*/  @!P1 FMUL R9, R9, 16777216 ;  /* 0x4b80000009099820 */ /* 0x000fc60000400000 */
[----:B------:R-:W-:Y:S01]  /*45b60*/  @!P1 STL [R1+0x424], R8 ;  /* 0x0004240801009387 */ /* 0x000fe20000100800 */
[----:B------:R-:W-:-:S03]  /*45b70*/  @!P1 FMUL R10, R10, 16777216 ;  /* 0x4b8000000a0a9820 */ /* 0x000fc60000400000 */
[----:B------:R-:W-:Y:S01]  /*45b80*/  @!P1 STL [R1+0x428], R9 ;  /* 0x0004280901009387 */ /* 0x000fe20000100800 */
[----:B------:R-:W-:-:S03]  /*45b90*/  @!P1 FMUL R17, R17, 16777216 ;  /* 0x4b80000011119820 */ /* 0x000fc60000400000 */
[----:B------:R-:W-:Y:S01]  /*45ba0*/  @!P1 STL [R1+0x42c], R10 ;  /* 0x00042c0a01009387 */ /* 0x000fe20000100800 */
[----:B------:R-:W-:-:S03]  /*45bb0*/  @!P1 FMUL R11, R11, 16777216 ;  /* 0x4b8000000b0b9820 */ /* 0x000fc60000400000 */
[----:B------:R0:W-:Y:S04]  /*45bc0*/  @!P1 STL [R1+0x438], R17 ;  /* 0x0004381101009387 */ /* 0x0001e80000100800 */
[----:B------:R-:W-:Y:S04]  /*45bd0*/  @!P1 STL [R1+0x430], R11 ;  /* 0x0004300b01009387 */ /* 0x000fe80000100800 */
[----:B0-----:R-:W4:Y:S01]  /*45be0*/  LDL R17, [R1+0x470] ;  /* 0x0004700001117983 */ /* 0x001f220000100800 */
[----:B------:R-:W-:-:S05]  /*45bf0*/  @!P1 FMUL R12, R12, 16777216 ;  /* 0x4b8000000c0c9820 */ /* 0x000fca0000400000 */
[----:B------:R-:W-:Y:S01]  /*45c00*/  @!P1 STL [R1+0x434], R12 ;  /* 0x0004340c01009387 */ /* 0x000fe20000100800 */
[----:B------:R-:W-:-:S05]  /*45c10*/  @!P1 FMUL R18, R18, 16777216 ;  /* 0x4b80000012129820 */ /* 0x000fca0000400000 */
[----:B------:R0:W-:Y:S04]  /*45c20*/  @!P1 STL [R1+0x43c], R18 ;  /* 0x00043c1201009387 */ /* 0x0001e80000100800 */
[----:B------:R-:W5:Y:S04]  /*45c30*/  LDL R28, [R1+0x474] ;  /* 0x00047400011c7983 */ /* 0x000f680000100800 */
[----:B------:R-:W5:Y:S01]  /*45c40*/  LDL R24, [R1+0x478] ;  /* 0x0004780001187983 */ /* 0x000f620000100800 */
[----:B------:R-:W-:-:S03]  /*45c50*/  @!P1 FMUL R13, R13, 16777216 ;  /* 0x4b8000000d0d9820 */ /* 0x000fc60000400000 */
[----:B0-----:R-:W5:Y:S01]  /*45c60*/  LDL R18, [R1+0x110] ;  /* 0x0001100001127983 */ /* 0x001f620000100800 */
[----:B------:R-:W-:-:S05]  /*45c70*/  @!P1 FMUL R14, R14, 16777216 ;  /* 0x4b8000000e0e9820 */ /* 0x000fca0000400000 */
[----:B------:R0:W-:Y:S04]  /*45c80*/  @!P1 STL [R1+0x454], R14 ;  /* 0x0004540e01009387 */ /* 0x0001e80000100800 */
[----:B0-----:R-:W5:Y:S04]  /*45c90*/  LDL R14, [R1+0x2c8] ;  /* 0x0002c800010e7983 */ /* 0x001f680000100800 */
[----:B------:R-:W-:Y:S04]  /*45ca0*/  @!P1 STL [R1+0x450], R13 ;  /* 0x0004500d01009387 */ /* 0x000fe80000100800 */
[----:B------:R-:W5:Y:S01]  /*45cb0*/  LDL R25, [R1+0x2cc] ;  /* 0x0002cc0001197983 */ /* 0x000f620000100800 */
[----:B--2---:R-:W-:-:S05]  /*45cc0*/  @!P1 FMUL R15, R15, 16777216 ;  /* 0x4b8000000f0f9820 */ /* 0x004fca0000400000 */
[----:B------:R0:W-:Y:S04]  /*45cd0*/  @!P1 STL [R1+0x458], R15 ;  /* 0x0004580f01009387 */ /* 0x0001e80000100800 */
[----:B------:R-:W2:Y:S04]  /*45ce0*/  LDL R26, [R1+0x358] ;  /* 0x00035800011a7983 */ /* 0x000ea80000100800 */
[----:B------:R-:W2:Y:S04]  /*45cf0*/  LDL R27, [R1+0x35c] ;  /* 0x00035c00011b7983 */ /* 0x000ea80000100800 */
[----:B0-----:R-:W2:Y:S01]  /*45d00*/  LDL R15, [R1+0x350] ;  /* 0x00035000010f7983 */ /* 0x001ea20000100800 */
[----:B---3--:R-:W-:-:S05]  /*45d10*/  @!P1 FMUL R16, R16, 16777216 ;  /* 0x4b80000010109820 */ /* 0x008fca0000400000 */
[----:B------:R0:W-:Y:S04]  /*45d20*/  @!P1 STL [R1+0x45c], R16 ;  /* 0x00045c1001009387 */ /* 0x0001e80000100800 */
[----:B------:R-:W3:Y:S04]  /*45d30*/  LDL R29, [R1+0x390] ;  /* 0x00039000011d7983 */ /* 0x000ee80000100800 */
[----:B------:R-:W3:Y:S04]  /*45d40*/  LDL R8, [R1+0x394] ;  /* 0x0003940001087983 */ /* 0x000ee80000100800 */
[----:B------:R-:W3:Y:S04]  /*45d50*/  LDL R9, [R1+0x398] ;  /* 0x0003980001097983 */ /* 0x000ee80000100800 */
[----:B------:R-:W3:Y:S04]  /*45d60*/  LDL R10, [R1+0x39c] ;  /* 0x00039c00010a7983 */ /* 0x000ee80000100800 */
[----:B------:R-:W3:Y:S04]  /*45d70*/  LDL R11, [R1+0x3e0] ;  /* 0x0003e000010b7983 */ /* 0x000ee80000100800 */
[----:B0-----:R-:W3:Y:S04]  /*45d80*/  LDL R16, [R1+0x3ec] ;  /* 0x0003ec0001107983 */ /* 0x001ee80000100800 */
[----:B------:R-:W3:Y:S04]  /*45d90*/  LDL R12, [R1+0x3e4] ;  /* 0x0003e400010c7983 */ /* 0x000ee80000100800 */
[----:B------:R-:W3:Y:S01]  /*45da0*/  LDL R13, [R1+0x3e8] ;  /* 0x0003e800010d7983 */ /* 0x000ee20000100800 */
[----:B----4-:R-:W-:-:S05]  /*45db0*/  @!P1 FMUL R17, R17, 16777216 ;  /* 0x4b80000011119820 */ /* 0x010fca0000400000 */
[----:B------:R0:W-:Y:S04]  /*45dc0*/  @!P1 STL [R1+0x470], R17 ;  /* 0x0004701101009387 */ /* 0x0001e80000100800 */
[----:B0-----:R-:W4:Y:S01]  /*45dd0*/  LDL R17, [R1+0x400] ;  /* 0x0004000001117983 */ /* 0x001f220000100800 */
[----:B------:R-:W-:Y:S01]  /*45de0*/  LOP3.LUT P0, RZ, R0, 0x10, RZ, 0xc0, !PT ;  /* 0x0000001000ff7812 */ /* 0x000fe2000780c0ff */
[----:B-----5:R-:W-:Y:S02]  /*45df0*/  @!P1 FMUL R28, R28, 16777216 ;  /* 0x4b8000001c1c9820 */ /* 0x020fe40000400000 */
[----:B------:R-:W-:Y:S02]  /*45e00*/  @!P1 FMUL R24, R24, 16777216 ;  /* 0x4b80000018189820 */ /* 0x000fe40000400000 */
[----:B------:R-:W-:-:S05]  /*45e10*/  @!P1 FMUL R18, R18, 16777216 ;  /* 0x4b80000012129820 */ /* 0x000fca0000400000 */
[----:B------:R0:W-:Y:S04]  /*45e20*/  @!P1 STL [R1+0x110], R18 ;  /* 0x0001101201009387 */ /* 0x0001e80000100800 */
[----:B------:R-:W-:Y:S04]  /*45e30*/  @!P1 STL [R1+0x474], R28 ;  /* 0x0004741c01009387 */ /* 0x000fe80000100800 */
[----:B0-----:R-:W5:Y:S04]  /*45e40*/  LDL R18, [R1+0x404] ;  /* 0x0004040001127983 */ /* 0x001f680000100800 */
[----:B------:R-:W-:Y:S01]  /*45e50*/  @!P1 STL [R1+0x478], R24 ;  /* 0x0004781801009387 */ /* 0x000fe20000100800 */
[----:B------:R-:W-:-:S05]  /*45e60*/  @!P0 FMUL R14, R14, 16777216 ;  /* 0x4b8000000e0e8820 */ /* 0x000fca0000400000 */
[----:B------:R0:W-:Y:S01]  /*45e70*/  @!P0 STL [R1+0x2c8], R14 ;  /* 0x0002c80e01008387 */ /* 0x0001e20000100800 */
[----:B------:R-:W-:-:S03]  /*45e80*/  @!P0 FMUL R25, R25, 16777216 ;  /* 0x4b80000019198820 */ /* 0x000fc60000400000 */
[----:B0-----:R-:W5:Y:S04]  /*45e90*/  LDL R14, [R1+0x408] ;  /* 0x00040800010e7983 */ /* 0x001f680000100800 */
[----:B------:R-:W-:Y:S01]  /*45ea0*/  @!P0 STL [R1+0x2cc], R25 ;  /* 0x0002cc1901008387 */ /* 0x000fe20000100800 */
[----:B--2---:R-:W-:Y:S02]  /*45eb0*/  @!P0 FMUL R26, R26, 16777216 ;  /* 0x4b8000001a1a8820 */ /* 0x004fe40000400000 */
[----:B------:R-:W-:Y:S02]  /*45ec0*/  @!P0 FMUL R27, R27, 16777216 ;  /* 0x4b8000001b1b8820 */ /* 0x000fe40000400000 */
[----:B------:R-:W-:-:S05]  /*45ed0*/  @!P0 FMUL R15, R15, 16777216 ;  /* 0x4b8000000f0f8820 */ /* 0x000fca0000400000 */
[----:B------:R0:W-:Y:S01]  /*45ee0*/  @!P0 STL [R1+0x350], R15 ;  /* 0x0003500f01008387 */ /* 0x0001e20000100800 */
[----:B---3--:R-:W-:Y:S02]  /*45ef0*/  @!P0 FMUL R29, R29, 16777216 ;  /* 0x4b8000001d1d8820 */ /* 0x008fe40000400000 */
[----:B------:R-:W-:Y:S01]  /*45f00*/  @!P0 FMUL R8, R8, 16777216 ;  /* 0x4b80000008088820 */ /* 0x000fe20000400000 */
[----:B0-----:R-:W2:Y:S01]  /*45f10*/  LDL R15, [R1+0x114] ;  /* 0x00011400010f7983 */ /* 0x001ea20000100800 */
[----:B------:R-:W-:-:S03]  /*45f20*/  @!P0 FMUL R9, R9, 16777216 ;  /* 0x4b80000009098820 */ /* 0x000fc60000400000 */
        /* <DEDUP_REMOVED lines=8> */
[----:B------:R-:W-:Y:S04]  /*45fb0*/  @!P0 STL [R1+0x398], R9 ;  /* 0x0003980901008387 */ /* 0x000fe80000100800 */
[----:B------:R-:W-:Y:S04]  /*45fc0*/  @!P0 STL [R1+0x39c], R10 ;  /* 0x00039c0a01008387 */ /* 0x000fe80000100800 */
[----:B------:R-:W-:Y:S04]  /*45fd0*/  @!P0 STL [R1+0x3e0], R11 ;  /* 0x0003e00b01008387 */ /* 0x000fe80000100800 */
[----:B------:R0:W-:Y:S01]  /*45fe0*/  @!P0 STL [R1+0x3ec], R16 ;  /* 0x0003ec1001008387 */ /* 0x0001e20000100800 */
[----:B------:R-:W-:-:S03]  /*45ff0*/  @!P0 FMUL R13, R13, 16777216 ;  /* 0x4b8000000d0d8820 */ /* 0x000fc60000400000 */
[----:B------:R-:W-:Y:S04]  /*46000*/  @!P0 STL [R1+0x3e4], R12 ;  /* 0x0003e40c01008387 */ /* 0x000fe80000100800 */
[----:B0-----:R-:W3:Y:S01]  /*46010*/  LDL R16, [R1+0x258] ;  /* 0x0002580001107983 */ /* 0x001ee20000100800 */
[----:B----4-:R-:W-:-:S03]  /*46020*/  @!P0 FMUL R17, R17, 16777216 ;  /* 0x4b80000011118820 */ /* 0x010fc60000400000 */
[----:B------:R-:W-:Y:S04]  /*46030*/  @!P0 STL [R1+0x3e8], R13 ;  /* 0x0003e80d01008387 */ /* 0x000fe80000100800 */
[----:B------:R0:W-:Y:S04]  /*46040*/  @!P0 STL [R1+0x400], R17 ;  /* 0x0004001101008387 */ /* 0x0001e80000100800 */
[----:B------:R-:W4:Y:S04]  /*46050*/  LDL R28, [R1+0x25c] ;  /* 0x00025c00011c7983 */ /* 0x000f280000100800 */
[----:B------:R-:W4:Y:S01]  /*46060*/  LDL R24, [R1+0x260] ;  /* 0x0002600001187983 */ /* 0x000f220000100800 */
[----:B0-----:R-:W-:-:S02]  /*46070*/  MOV R17, R19 ;  /* 0x0000001300117202 */ /* 0x001fc40000000f00 */
[----:B------:R-:W-:Y:S01]  /*46080*/  MOV R19, R20 ;  /* 0x0000001400137202 */ /* 0x000fe20000000f00 */
[----:B------:R-:W4:Y:S04]  /*46090*/  LDL R25, [R1+0x264] ;  /* 0x0002640001197983 */ /* 0x000f280000100800 */
[----:B------:R-:W4:Y:S01]  /*460a0*/  LDL R20, [R1+0x268] ;  /* 0x0002680001147983 */ /* 0x000f220000100800 */
[----:B-----5:R-:W-:Y:S01]  /*460b0*/  @!P0 FMUL R18, R18, 16777216 ;  /* 0x4b80000012128820 */ /* 0x020fe20000400000 */
[----:B------:R-:W-:-:S04]  /*460c0*/  LOP3.LUT P6, RZ, R0, 0x8, RZ, 0xc0, !PT ;  /* 0x0000000800ff7812 */ /* 0x000fc800078cc0ff */
[----:B------:R0:W-:Y:S04]  /*460d0*/  @!P0 STL [R1+0x404], R18 ;  /* 0x0004041201008387 */ /* 0x0001e80000100800 */
[----:B------:R-:W5:Y:S04]  /*460e0*/  LDL R26, [R1+0x270] ;  /* 0x00027000011a7983 */ /* 0x000f680000100800 */
[----:B0-----:R-:W5:Y:S01]  /*460f0*/  LDL R18, [R1+0x26c] ;  /* 0x00026c0001127983 */ /* 0x001f620000100800 */
[----:B------:R-:W-:-:S05]  /*46100*/  @!P0 FMUL R14, R14, 16777216 ;  /* 0x4b8000000e0e8820 */ /* 0x000fca0000400000 */
[----:B------:R0:W-:Y:S04]  /*46110*/  @!P0 STL [R1+0x408], R14 ;  /* 0x0004080e01008387 */ /* 0x0001e80000100800 */
[----:B------:R-:W5:Y:S04]  /*46120*/  LDL R27, [R1+0x278] ;  /* 0x00027800011b7983 */ /* 0x000f680000100800 */
[----:B------:R-:W5:Y:S04]  /*46130*/  LDL R29, [R1+0x27c] ;  /* 0x00027c00011d7983 */ /* 0x000f680000100800 */
[----:B0-----:R-:W5:Y:S01]  /*46140*/  LDL R14, [R1+0x274] ;  /* 0x00027400010e7983 */ /* 0x001f620000100800 */
[----:B--2---:R-:W-:-:S05]  /*46150*/  @!P0 FMUL R15, R15, 16777216 ;  /* 0x4b8000000f0f8820 */ /* 0x004fca0000400000 */
[----:B------:R0:W-:Y:S04]  /*46160*/  @!P0 STL [R1+0x114], R15 ;  /* 0x0001140f01008387 */ /* 0x0001e80000100800 */
[----:B------:R-:W2:Y:S04]  /*46170*/  LDL R8, [R1+0x280] ;  /* 0x0002800001087983 */ /* 0x000ea80000100800 */
[----:B------:R-:W2:Y:S04]  /*46180*/  LDL R9, [R1+0x284] ;  /* 0x0002840001097983 */ /* 0x000ea80000100800 */
[----:B0-----:R-:W2:Y:S04]  /*46190*/  LDL R15, [R1+0x288] ;  /* 0x00028800010f7983 */ /* 0x001ea80000100800 */
[----:B------:R-:W2:Y:S04]  /*461a0*/  LDL R10, [R1+0x28c] ;  /* 0x00028c00010a7983 */ /* 0x000ea80000100800 */
[----:B------:R-:W2:Y:S04]  /*461b0*/  LDL R13, [R1+0x118] ;  /* 0x00011800010d7983 */ /* 0x000ea80000100800 */
[----:B------:R-:W2:Y:S04]  /*461c0*/  LDL R11, [R1+0x2c0] ;  /* 0x0002c000010b7983 */ /* 0x000ea80000100800 */
[----:B------:R-:W2:Y:S01]  /*461d0*/  LDL R12, [R1+0x2c4] ;  /* 0x0002c400010c7983 */ /* 0x000ea20000100800 */
[----:B---3--:R-:W-:-:S05]  /*461e0*/  @!P6 FMUL R16, R16, 16777216 ;  /* 0x4b8000001010e820 */ /* 0x008fca0000400000 */
[----:B------:R0:W-:Y:S04]  /*461f0*/  @!P6 STL [R1+0x258], R16 ;  /* 0x000258100100e387 */ /* 0x0001e80000100800 */
[----:B0-----:R-:W3:Y:S01]  /*46200*/  LDL R16, [R1+0x218] ;  /* 0x0002180001107983 */ /* 0x001ee20000100800 */
[----:B----4-:R-:W-:Y:S02]  /*46210*/  @!P6 FMUL R28, R28, 16777216 ;  /* 0x4b8000001c1ce820 */ /* 0x010fe40000400000 */
[----:B------:R-:W-:-:S03]  /*46220*/  @!P6 FMUL R24, R24, 16777216 ;  /* 0x4b8000001818e820 */ /* 0x000fc60000400000 */
[----:B------:R-:W-:Y:S01]  /*46230*/  @!P6 STL [R1+0x25c], R28 ;  /* 0x00025c1c0100e387 */ /* 0x000fe20000100800 */
[----:B------:R-:W-:-:S05]  /*46240*/  @!P6 FMUL R20, R20, 16777216 ;  /* 0x4b8000001414e820 */ /* 0x000fca0000400000 */
[----:B------:R0:W-:Y:S04]  /*46250*/  @!P6 STL [R1+0x268], R20 ;  /* 0x000268140100e387 */ /* 0x0001e80000100800 */
[----:B------:R-:W-:Y:S04]  /*46260*/  @!P6 STL [R1+0x260], R24 ;  /* 0x000260180100e387 */ /* 0x000fe80000100800 */
[----:B0-----:R-:W4:Y:S01]  /*46270*/  LDL R20, [R1+0x21c] ;  /* 0x00021c0001147983 */ /* 0x001f220000100800 */
[----:B------:R-:W-:Y:S02]  /*46280*/  @!P6 FMUL R25, R25, 16777216 ;  /* 0x4b8000001919e820 */ /* 0x000fe40000400000 */
[----:B-----5:R-:W-:Y:S01]  /*46290*/  @!P6 FMUL R18, R18, 16777216 ;  /* 0x4b8000001212e820 */ /* 0x020fe20000400000 */
[----:B------:R-:W-:Y:S01]  /*462a0*/  LOP3.LUT P1, RZ, R0, 0x4, RZ, 0xc0, !PT ;  /* 0x0000000400ff7812 */ /* 0x000fe2000782c0ff */
[----:B------:R-:W-:Y:S01]  /*462b0*/  @!P6 FMUL R26, R26, 16777216 ;  /* 0x4b8000001a1ae820 */ /* 0x000fe20000400000 */
[----:B------:R-:W-:Y:S04]  /*462c0*/  @!P6 STL [R1+0x264], R25 ;  /* 0x000264190100e387 */ /* 0x000fe80000100800 */
[----:B------:R0:W-:Y:S04]  /*462d0*/  @!P6 STL [R1+0x26c], R18 ;  /* 0x00026c120100e387 */ /* 0x0001e80000100800 */
[----:B0-----:R-:W5:Y:S01]  /*462e0*/  LDL R18, [R1+0x220] ;  /* 0x0002200001127983 */ /* 0x001f620000100800 */
[----:B------:R-:W-:-:S03]  /*462f0*/  @!P6 FMUL R27, R27, 16777216 ;  /* 0x4b8000001b1be820 */ /* 0x000fc60000400000 */
[----:B------:R-:W-:Y:S01]  /*46300*/  @!P6 STL [R1+0x270], R26 ;  /* 0x0002701a0100e387 */ /* 0x000fe20000100800 */
[----:B------:R-:W-:Y:S02]  /*46310*/  @!P6 FMUL R29, R29, 16777216 ;  /* 0x4b8000001d1de820 */ /* 0x000fe40000400000 */
[----:B------:R-:W-:-:S05]  /*46320*/  @!P6 FMUL R14, R14, 16777216 ;  /* 0x4b8000000e0ee820 */ /* 0x000fca0000400000 */
[----:B------:R0:W-:Y:S04]  /*46330*/  @!P6 STL [R1+0x274], R14 ;  /* 0x0002740e0100e387 */ /* 0x0001e80000100800 */
[----:B0-----:R-:W5:Y:S04]  /*46340*/  LDL R14, [R1+0x224] ;  /* 0x00022400010e7983 */ /* 0x001f680000100800 */
[----:B------:R-:W-:Y:S04]  /*46350*/  @!P6 STL [R1+0x278], R27 ;  /* 0x0002781b0100e387 */ /* 0x000fe80000100800 */
[----:B------:R-:W-:Y:S01]  /*46360*/  @!P6 STL [R1+0x27c], R29 ;  /* 0x00027c1d0100e387 */ /* 0x000fe20000100800 */
[----:B--2---:R-:W-:-:S02]  /*46370*/  @!P6 FMUL R8, R8, 16777216 ;  /* 0x4b8000000808e820 */ /* 0x004fc40000400000 */
[----:B------:R-:W-:Y:S02]  /*46380*/  @!P6 FMUL R9, R9, 16777216 ;  /* 0x4b8000000909e820 */ /* 0x000fe40000400000 */
[----:B------:R-:W-:Y:S02]  /*46390*/  @!P6 FMUL R15, R15, 16777216 ;  /* 0x4b8000000f0fe820 */ /* 0x000fe40000400000 */
[----:B------:R-:W-:-:S03]  /*463a0*/  @!P6 FMUL R10, R10, 16777216 ;  /* 0x4b8000000a0ae820 */ /* 0x000fc60000400000 */
[----:B------:R0:W-:Y:S01]  /*463b0*/  @!P6 STL [R1+0x288], R15 ;  /* 0x0002880f0100e387 */ /* 0x0001e20000100800 */
[----:B------:R-:W-:-:S03]  /*463c0*/  @!P6 FMUL R13, R13, 16777216 ;  /* 0x4b8000000d0de820 */ /* 0x000fc60000400000 */
[----:B------:R-:W-:Y:S01]  /*463d0*/  @!P6 STL [R1+0x280], R8 ;  /* 0x000280080100e387 */ /* 0x000fe20000100800 */
[----:B------:R-:W-:-:S03]  /*463e0*/  @!P6 FMUL R11, R11, 16777216 ;  /* 0x4b8000000b0be820 */ /* 0x000fc60000400000 */
[----:B0-----:R-:W2:Y:S01]  /*463f0*/  LDL R15, [R1+0x228] ;  /* 0x00022800010f7983 */ /* 0x001ea20000100800 */
[----:B------:R-:W-:-:S03]  /*46400*/  @!P6 FMUL R12, R12, 16777216 ;  /* 0x4b8000000c0ce820 */ /* 0x000fc60000400000 */
[----:B------:R-:W-:Y:S04]  /*46410*/  @!P6 STL [R1+0x284], R9 ;  /* 0x000284090100e387 */ /* 0x000fe80000100800 */
[----:B------:R-:W-:Y:S04]  /*46420*/  @!P6 STL [R1+0x28c], R10 ;  /* 0x00028c0a0100e387 */ /* 0x000fe80000100800 */
[----:B------:R-:W-:Y:S04]  /*46430*/  @!P6 STL [R1+0x118], R13 ;  /* 0x0001180d0100e387 */ /* 0x000fe80000100800 */
[----:B------:R-:W-:Y:S04]  /*46440*/  @!P6 STL [R1+0x2c0], R11 ;  /* 0x0002c00b0100e387 */ /* 0x000fe80000100800 */
[----:B------:R-:W-:Y:S01]  /*46450*/  @!P6 STL [R1+0x2c4], R12 ;  /* 0x0002c40c0100e387 */ /* 0x000fe20000100800 */
[----:B---3--:R-:W-:-:S05]  /*46460*/  @!P1 FMUL R16, R16, 16777216 ;  /* 0x4b80000010109820 */ /* 0x008fca0000400000 */
[----:B------:R0:W-:Y:S04]  /*46470*/  @!P1 STL [R1+0x218], R16 ;  /* 0x0002181001009387 */ /* 0x0001e80000100800 */
[----:B------:R-:W3:Y:S04]  /*46480*/  LDL R3, [R1+0x22c] ;  /* 0x00022c0001037983 */ /* 0x000ee80000100800 */
[----:B------:R-:W3:Y:S01]  /*46490*/  LDL R28, [R1+0x230] ;  /* 0x00023000011c7983 */ /* 0x000ee20000100800 */
[----:B0-----:R-:W-:Y:S01]  /*464a0*/  IMAD.MOV.U32 R16, RZ, RZ, R17 ;  /* 0x000000ffff107224 */ /* 0x001fe200078e0011 */
[----:B------:R-:W-:-:S02]  /*464b0*/  MOV R17, R19 ;  /* 0x0000001300117202 */ /* 0x000fc40000000f00 */
[----:B------:R-:W3:Y:S04]  /*464c0*/  LDL R24, [R1+0x234] ;  /* 0x0002340001187983 */ /* 0x000ee80000100800 */
[----:B------:R-:W3:Y:S01]  /*464d0*/  LDL R19, [R1+0x238] ;  /* 0x0002380001137983 */ /* 0x000ee20000100800 */
[----:B----4-:R-:W-:-:S05]  /*464e0*/  @!P1 FMUL R20, R20, 16777216 ;  /* 0x4b80000014149820 */ /* 0x010fca0000400000 */
[----:B------:R0:W-:Y:S04]  /*464f0*/  @!P1 STL [R1+0x21c], R20 ;  /* 0x00021c1401009387 */ /* 0x0001e80000100800 */
[----:B------:R-:W4:Y:S04]  /*46500*/  LDL R25, [R1+0x240] ;  /* 0x0002400001197983 */ /* 0x000f280000100800 */
[----:B0-----:R-:W4:Y:S01]  /*46510*/  LDL R20, [R1+0x23c] ;  /* 0x00023c0001147983 */ /* 0x001f220000100800 */
[----:B-----5:R-:W-:-:S05]  /*46520*/  @!P1 FMUL R18, R18, 16777216 ;  /* 0x4b80000012129820 */ /* 0x020fca0000400000 */
[----:B------:R0:W-:Y:S04]  /*46530*/  @!P1 STL [R1+0x220], R18 ;  /* 0x0002201201009387 */ /* 0x0001e80000100800 */
[----:B------:R-:W5:Y:S04]  /*46540*/  LDL R26, [R1+0x248] ;  /* 0x00024800011a7983 */ /* 0x000f680000100800 */
[----:B------:R-:W5:Y:S04]  /*46550*/  LDL R27, [R1+0x24c] ;  /* 0x00024c00011b7983 */ /* 0x000f680000100800 */
[----:B0-----:R-:W5:Y:S01]  /*46560*/  LDL R18, [R1+0x244] ;  /* 0x0002440001127983 */ /* 0x001f620000100800 */
[----:B------:R-:W-:-:S05]  /*46570*/  @!P1 FMUL R14, R14, 16777216 ;  /* 0x4b8000000e0e9820 */ /* 0x000fca0000400000 */
[----:B------:R0:W-:Y:S04]  /*46580*/  @!P1 STL [R1+0x224], R14 ;  /* 0x0002240e01009387 */ /* 0x0001e80000100800 */
[----:B------:R-:W5:Y:S04]  /*46590*/  LDL R9, [R1+0x11c] ;  /* 0x00011c0001097983 */ /* 0x000f680000100800 */
[----:B------:R-:W5:Y:S04]  /*465a0*/  LDL R29, [R1+0x250] ;  /* 0x00025000011d7983 */ /* 0x000f680000100800 */
[----:B------:R-:W5:Y:S04]  /*465b0*/  LDL R8, [R1+0x254] ;  /* 0x0002540001087983 */ /* 0x000f680000100800 */
[----:B------:R-:W5:Y:S04]  /*465c0*/  LDL R10, [R1+0x1d8] ;  /* 0x0001d800010a7983 */ /* 0x000f680000100800 */
[----:B------:R-:W5:Y:S04]  /*465d0*/  LDL R11, [R1+0x1dc] ;  /* 0x0001dc00010b7983 */ /* 0x000f680000100800 */
[----:B------:R-:W5:Y:S01]  /*465e0*/  LDL R12, [R1+0x1e0] ;  /* 0x0001e000010c7983 */ /* 0x000f620000100800 */
[----:B--2---:R-:W-:-:S05]  /*465f0*/  @!P1 FMUL R15, R15, 16777216 ;  /* 0x4b8000000f0f9820 */ /* 0x004fca0000400000 */
[----:B------:R1:W-:Y:S04]  /*46600*/  @!P1 STL [R1+0x228], R15 ;  /* 0x0002280f01009387 */ /* 0x0003e80000100800 */
[----:B------:R-:W2:Y:S04]  /*46610*/  LDL R13, [R1+0x1e4] ;  /* 0x0001e400010d7983 */ /* 0x000ea80000100800 */
[----:B0-----:R-:W2:Y:S04]  /*46620*/  LDL R14, [R1+0x1e8] ;  /* 0x0001e800010e7983 */ /* 0x001ea80000100800 */
[----:B-1----:R-:W2:Y:S01]  /*46630*/  LDL R15, [R1+0x1ec] ;  /* 0x0001ec00010f7983 */ /* 0x002ea20000100800 */
[----:B---3--:R-:W-:-:S02]  /*46640*/  @!P1 FMUL R3, R3, 16777216 ;  /* 0x4b80000003039820 */ /* 0x008fc40000400000 */
[----:B------:R-:W-:-:S03]  /*46650*/  @!P1 FMUL R28, R28, 16777216 ;  /* 0x4b8000001c1c9820 */ /* 0x000fc60000400000 */
[----:B------:R-:W-:Y:S01]  /*46660*/  @!P1 STL [R1+0x22c], R3 ;  /* 0x00022c0301009387 */ /* 0x000fe20000100800 */
[----:B------:R-:W-:-:S05]  /*46670*/  @!P1 FMUL R19, R19, 16777216 ;  /* 0x4b80000013139820 */ /* 0x000fca0000400000 */
[----:B------:R0:W-:Y:S01]  /*46680*/  @!P1 STL [R1+0x238], R19 ;  /* 0x0002381301009387 */ /* 0x0001e20000100800 */
[----:B------:R-:W-:-:S03]  /*46690*/  @!P1 FMUL R24, R24, 16777216 ;  /* 0x4b80000018189820 */ /* 0x000fc60000400000 */
[----:B------:R-:W-:Y:S04]  /*466a0*/  @!P1 STL [R1+0x230], R28 ;  /* 0x0002301c01009387 */ /* 0x000fe80000100800 */
[----:B0-----:R-:W3:Y:S01]  /*466b0*/  LDL R19, [R1+0x1f0] ;  /* 0x0001f00001137983 */ /* 0x001ee20000100800 */
[----:B----4-:R-:W-:-:S03]  /*466c0*/  @!P1 FMUL R20, R20, 16777216 ;  /* 0x4b80000014149820 */ /* 0x010fc60000400000 */
[----:B------:R-:W-:Y:S04]  /*466d0*/  @!P1 STL [R1+0x234], R24 ;  /* 0x0002341801009387 */ /* 0x000fe80000100800 */
[----:B------:R0:W-:Y:S04]  /*466e0*/  @!P1 STL [R1+0x23c], R20 ;  /* 0x00023c1401009387 */ /* 0x0001e80000100800 */
[----:B0-----:R-:W4:Y:S01]  /*466f0*/  LDL R20, [R1+0x1f4] ;  /* 0x0001f40001147983 */ /* 0x001f220000100800 */
[----:B------:R-:W-:Y:S01]  /*46700*/  LOP3.LUT P0, RZ, R0, 0x2, RZ, 0xc0, !PT ;  /* 0x0000000200ff7812 */ /* 0x000fe2000780c0ff */
[----:B------:R-:W-:-:S02]  /*46710*/  @!P1 FMUL R25, R25, 16777216 ;  /* 0x4b80000019199820 */ /* 0x000fc40000400000 */
[----:B-----5:R-:W-:-:S03]  /*46720*/  @!P1 FMUL R18, R18, 16777216 ;  /* 0x4b80000012129820 */ /* 0x020fc60000400000 */
[----:B------:R-:W-:Y:S01]  /*46730*/  @!P1 STL [R1+0x240], R25 ;  /* 0x0002401901009387 */ /* 0x000fe20000100800 */
[----:B------:R-:W-:Y:S02]  /*46740*/  @!P1 FMUL R26, R26, 16777216 ;  /* 0x4b8000001a1a9820 */ /* 0x000fe40000400000 */
[----:B------:R-:W-:Y:S01]  /*46750*/  @!P1 FMUL R27, R27, 16777216 ;  /* 0x4b8000001b1b9820 */ /* 0x000fe20000400000 */
[----:B------:R0:W-:Y:S04]  /*46760*/  @!P1 STL [R1+0x244], R18 ;  /* 0x0002441201009387 */ /* 0x0001e80000100800 */
[----:B0-----:R-:W5:Y:S01]  /*46770*/  LDL R18, [R1+0x1f8] ;  /* 0x0001f80001127983 */ /* 0x001f620000100800 */
[----:B------:R-:W-:-:S03]  /*46780*/  @!P1 FMUL R9, R9, 16777216 ;  /* 0x4b80000009099820 */ /* 0x000fc60000400000 */
[----:B------:R0:W-:Y:S01]  /*46790*/  @!P1 STL [R1+0x248], R26 ;  /* 0x0002481a01009387 */ /* 0x0001e20000100800 */
[----:B------:R-:W-:-:S03]  /*467a0*/  @!P1 FMUL R29, R29, 16777216 ;  /* 0x4b8000001d1d9820 */ /* 0x000fc60000400000 */
[----:B------:R1:W-:Y:S01]  /*467b0*/  @!P1 STL [R1+0x24c], R27 ;  /* 0x00024c1b01009387 */ /* 0x0003e20000100800 */
        /* <DEDUP_REMOVED lines=8> */
[----:B------:R-:W-:-:S03]  /*46840*/  MOV R28, R7 ;  /* 0x00000007001c7202 */ /* 0x000fc60000000f00 */
[----:B------:R-:W-:Y:S01]  /*46850*/  @!P0 STL [R1+0x1dc], R11 ;  /* 0x0001dc0b01008387 */ /* 0x000fe20000100800 */
[----:B------:R-:W-:-:S03]  /*46860*/  MOV R7, R6 ;  /* 0x0000000600077202 */ /* 0x000fc60000000f00 */
[----:B------:R-:W-:Y:S01]  /*46870*/  @!P0 STL [R1+0x1e0], R12 ;  /* 0x0001e00c01008387 */ /* 0x000fe20000100800 */
[----:B--2---:R-:W-:Y:S02]  /*46880*/  @!P0 FMUL R13, R13, 16777216 ;  /* 0x4b8000000d0d8820 */ /* 0x004fe40000400000 */
[----:B------:R-:W-:-:S03]  /*46890*/  @!P0 FMUL R14, R14, 16777216 ;  /* 0x4b8000000e0e8820 */ /* 0x000fc60000400000 */
[----:B------:R-:W-:Y:S01]  /*468a0*/  @!P0 STL [R1+0x1e4], R13 ;  /* 0x0001e40d01008387 */ /* 0x000fe20000100800 */
[----:B------:R-:W-:-:S03]  /*468b0*/  @!P0 FMUL R15, R15, 16777216 ;  /* 0x4b8000000f0f8820 */ /* 0x000fc60000400000 */
[----:B------:R-:W-:Y:S04]  /*468c0*/  @!P0 STL [R1+0x1e8], R14 ;  /* 0x0001e80e01008387 */ /* 0x000fe80000100800 */
[----:B------:R-:W-:Y:S04]  /*468d0*/  @!P0 STL [R1+0x1ec], R15 ;  /* 0x0001ec0f01008387 */ /* 0x000fe80000100800 */
[----:B------:R-:W2:Y:S04]  /*468e0*/  LDL R6, [R1+0x20c] ;  /* 0x00020c0001067983 */ /* 0x000ea80000100800 */
[----:B0-----:R-:W2:Y:S04]  /*468f0*/  LDL R26, [R1+0x120] ;  /* 0x00012000011a7983 */ /* 0x001ea80000100800 */
[----:B------:R-:W2:Y:S04]  /*46900*/  LDL R24, [R1+0x210] ;  /* 0x0002100001187983 */ /* 0x000ea80000100800 */
[----:B------:R-:W2:Y:S01]  /*46910*/  LDL R25, [R1+0x214] ;  /* 0x0002140001197983 */ /* 0x000ea20000100800 */
[----:B---3--:R-:W-:-:S05]  /*46920*/  @!P0 FMUL R19, R19, 16777216 ;  /* 0x4b80000013138820 */ /* 0x008fca0000400000 */
[----:B------:R0:W-:Y:S04]  /*46930*/  @!P0 STL [R1+0x1f0], R19 ;  /* 0x0001f01301008387 */ /* 0x0001e80000100800 */
[----:B-1----:R-:W3:Y:S04]  /*46940*/  LDL R27, [R1+0x19c] ;  /* 0x00019c00011b7983 */ /* 0x002ee80000100800 */
[----:B0-----:R-:W3:Y:S01]  /*46950*/  LDL R19, [R1+0x198] ;  /* 0x0001980001137983 */ /* 0x001ee20000100800 */
[----:B----4-:R-:W-:-:S05]  /*46960*/  @!P0 FMUL R20, R20, 16777216 ;  /* 0x4b80000014148820 */ /* 0x010fca0000400000 */
[----:B------:R0:W-:Y:S01]  /*46970*/  @!P0 STL [R1+0x1f4], R20 ;  /* 0x0001f41401008387 */ /* 0x0001e20000100800 */
[----:B------:R-:W-:Y:S01]  /*46980*/  MOV R2, R16 ;  /* 0x0000001000027202 */ /* 0x000fe20000000f00 */
[----:B------:R-:W-:Y:S02]  /*46990*/  IMAD.MOV.U32 R3, RZ, RZ, R17 ;  /* 0x000000ffff037224 */ /* 0x000fe400078e0011 */
[----:B------:R-:W4:Y:S01]  /*469a0*/  LDL R29, [R1+0x1a4] ;  /* 0x0001a400011d7983 */ /* 0x000f220000100800 */
[----:B------:R-:W-:-:S03]  /*469b0*/  LOP3.LUT P6, RZ, R0, 0x1, RZ, 0xc0, !PT ;  /* 0x0000000100ff7812 */ /* 0x000fc600078cc0ff */
[----:B------:R-:W4:Y:S04]  /*469c0*/  LDL R8, [R1+0x1a8] ;  /* 0x0001a80001087983 */ /* 0x000f280000100800 */
[----:B0-----:R-:W4:Y:S01]  /*469d0*/  LDL R20, [R1+0x1a0] ;  /* 0x0001a00001147983 */ /* 0x001f220000100800 */
[----:B-----5:R-:W-:Y:S02]  /*469e0*/  @!P0 FMUL R18, R18, 16777216 ;  /* 0x4b80000012128820 */ /* 0x020fe40000400000 */
[----:B------:R-:W-:-:S03]  /*469f0*/  @!P0 FMUL R2, R2, 16777216 ;  /* 0x4b80000002028820 */ /* 0x000fc60000400000 */
[----:B------:R0:W-:Y:S01]  /*46a00*/  @!P0 STL [R1+0x1f8], R18 ;  /* 0x0001f81201008387 */ /* 0x0001e20000100800 */
[----:B------:R-:W-:-:S03]  /*46a10*/  @!P0 FMUL R3, R3, 16777216 ;  /* 0x4b80000003038820 */ /* 0x000fc60000400000 */
[----:B------:R-:W5:Y:S04]  /*46a20*/  LDL R9, [R1+0x1ac] ;  /* 0x0001ac0001097983 */ /* 0x000f680000100800 */
[----:B------:R-:W5:Y:S01]  /*46a30*/  LDL R10, [R1+0x1b0] ;  /* 0x0001b000010a7983 */ /* 0x000f620000100800 */
[----:B------:R-:W-:-:S03]  /*46a40*/  @!P0 FMUL R28, R28, 16777216 ;  /* 0x4b8000001c1c8820 */ /* 0x000fc60000400000 */
[----:B------:R-:W5:Y:S04]  /*46a50*/  LDL R11, [R1+0x1b4] ;  /* 0x0001b400010b7983 */ /* 0x000f680000100800 */
[----:B------:R-:W5:Y:S01]  /*46a60*/  LDL R12, [R1+0x1b8] ;  /* 0x0001b800010c7983 */ /* 0x000f620000100800 */
[----:B------:R-:W-:-:S03]  /*46a70*/  @!P0 FMUL R7, R7, 16777216 ;  /* 0x4b80000007078820 */ /* 0x000fc60000400000 */
[----:B------:R-:W5:Y:S04]  /*46a80*/  LDL R13, [R1+0x1bc] ;  /* 0x0001bc00010d7983 */ /* 0x000f680000100800 */
[----:B------:R-:W5:Y:S04]  /*46a90*/  LDL R14, [R1+0x1c0] ;  /* 0x0001c000010e7983 */ /* 0x000f680000100800 */
[----:B------:R-:W5:Y:S04]  /*46aa0*/  LDL R15, [R1+0x1c4] ;  /* 0x0001c400010f7983 */ /* 0x000f680000100800 */
[----:B------:R-:W5:Y:S04]  /*46ab0*/  LDL R16, [R1+0x1c8] ;  /* 0x0001c80001107983 */ /* 0x000f680000100800 */
[----:B------:R-:W5:Y:S04]  /*46ac0*/  LDL R17, [R1+0x1cc] ;  /* 0x0001cc0001117983 */ /* 0x000f680000100800 */
[----:B0-----:R-:W5:Y:S04]  /*46ad0*/  LDL R18, [R1+0x1d0] ;  /* 0x0001d00001127983 */ /* 0x001f680000100800 */
[----:B------:R0:W-:Y:S04]  /*46ae0*/  @!P0 STL [R1+0x1fc], R2 ;  /* 0x0001fc0201008387 */ /* 0x0001e80000100800 */
[----:B0-----:R-:W5:Y:S04]  /*46af0*/  LDL.LU R2, [R1+0x16a8] ;  /* 0x0016a80001027983 */ /* 0x001f680000300800 */
[----:B------:R0:W-:Y:S04]  /*46b00*/  @!P0 STL [R1+0x200], R3 ;  /* 0x0002000301008387 */ /* 0x0001e80000100800 */
[----:B0-----:R-:W5:Y:S04]  /*46b10*/  LDL.LU R3, [R1+0x16a4] ;  /* 0x0016a40001037983 */ /* 0x001f680000300800 */
[----:B------:R0:W-:Y:S04]  /*46b20*/  @!P0 STL [R1+0x204], R28 ;  /* 0x0002041c01008387 */ /* 0x0001e80000100800 */
[----:B0-----:R-:W5:Y:S04]  /*46b30*/  LDL.LU R28, [R1+0x16a0] ;  /* 0x0016a000011c7983 */ /* 0x001f680000300800 */
[----:B------:R0:W-:Y:S04]  /*46b40*/  @!P0 STL [R1+0x208], R7 ;  /* 0x0002080701008387 */ /* 0x0001e80000100800 */
[----:B0-----:R-:W5:Y:S01]  /*46b50*/  LDL.LU R7, [R1+0x169c] ;  /* 0x00169c0001077983 */ /* 0x001f620000300800 */
[----:B--2---:R-:W-:-:S02]  /*46b60*/  @!P0 FMUL R6, R6, 16777216 ;  /* 0x4b80000006068820 */ /* 0x004fc40000400000 */
[----:B------:R-:W-:-:S03]  /*46b70*/  @!P0 FMUL R26, R26, 16777216 ;  /* 0x4b8000001a1a8820 */ /* 0x000fc60000400000 */
[----:B------:R0:W-:Y:S01]  /*46b80*/  @!P0 STL [R1+0x20c], R6 ;  /* 0x00020c0601008387 */ /* 0x0001e20000100800 */
[----:B------:R-:W-:Y:S02]  /*46b90*/  @!P0 FMUL R24, R24, 16777216 ;  /* 0x4b80000018188820 */ /* 0x000fe40000400000 */
[----:B------:R-:W-:Y:S01]  /*46ba0*/  @!P0 FMUL R25, R25, 16777216 ;  /* 0x4b80000019198820 */ /* 0x000fe20000400000 */
[----:B0-----:R-:W2:Y:S04]  /*46bb0*/  LDL.LU R6, [R1+0x1698] ;  /* 0x0016980001067983 */ /* 0x001ea80000300800 */
[----:B------:R-:W-:Y:S04]  /*46bc0*/  @!P0 STL [R1+0x120], R26 ;  /* 0x0001201a01008387 */ /* 0x000fe80000100800 */
[----:B------:R-:W-:Y:S04]  /*46bd0*/  @!P0 STL [R1+0x210], R24 ;  /* 0x0002101801008387 */ /* 0x000fe80000100800 */
[----:B------:R-:W-:Y:S01]  /*46be0*/  @!P0 STL [R1+0x214], R25 ;  /* 0x0002141901008387 */ /* 0x000fe20000100800 */
[----:B---3--:R-:W-:-:S05]  /*46bf0*/  @!P6 FMUL R19, R19, 16777216 ;  /* 0x4b8000001313e820 */ /* 0x008fca0000400000 */
[----:B------:R0:W-:Y:S01]  /*46c00*/  @!P6 STL [R1+0x198], R19 ;  /* 0x000198130100e387 */ /* 0x0001e20000100800 */
[----:B------:R-:W-:-:S03]  /*46c10*/  @!P6 FMUL R27, R27, 16777216 ;  /* 0x4b8000001b1be820 */ /* 0x000fc60000400000 */
[----:B0-----:R-:W3:Y:S01]  /*46c20*/  LDL R19, [R1+0x1d4] ;  /* 0x0001d40001137983 */ /* 0x001ee20000100800 */
[----:B----4-:R-:W-:-:S05]  /*46c30*/  @!P6 FMUL R20, R20, 16777216 ;  /* 0x4b8000001414e820 */ /* 0x010fca0000400000 */
[----:B------:R0:W-:Y:S04]  /*46c40*/  @!P6 STL [R1+0x1a0], R20 ;  /* 0x0001a0140100e387 */ /* 0x0001e80000100800 */
[----:B------:R1:W-:Y:S01]  /*46c50*/  @!P6 STL [R1+0x19c], R27 ;  /* 0x00019c1b0100e387 */ /* 0x0003e20000100800 */
[----:B0-----:R-:W-:Y:S01]  /*46c60*/  IMAD.MOV.U32 R20, RZ, RZ, R21 ;  /* 0x000000ffff147224 */ /* 0x001fe200078e0015 */
[----:B------:R-:W-:Y:S02]  /*46c70*/  MOV R21, R22 ;  /* 0x0000001600157202 */ /* 0x000fe40000000f00 */
[----:B------:R-:W-:Y:S01]  /*46c80*/  MOV R22, R23 ;  /* 0x0000001700167202 */ /* 0x000fe20000000f00 */
[----:B------:R-:W-:Y:S02]  /*46c90*/  IMAD.MOV.U32 R23, RZ, RZ, R5 ;  /* 0x000000ffff177224 */ /* 0x000fe400078e0005 */
[----:B------:R-:W4:Y:S01]  /*46ca0*/  LDL R5, [R1+0x128] ;  /* 0x0001280001057983 */ /* 0x000f220000100800 */
[----:B------:R-:W-:-:S02]  /*46cb0*/  @!P6 FMUL R29, R29, 16777216 ;  /* 0x4b8000001d1de820 */ /* 0x000fc40000400000 */
[----:B------:R-:W-:Y:S02]  /*46cc0*/  @!P6 FMUL R8, R8, 16777216 ;  /* 0x4b8000000808e820 */ /* 0x000fe40000400000 */
[----:B-----5:R-:W-:Y:S02]  /*46cd0*/  @!P6 FMUL R9, R9, 16777216 ;  /* 0x4b8000000909e820 */ /* 0x020fe40000400000 */
[----:B------:R-:W-:Y:S01]  /*46ce0*/  @!P6 FMUL R10, R10, 16777216 ;  /* 0x4b8000000a0ae820 */ /* 0x000fe20000400000 */
[----:B------:R0:W-:Y:S01]  /*46cf0*/  @!P6 STL [R1+0x1a4], R29 ;  /* 0x0001a41d0100e387 */ /* 0x0001e20000100800 */
[----:B------:R-:W-:Y:S02]  /*46d00*/  @!P6 FMUL R11, R11, 16777216 ;  /* 0x4b8000000b0be820 */ /* 0x000fe40000400000 */
[----:B------:R-:W-:Y:S01]  /*46d10*/  @!P6 FMUL R12, R12, 16777216 ;  /* 0x4b8000000c0ce820 */ /* 0x000fe20000400000 */
[----:B------:R5:W-:Y:S01]  /*46d20*/  @!P6 STL [R1+0x1a8], R8 ;  /* 0x0001a8080100e387 */ /* 0x000be20000100800 */
[----:B------:R-:W-:-:S02]  /*46d30*/  @!P6 FMUL R13, R13, 16777216 ;  /* 0x4b8000000d0de820 */ /* 0x000fc40000400000 */
[----:B------:R-:W-:Y:S01]  /*46d40*/  @!P6 FMUL R14, R14, 16777216 ;  /* 0x4b8000000e0ee820 */ /* 0x000fe20000400000 */
        /* <DEDUP_REMOVED lines=9> */
[----:B------:R0:W-:Y:S04]  /*46de0*/  @!P6 STL [R1+0x1c0], R14 ;  /* 0x0001c00e0100e387 */ /* 0x0001e80000100800 */
[----:B------:R-:W-:Y:S04]  /*46df0*/  @!P6 STL [R1+0x1c4], R15 ;  /* 0x0001c40f0100e387 */ /* 0x000fe80000100800 */
[----:B------:R-:W2:Y:S04]  /*46e00*/  LDL R25, [R1+0x158] ;  /* 0x0001580001197983 */ /* 0x000ea80000100800 */
[----:B------:R-:W-:Y:S04]  /*46e10*/  @!P6 STL [R1+0x1c8], R16 ;  /* 0x0001c8100100e387 */ /* 0x000fe80000100800 */
[----:B------:R-:W2:Y:S04]  /*46e20*/  LDL R26, [R1+0x15c] ;  /* 0x00015c00011a7983 */ /* 0x000ea80000100800 */
[----:B------:R-:W-:Y:S04]  /*46e30*/  @!P6 STL [R1+0x1cc], R17 ;  /* 0x0001cc110100e387 */ /* 0x000fe80000100800 */
[----:B-1----:R-:W2:Y:S04]  /*46e40*/  LDL R27, [R1+0x160] ;  /* 0x00016000011b7983 */ /* 0x002ea80000100800 */
[----:B------:R1:W-:Y:S04]  /*46e50*/  @!P6 STL [R1+0x1d0], R18 ;  /* 0x0001d0120100e387 */ /* 0x0003e80000100800 */
[----:B0-----:R-:W2:Y:S04]  /*46e60*/  LDL R29, [R1+0x164] ;  /* 0x00016400011d7983 */ /* 0x001ea80000100800 */
[----:B-----5:R-:W5:Y:S04]  /*46e70*/  LDL R8, [R1+0x168] ;  /* 0x0001680001087983 */ /* 0x020f680000100800 */
[----:B------:R-:W5:Y:S04]  /*46e80*/  LDL R9, [R1+0x16c] ;  /* 0x00016c0001097983 */ /* 0x000f680000100800 */
[----:B------:R-:W5:Y:S04]  /*46e90*/  LDL R14, [R1+0x170] ;  /* 0x00017000010e7983 */ /* 0x000f680000100800 */
[----:B-1----:R-:W5:Y:S04]  /*46ea0*/  LDL R18, [R1+0x17c] ;  /* 0x00017c0001127983 */ /* 0x002f680000100800 */
[----:B------:R-:W5:Y:S04]  /*46eb0*/  LDL R15, [R1+0x174] ;  /* 0x00017400010f7983 */ /* 0x000f680000100800 */
[----:B------:R-:W5:Y:S04]  /*46ec0*/  LDL R16, [R1+0x178] ;  /* 0x0001780001107983 */ /* 0x000f680000100800 */
[----:B------:R-:W5:Y:S01]  /*46ed0*/  LDL R17, [R1+0x180] ;  /* 0x0001800001117983 */ /* 0x000f620000100800 */
[----:B---3--:R-:W-:-:S05]  /*46ee0*/  @!P6 FMUL R19, R19, 16777216 ;  /* 0x4b8000001313e820 */ /* 0x008fca0000400000 */
[----:B------:R0:W-:Y:S04]  /*46ef0*/  @!P6 STL [R1+0x1d4], R19 ;  /* 0x0001d4130100e387 */ /* 0x0001e80000100800 */
[----:B------:R-:W3:Y:S04]  /*46f00*/  LDL R10, [R1+0x188] ;  /* 0x00018800010a7983 */ /* 0x000ee80000100800 */
[----:B------:R-:W3:Y:S04]  /*46f10*/  LDL R11, [R1+0x18c] ;  /* 0x00018c00010b7983 */ /* 0x000ee80000100800 */
[----:B0-----:R-:W3:Y:S01]  /*46f20*/  LDL R19, [R1+0x184] ;  /* 0x0001840001137983 */ /* 0x001ee20000100800 */
[----:B----4-:R-:W-:-:S05]  /*46f30*/  @!P6 FMUL R5, R5, 16777216 ;  /* 0x4b8000000505e820 */ /* 0x010fca0000400000 */
[----:B------:R0:W-:Y:S04]  /*46f40*/  @!P6 STL [R1+0x128], R5 ;  /* 0x000128050100e387 */ /* 0x0001e80000100800 */
[----:B------:R-:W4:Y:S04]  /*46f50*/  LDL R12, [R1+0x190] ;  /* 0x00019000010c7983 */ /* 0x000f280000100800 */
[----:B------:R-:W4:Y:S04]  /*46f60*/  LDL R13, [R1+0x194] ;  /* 0x00019400010d7983 */ /* 0x000f280000100800 */
[----:B0-----:R-:W4:Y:S01]  /*46f70*/  LDL R5, [R1+0x124] ;  /* 0x0001240001057983 */ /* 0x001f220000100800 */
[----:B------:R-:W-:-:S13]  /*46f80*/  LOP3.LUT P0, RZ, R0, 0x8000000, RZ, 0xc0, !PT ;  /* 0x0800000000ff7812 */ /* 0x000fda000780c0ff */
[----:B--2---:R-:W-:Y:S02]  /*46f90*/  @!P0 FMUL R25, R25, 16777216 ;  /* 0x4b80000019198820 */ /* 0x004fe40000400000 */
[----:B------:R-:W-:-:S03]  /*46fa0*/  @!P0 FMUL R26, R26, 16777216 ;  /* 0x4b8000001a1a8820 */ /* 0x000fc60000400000 */
[----:B------:R-:W-:Y:S01]  /*46fb0*/  @!P0 STL [R1+0x158], R25 ;  /* 0x0001581901008387 */ /* 0x000fe20000100800 */
[----:B------:R-:W-:-:S03]  /*46fc0*/  @!P0 FMUL R27, R27, 16777216 ;  /* 0x4b8000001b1b8820 */ /* 0x000fc60000400000 */
[----:B------:R-:W-:Y:S01]  /*46fd0*/  @!P0 STL [R1+0x15c], R26 ;  /* 0x00015c1a01008387 */ /* 0x000fe20000100800 */
[----:B------:R-:W-:-:S03]  /*46fe0*/  @!P0 FMUL R29, R29, 16777216 ;  /* 0x4b8000001d1d8820 */ /* 0x000fc60000400000 */
[----:B------:R-:W-:Y:S01]  /*46ff0*/  @!P0 STL [R1+0x160], R27 ;  /* 0x0001601b01008387 */ /* 0x000fe20000100800 */
[----:B-----5:R-:W-:-:S03]  /*47000*/  @!P0 FMUL R8, R8, 16777216 ;  /* 0x4b80000008088820 */ /* 0x020fc60000400000 */
        /* <DEDUP_REMOVED lines=8> */
[----:B------:R0:W-:Y:S01]  /*47090*/  @!P0 STL [R1+0x17c], R18 ;  /* 0x00017c1201008387 */ /* 0x0001e20000100800 */
[----:B------:R-:W-:-:S03]  /*470a0*/  @!P0 FMUL R16, R16, 16777216 ;  /* 0x4b80000010108820 */ /* 0x000fc60000400000 */
[----:B------:R-:W-:Y:S01]  /*470b0*/  @!P0 STL [R1+0x174], R15 ;  /* 0x0001740f01008387 */ /* 0x000fe20000100800 */
[----:B------:R-:W-:-:S03]  /*470c0*/  @!P0 FMUL R17, R17, 16777216 ;  /* 0x4b80000011118820 */ /* 0x000fc60000400000 */
[----:B0-----:R-:W2:Y:S04]  /*470d0*/  LDL R18, [R1+0xdc] ;  /* 0x0000dc0001127983 */ /* 0x001ea80000100800 */
[----:B------:R-:W-:Y:S01]  /*470e0*/  @!P0 STL [R1+0x178], R16 ;  /* 0x0001781001008387 */ /* 0x000fe20000100800 */
[----:B---3--:R-:W-:-:S05]  /*470f0*/  @!P0 FMUL R19, R19, 16777216 ;  /* 0x4b80000013138820 */ /* 0x008fca0000400000 */
[----:B------:R0:W-:Y:S04]  /*47100*/  @!P0 STL [R1+0x184], R19 ;  /* 0x0001841301008387 */ /* 0x0001e80000100800 */
[----:B------:R1:W-:Y:S04]  /*47110*/  @!P0 STL [R1+0x180], R17 ;  /* 0x0001801101008387 */ /* 0x0003e80000100800 */
[----:B------:R-:W3:Y:S01]  /*47120*/  LDL R14, [R1+0xe0] ;  /* 0x0000e000010e7983 */ /* 0x000ee20000100800 */
[----:B0-----:R-:W-:-:S03]  /*47130*/  MOV R19, R20 ;  /* 0x0000001400137202 */ /* 0x001fc60000000f00 */
[----:B------:R-:W5:Y:S01]  /*47140*/  LDL R15, [R1+0xe4] ;  /* 0x0000e400010f7983 */ /* 0x000f620000100800 */
[----:B------:R-:W-:Y:S01]  /*47150*/  MOV R20, R21 ;  /* 0x0000001500147202 */ /* 0x000fe20000000f00 */
[----:B------:R-:W-:Y:S02]  /*47160*/  IMAD.MOV.U32 R21, RZ, RZ, R22 ;  /* 0x000000ffff157224 */ /* 0x000fe400078e0016 */
[----:B------:R-:W5:Y:S01]  /*47170*/  LDL R16, [R1+0xe8] ;  /* 0x0000e80001107983 */ /* 0x000f620000100800 */
[----:B------:R-:W-:Y:S01]  /*47180*/  @!P0 FMUL R10, R10, 16777216 ;  /* 0x4b8000000a0a8820 */ /* 0x000fe20000400000 */
[----:B------:R-:W-:Y:S01]  /*47190*/  MOV R22, R23 ;  /* 0x0000001700167202 */ /* 0x000fe20000000f00 */
[----:B------:R-:W-:Y:S01]  /*471a0*/  @!P0 FMUL R11, R11, 16777216 ;  /* 0x4b8000000b0b8820 */ /* 0x000fe20000400000 */
[----:B-1----:R-:W5:Y:S01]  /*471b0*/  LDL R17, [R1+0xec] ;  /* 0x0000ec0001117983 */ /* 0x002f620000100800 */
[----:B----4-:R-:W-:Y:S02]  /*471c0*/  @!P0 FMUL R12, R12, 16777216 ;  /* 0x4b8000000c0c8820 */ /* 0x010fe40000400000 */
[----:B------:R-:W-:Y:S01]  /*471d0*/  @!P0 FMUL R5, R5, 16777216 ;  /* 0x4b80000005058820 */ /* 0x000fe20000400000 */
[----:B------:R-:W4:Y:S01]  /*471e0*/  LDL R23, [R1+0xf0] ;  /* 0x0000f00001177983 */ /* 0x000f220000100800 */
[----:B------:R-:W-:-:S03]  /*471f0*/  @!P0 FMUL R13, R13, 16777216 ;  /* 0x4b8000000d0d8820 */ /* 0x000fc60000400000 */
[----:B------:R-:W-:Y:S04]  /*47200*/  @!P0 STL [R1+0x188], R10 ;  /* 0x0001880a01008387 */ /* 0x000fe80000100800 */
[----:B------:R-:W-:Y:S04]  /*47210*/  @!P0 STL [R1+0x18c], R11 ;  /* 0x00018c0b01008387 */ /* 0x000fe80000100800 */
[----:B------:R0:W-:Y:S04]  /*47220*/  @!P0 STL [R1+0x124], R5 ;  /* 0x0001240501008387 */ /* 0x0001e80000100800 */
[----:B------:R1:W-:Y:S04]  /*47230*/  @!P0 STL [R1+0x190], R12 ;  /* 0x0001900c01008387 */ /* 0x0003e80000100800 */
[----:B------:R1:W-:Y:S01]  /*47240*/  @!P0 STL [R1+0x194], R13 ;  /* 0x0001940d01008387 */ /* 0x0003e20000100800 */
[----:B0-----:R-:W-:-:S03]  /*47250*/  MOV R5, R6 ;  /* 0x0000000600057202 */ /* 0x001fc60000000f00 */
[----:B------:R-:W4:Y:S01]  /*47260*/  LDL R6, [R1+0xf4] ;  /* 0x0000f40001067983 */ /* 0x000f220000100800 */
[----:B------:R-:W-:-:S03]  /*47270*/  LOP3.LUT P1, RZ, R0, 0x10000000, RZ, 0xc0, !PT ;  /* 0x1000000000ff7812 */ /* 0x000fc6000782c0ff */
[----:B------:R-:W4:Y:S04]  /*47280*/  LDL R24, [R1+0xf8] ;  /* 0x0000f80001187983 */ /* 0x000f280000100800 */
        /* <DEDUP_REMOVED lines=8> */
[----:B-1----:R-:W4:Y:S04]  /*47310*/  LDL R12, [R1+0x130] ;  /* 0x00013000010c7983 */ /* 0x002f280000100800 */
[----:B------:R-:W4:Y:S01]  /*47320*/  LDL R13, [R1+0x74] ;  /* 0x00007400010d7983 */ /* 0x000f220000100800 */
[----:B--2---:R-:W-:-:S05]  /*47330*/  @!P1 FMUL R18, R18, 16777216 ;  /* 0x4b80000012129820 */ /* 0x004fca0000400000 */
[----:B------:R0:W-:Y:S04]  /*47340*/  @!P1 STL [R1+0xdc], R18 ;  /* 0x0000dc1201009387 */ /* 0x0001e80000100800 */
[----:B0-----:R-:W2:Y:S01]  /*47350*/  LDL R18, [R1+0x70] ;  /* 0x0000700001127983 */ /* 0x001ea20000100800 */
[----:B---3--:R-:W-:Y:S02]  /*47360*/  @!P1 FMUL R14, R14, 16777216 ;  /* 0x4b8000000e0e9820 */ /* 0x008fe40000400000 */
[----:B-----5:R-:W-:-:S03]  /*47370*/  @!P1 FMUL R15, R15, 16777216 ;  /* 0x4b8000000f0f9820 */ /* 0x020fc60000400000 */
[----:B------:R0:W-:Y:S01]  /*47380*/  @!P1 STL [R1+0xe0], R14 ;  /* 0x0000e00e01009387 */ /* 0x0001e20000100800 */
[----:B------:R-:W-:-:S03]  /*47390*/  @!P1 FMUL R16, R16, 16777216 ;  /* 0x4b80000010109820 */ /* 0x000fc60000400000 */
[----:B------:R1:W-:Y:S01]  /*473a0*/  @!P1 STL [R1+0xe4], R15 ;  /* 0x0000e40f01009387 */ /* 0x0003e20000100800 */
[----:B------:R-:W-:-:S03]  /*473b0*/  @!P1 FMUL R17, R17, 16777216 ;  /* 0x4b80000011119820 */ /* 0x000fc60000400000 */
[----:B0-----:R-:W3:Y:S01]  /*473c0*/  LDL R14, [R1+0xa4] ;  /* 0x0000a400010e7983 */ /* 0x001ee20000100800 */
[----:B----4-:R-:W-:-:S03]  /*473d0*/  @!P1 FMUL R23, R23, 16777216 ;  /* 0x4b80000017179820 */ /* 0x010fc60000400000 */
[----:B------:R0:W-:Y:S04]  /*473e0*/  @!P1 STL [R1+0xe8], R16 ;  /* 0x0000e81001009387 */ /* 0x0001e80000100800 */
[----:B------:R4:W-:Y:S04]  /*473f0*/  @!P1 STL [R1+0xec], R17 ;  /* 0x0000ec1101009387 */ /* 0x0009e80000100800 */
[----:B-1----:R-:W5:Y:S04]  /*47400*/  LDL R15, [R1+0xa8] ;  /* 0x0000a800010f7983 */ /* 0x002f680000100800 */
[----:B------:R1:W-:Y:S04]  /*47410*/  @!P1 STL [R1+0xf0], R23 ;  /* 0x0000f01701009387 */ /* 0x0003e80000100800 */
[----:B0-----:R-:W5:Y:S04]  /*47420*/  LDL R16, [R1+0xac] ;  /* 0x0000ac0001107983 */ /* 0x001f680000100800 */
[----:B----4-:R-:W4:Y:S01]  /*47430*/  LDL R17, [R1+0xb0] ;  /* 0x0000b00001117983 */ /* 0x010f220000100800 */
[----:B------:R-:W-:-:S03]  /*47440*/  @!P1 FMUL R6, R6, 16777216 ;  /* 0x4b80000006069820 */ /* 0x000fc60000400000 */
[----:B-1----:R-:W4:Y:S04]  /*47450*/  LDL R23, [R1+0xb4] ;  /* 0x0000b40001177983 */ /* 0x002f280000100800 */
[----:B------:R0:W-:Y:S04]  /*47460*/  @!P1 STL [R1+0xf4], R6 ;  /* 0x0000f40601009387 */ /* 0x0001e80000100800 */
[----:B0-----:R-:W4:Y:S01]  /*47470*/  LDL R6, [R1+0xb8] ;  /* 0x0000b80001067983 */ /* 0x001f220000100800 */
[----:B------:R-:W-:Y:S02]  /*47480*/  @!P1 FMUL R24, R24, 16777216 ;  /* 0x4b80000018189820 */ /* 0x000fe40000400000 */
[----:B------:R-:W-:-:S02]  /*47490*/  @!P1 FMUL R25, R25, 16777216 ;  /* 0x4b80000019199820 */ /* 0x000fc40000400000 */
[----:B------:R-:W-:Y:S02]  /*474a0*/  @!P1 FMUL R26, R26, 16777216 ;  /* 0x4b8000001a1a9820 */ /* 0x000fe40000400000 */
[----:B------:R-:W-:Y:S01]  /*474b0*/  @!P1 FMUL R27, R27, 16777216 ;  /* 0x4b8000001b1b9820 */ /* 0x000fe20000400000 */
[----:B------:R0:W-:Y:S01]  /*474c0*/  @!P1 STL [R1+0xf8], R24 ;  /* 0x0000f81801009387 */ /* 0x0001e20000100800 */
[----:B------:R-:W-:Y:S02]  /*474d0*/  @!P1 FMUL R29, R29, 16777216 ;  /* 0x4b8000001d1d9820 */ /* 0x000fe40000400000 */
[----:B------:R-:W-:Y:S01]  /*474e0*/  @!P1 FMUL R8, R8, 16777216 ;  /* 0x4b80000008089820 */ /* 0x000fe20000400000 */
[----:B------:R1:W-:Y:S01]  /*474f0*/  @!P1 STL [R1+0xfc], R25 ;  /* 0x0000fc1901009387 */ /* 0x0003e20000100800 */
[----:B------:R-:W-:Y:S02]  /*47500*/  @!P1 FMUL R9, R9, 16777216 ;  /* 0x4b80000009099820 */ /* 0x000fe40000400000 */
[----:B------:R-:W-:Y:S01]  /*47510*/  @!P1 FMUL R10, R10, 16777216 ;  /* 0x4b8000000a0a9820 */ /* 0x000fe20000400000 */
[----:B------:R0:W-:Y:S01]  /*47520*/  @!P1 STL [R1+0x100], R26 ;  /* 0x0001001a01009387 */ /* 0x0001e20000100800 */
[----:B------:R-:W-:-:S03]  /*47530*/  @!P1 FMUL R11, R11, 16777216 ;  /* 0x4b8000000b0b9820 */ /* 0x000fc60000400000 */
[----:B------:R0:W-:Y:S01]  /*47540*/  @!P1 STL [R1+0x108], R27 ;  /* 0x0001081b01009387 */ /* 0x0001e20000100800 */
[----:B------:R-:W-:-:S03]  /*47550*/  @!P1 FMUL R12, R12, 16777216 ;  /* 0x4b8000000c0c9820 */ /* 0x000fc60000400000 */
[----:B------:R-:W-:Y:S01]  /*47560*/  @!P1 STL [R1+0x134], R29 ;  /* 0x0001341d01009387 */ /* 0x000fe20000100800 */
[----:B------:R-:W-:-:S03]  /*47570*/  @!P2 FMUL R13, R13, 16777216 ;  /* 0x4b8000000d0da820 */ /* 0x000fc60000400000 */
[----:B------:R-:W-:Y:S04]  /*47580*/  @!P1 STL [R1+0x148], R8 ;  /* 0x0001480801009387 */ /* 0x000fe80000100800 */
[----:B------:R-:W-:Y:S04]  /*47590*/  @!P1 STL [R1+0x14c], R9 ;  /* 0x00014c0901009387 */ /* 0x000fe80000100800 */
[----:B------:R-:W-:Y:S04]  /*475a0*/  @!P1 STL [R1+0x130], R12 ;  /* 0x0001300c01009387 */ /* 0x000fe80000100800 */
[----:B------:R-:W-:Y:S01]  /*475b0*/  @!P1 STL [R1+0x150], R10 ;  /* 0x0001500a01009387 */ /* 0x000fe20000100800 */
[----:B0-----:R-:W-:-:S03]  /*475c0*/  IMAD.MOV.U32 R24, RZ, RZ, R19 ;  /* 0x000000ffff187224 */ /* 0x001fc600078e0013 */
[----:B------:R-:W-:Y:S01]  /*475d0*/  @!P1 STL [R1+0x154], R11 ;  /* 0x0001540b01009387 */ /* 0x000fe20000100800 */
[----:B-1----:R-:W-:-:S03]  /*475e0*/  MOV R25, R20 ;  /* 0x0000001400197202 */ /* 0x002fc60000000f00 */
[----:B------:R-:W-:Y:S01]  /*475f0*/  @!P2 STL [R1+0x74], R13 ;  /* 0x0000740d0100a387 */ /* 0x000fe20000100800 */
[----:B--2---:R-:W-:Y:S01]  /*47600*/  @!P2 FMUL R18, R18, 16777216 ;  /* 0x4b8000001212a820 */ /* 0x004fe20000400000 */
[----:B------:R-:W-:Y:S01]  /*47610*/  MOV R26, R21 ;  /* 0x00000015001a7202 */ /* 0x000fe20000000f00 */
[----:B------:R-:W-:-:S03]  /*47620*/  IMAD.MOV.U32 R27, RZ, RZ, R22 ;  /* 0x000000ffff1b7224 */ /* 0x000fc600078e0016 */
[----:B------:R0:W-:Y:S04]  /*47630*/  @!P2 STL [R1+0x70], R18 ;  /* 0x000070120100a387 */ /* 0x0001e80000100800 */
[----:B------:R-:W5:Y:S04]  /*47640*/  LDL R19, [R1+0xd0] ;  /* 0x0000d00001137983 */ /* 0x000f680000100800 */
[----:B------:R-:W5:Y:S04]  /*47650*/  LDL R20, [R1+0xd4] ;  /* 0x0000d40001147983 */ /* 0x000f680000100800 */
[----:B0-----:R-:W5:Y:S04]  /*47660*/  LDL R18, [R1+0xcc] ;  /* 0x0000cc0001127983 */ /* 0x001f680000100800 */
[----:B------:R-:W5:Y:S04]  /*47670*/  LDL R21, [R1+0xd8] ;  /* 0x0000d80001157983 */ /* 0x000f680000100800 */
[----:B------:R-:W5:Y:S01]  /*47680*/  LDL R22, [R1+0x12c] ;  /* 0x00012c0001167983 */ /* 0x000f620000100800 */
[----:B---3--:R-:W-:-:S05]  /*47690*/  @!P2 FMUL R14, R14, 16777216 ;  /* 0x4b8000000e0ea820 */ /* 0x008fca0000400000 */
[----:B------:R0:W-:Y:S01]  /*476a0*/  @!P2 STL [R1+0xa4], R14 ;  /* 0x0000a40e0100a387 */ /* 0x0001e20000100800 */
[----:B-----5:R-:W-:-:S05]  /*476b0*/  @!P2 FMUL R15, R15, 16777216 ;  /* 0x4b8000000f0fa820 */ /* 0x020fca0000400000 */
[----:B------:R1:W-:Y:S01]  /*476c0*/  @!P2 STL [R1+0xa8], R15 ;  /* 0x0000a80f0100a387 */ /* 0x0003e20000100800 */
[----:B------:R-:W-:Y:S02]  /*476d0*/  @!P2 FMUL R16, R16, 16777216 ;  /* 0x4b8000001010a820 */ /* 0x000fe40000400000 */
[----:B----4-:R-:W-:Y:S02]  /*476e0*/  @!P2 FMUL R17, R17, 16777216 ;  /* 0x4b8000001111a820 */ /* 0x010fe40000400000 */
[----:B------:R-:W-:-:S05]  /*476f0*/  @!P2 FMUL R23, R23, 16777216 ;  /* 0x4b8000001717a820 */ /* 0x000fca0000400000 */
[----:B------:R3:W-:Y:S04]  /*47700*/  @!P2 STL [R1+0xb4], R23 ;  /* 0x0000b4170100a387 */ /* 0x0007e80000100800 */
[----:B------:R4:W-:Y:S04]  /*47710*/  @!P2 STL [R1+0xac], R16 ;  /* 0x0000ac100100a387 */ /* 0x0009e80000100800 */
[----:B------:R5:W-:Y:S01]  /*47720*/  @!P2 STL [R1+0xb0], R17 ;  /* 0x0000b0110100a387 */ /* 0x000be20000100800 */
[----:B------:R-:W-:-:S03]  /*47730*/  @!P2 FMUL R6, R6, 16777216 ;  /* 0x4b8000000606a820 */ /* 0x000fc60000400000 */
[----:B------:R-:W2:Y:S04]  /*47740*/  LDL R29, [R1+0x6c] ;  /* 0x00006c00011d7983 */ /* 0x000ea80000100800 */
[----:B------:R-:W2:Y:S04]  /*47750*/  LDL R8, [R1+0x68] ;  /* 0x0000680001087983 */ /* 0x000ea80000100800 */
[----:B------:R-:W2:Y:S04]  /*47760*/  LDL R9, [R1+0x5c] ;  /* 0x00005c0001097983 */ /* 0x000ea80000100800 */
[----:B------:R0:W-:Y:S04]  /*47770*/  @!P2 STL [R1+0xb8], R6 ;  /* 0x0000b8060100a387 */ /* 0x0001e80000100800 */
[----:B------:R-:W2:Y:S04]  /*47780*/  LDL R10, [R1+0x58] ;  /* 0x00005800010a7983 */ /* 0x000ea80000100800 */
[----:B------:R-:W2:Y:S04]  /*47790*/  LDL R11, [R1+0x4c] ;  /* 0x00004c00010b7983 */ /* 0x000ea80000100800 */
[----:B------:R-:W2:Y:S04]  /*477a0*/  LDL R12, [R1+0x48] ;  /* 0x00004800010c7983 */ /* 0x000ea80000100800 */
[----:B------:R-:W2:Y:S04]  /*477b0*/  LDL R13, [R1+0x3c] ;  /* 0x00003c00010d7983 */ /* 0x000ea80000100800 */
[----:B0-----:R-:W2:Y:S04]  /*477c0*/  LDL R14, [R1+0x38] ;  /* 0x00003800010e7983 */ /* 0x001ea80000100800 */
[----:B-1----:R-:W2:Y:S01]  /*477d0*/  LDL R15, [R1+0x2c] ;  /* 0x00002c00010f7983 */ /* 0x002ea20000100800 */
[----:B---3--:R-:W-:-:S03]  /*477e0*/  MOV R23, R5 ;  /* 0x0000000500177202 */ /* 0x008fc60000000f00 */
[----:B----4-:R-:W3:Y:S01]  /*477f0*/  LDL R16, [R1+0x28] ;  /* 0x0000280001107983 */ /* 0x010ee20000100800 */
[----:B------:R-:W-:-:S03]  /*47800*/  MOV R5, R7 ;  /* 0x0000000700057202 */ /* 0x000fc60000000f00 */
[----:B-----5:R-:W4:Y:S04]  /*47810*/  LDL R17, [R1+0x1c] ;  /* 0x00001c0001117983 */ /* 0x020f280000100800 */
[----:B------:R-:W5:Y:S04]  /*47820*/  LDL R7, [R1+0x18] ;  /* 0x0000180001077983 */ /* 0x000f680000100800 */
[----:B------:R-:W4:Y:S01]  /*47830*/  LDL R6, [R1+0xc] ;  /* 0x00000c0001067983 */ /* 0x000f220000100800 */
[----:B------:R-:W-:Y:S02]  /*47840*/  @!P2 FMUL R24, R24, 16777216 ;  /* 0x4b8000001818a820 */ /* 0x000fe40000400000 */
[----:B------:R-:W-:-:S02]  /*47850*/  @!P2 FMUL R25, R25, 16777216 ;  /* 0x4b8000001919a820 */ /* 0x000fc40000400000 */
[----:B------:R-:W-:Y:S01]  /*47860*/  @!P2 FMUL R26, R26, 16777216 ;  /* 0x4b8000001a1aa820 */ /* 0x000fe20000400000 */
[----:B------:R0:W-:Y:S01]  /*47870*/  @!P2 STL [R1+0xbc], R24 ;  /* 0x0000bc180100a387 */ /* 0x0001e20000100800 */
[----:B------:R-:W-:Y:S02]  /*47880*/  @!P2 FMUL R27, R27, 16777216 ;  /* 0x4b8000001b1ba820 */ /* 0x000fe40000400000 */
[----:B------:R-:W-:Y:S01]  /*47890*/  @!P2 FMUL R19, R19, 16777216 ;  /* 0x4b8000001313a820 */ /* 0x000fe20000400000 */
[----:B0-----:R-:W5:Y:S01]  /*478a0*/  LDL.LU R24, [R1+0x1694] ;  /* 0x0016940001187983 */ /* 0x001f620000300800 */
[----:B------:R-:W-:-:S03]  /*478b0*/  @!P2 FMUL R18, R18, 16777216 ;  /* 0x4b8000001212a820 */ /* 0x000fc60000400000 */
[----:B------:R0:W-:Y:S01]  /*478c0*/  @!P2 STL [R1+0xc0], R25 ;  /* 0x0000c0190100a387 */ /* 0x0001e20000100800 */
[----:B------:R-:W-:Y:S02]  /*478d0*/  @!P2 FMUL R20, R20, 16777216 ;  /* 0x4b8000001414a820 */ /* 0x000fe40000400000 */
[----:B------:R-:W-:Y:S01]  /*478e0*/  @!P2 FMUL R21, R21, 16777216 ;  /* 0x4b8000001515a820 */ /* 0x000fe20000400000 */
[----:B0-----:R-:W5:Y:S04]  /*478f0*/  LDL.LU R25, [R1+0x1690] ;  /* 0x0016900001197983 */ /* 0x001f680000300800 */
[----:B------:R0:W-:Y:S01]  /*47900*/  @!P2 STL [R1+0xc4], R26 ;  /* 0x0000c41a0100a387 */ /* 0x0001e20000100800 */
[----:B------:R-:W-:-:S03]  /*47910*/  @!P2 FMUL R22, R22, 16777216 ;  /* 0x4b8000001616a820 */ /* 0x000fc60000400000 */
[----:B0-----:R-:W5:Y:S04]  /*47920*/  LDL.LU R26, [R1+0x168c] ;  /* 0x00168c00011a7983 */ /* 0x001f680000300800 */
[----:B------:R0:W-:Y:S04]  /*47930*/  @!P2 STL [R1+0xc8], R27 ;  /* 0x0000c81b0100a387 */ /* 0x0001e80000100800 */
[----:B0-----:R-:W5:Y:S04]  /*47940*/  LDL.LU R27, [R1+0x1688] ;  /* 0x00168800011b7983 */ /* 0x001f680000300800 */
[----:B------:R0:W-:Y:S04]  /*47950*/  @!P2 STL [R1+0xcc], R18 ;  /* 0x0000cc120100a387 */ /* 0x0001e80000100800 */
[----:B------:R1:W-:Y:S04]  /*47960*/  @!P2 STL [R1+0xd0], R19 ;  /* 0x0000d0130100a387 */ /* 0x0003e80000100800 */
[----:B0-----:R-:W5:Y:S04]  /*47970*/  LDL R18, [R1+0x138] ;  /* 0x0001380001127983 */ /* 0x001f680000100800 */
[----:B------:R0:W-:Y:S04]  /*47980*/  @!P2 STL [R1+0xd4], R20 ;  /* 0x0000d4140100a387 */ /* 0x0001e80000100800 */
[----:B------:R0:W-:Y:S04]  /*47990*/  @!P2 STL [R1+0xd8], R21 ;  /* 0x0000d8150100a387 */ /* 0x0001e80000100800 */
[----:B-1----:R-:W5:Y:S04]  /*479a0*/  LDL R19, [R1+0x64] ;  /* 0x0000640001137983 */ /* 0x002f680000100800 */
[----:B------:R1:W-:Y:S04]  /*479b0*/  @!P2 STL [R1+0x12c], R22 ;  /* 0x00012c160100a387 */ /* 0x0003e80000100800 */
[----:B0-----:R-:W5:Y:S04]  /*479c0*/  LDL R20, [R1+0x60] ;  /* 0x0000600001147983 */ /* 0x001f680000100800 */
[----:B------:R-:W5:Y:S04]  /*479d0*/  LDL R21, [R1+0x54] ;  /* 0x0000540001157983 */ /* 0x000f680000100800 */
[----:B-1----:R-:W5:Y:S01]  /*479e0*/  LDL R22, [R1+0x50] ;  /* 0x0000500001167983 */ /* 0x002f620000100800 */
[----:B--2---:R-:W-:-:S02]  /*479f0*/  @!P3 FMUL R29, R29, 16777216 ;  /* 0x4b8000001d1db820 */ /* 0x004fc40000400000 */
[----:B------:R-:W-:-:S03]  /*47a00*/  @!P3 FMUL R8, R8, 16777216 ;  /* 0x4b8000000808b820 */ /* 0x000fc60000400000 */
[----:B------:R0:W-:Y:S01]  /*47a10*/  @!P3 STL [R1+0x6c], R29 ;  /* 0x00006c1d0100b387 */ /* 0x0001e20000100800 */
[----:B------:R-:W-:-:S03]  /*47a20*/  @!P3 FMUL R9, R9, 16777216 ;  /* 0x4b8000000909b820 */ /* 0x000fc60000400000 */
[----:B0-----:R-:W2:Y:S01]  /*47a30*/  LDL.LU R29, [R1+0x1684] ;  /* 0x00168400011d7983 */ /* 0x001ea20000300800 */
[----:B------:R-:W-:-:S03]  /*47a40*/  @!P3 FMUL R10, R10, 16777216 ;  /* 0x4b8000000a0ab820 */ /* 0x000fc60000400000 */
[----:B------:R0:W-:Y:S01]  /*47a50*/  @!P3 STL [R1+0x68], R8 ;  /* 0x000068080100b387 */ /* 0x0001e20000100800 */
[----:B------:R-:W-:Y:S02]  /*47a60*/  @!P3 FMUL R11, R11, 16777216 ;  /* 0x4b8000000b0bb820 */ /* 0x000fe40000400000 */
[----:B------:R-:W-:Y:S01]  /*47a70*/  @!P3 FMUL R12, R12, 16777216 ;  /* 0x4b8000000c0cb820 */ /* 0x000fe20000400000 */
[----:B0-----:R-:W2:Y:S01]  /*47a80*/  LDL.LU R8, [R1+0x1680] ;  /* 0x0016800001087983 */ /* 0x001ea20000300800 */
[----:B------:R-:W-:-:S03]  /*47a90*/  @!P3 FMUL R13, R13, 16777216 ;  /* 0x4b8000000d0db820 */ /* 0x000fc60000400000 */
[----:B------:R0:W-:Y:S01]  /*47aa0*/  @!P3 STL [R1+0x5c], R9 ;  /* 0x00005c090100b387 */ /* 0x0001e20000100800 */
[----:B------:R-:W-:Y:S02]  /*47ab0*/  @!P3 FMUL R14, R14, 16777216 ;  /* 0x4b8000000e0eb820 */ /* 0x000fe40000400000 */
[----:B------:R-:W-:Y:S01]  /*47ac0*/  @!P3 FMUL R15, R15, 16777216 ;  /* 0x4b8000000f0fb820 */ /* 0x000fe20000400000 */
[----:B0-----:R-:W2:Y:S04]  /*47ad0*/  LDL.LU R9, [R1+0x167c] ;  /* 0x00167c0001097983 */ /* 0x001ea80000300800 */
[----:B------:R0:W-:Y:S01]  /*47ae0*/  @!P3 STL [R1+0x58], R10 ;  /* 0x0000580a0100b387 */ /* 0x0001e20000100800 */
[----:B---3--:R-:W-:-:S03]  /*47af0*/  @!P3 FMUL R16, R16, 16777216 ;  /* 0x4b8000001010b820 */ /* 0x008fc60000400000 */
[----:B0-----:R-:W3:Y:S04]  /*47b00*/  LDL.LU R10, [R1+0x1678] ;  /* 0x00167800010a7983 */ /* 0x001ee80000300800 */
[----:B------:R0:W-:Y:S01]  /*47b10*/  @!P3 STL [R1+0x4c], R11 ;  /* 0x00004c0b0100b387 */ /* 0x0001e20000100800 */
[----:B----4-:R-:W-:-:S03]  /*47b20*/  @!P3 FMUL R17, R17, 16777216 ;  /* 0x4b8000001111b820 */ /* 0x010fc60000400000 */
[----:B0-----:R-:W4:Y:S04]  /*47b30*/  LDL.LU R11, [R1+0x1674] ;  /* 0x00167400010b7983 */ /* 0x001f280000300800 */
[----:B------:R0:W-:Y:S01]  /*47b40*/  @!P3 STL [R1+0x48], R12 ;  /* 0x0000480c0100b387 */ /* 0x0001e20000100800 */
[----:B-----5:R-:W-:-:S03]  /*47b50*/  @!P3 FMUL R7, R7, 16777216 ;  /* 0x4b8000000707b820 */ /* 0x020fc60000400000 */
[----:B0-----:R-:W5:Y:S04]  /*47b60*/  LDL.LU R12, [R1+0x1670] ;  /* 0x00167000010c7983 */ /* 0x001f680000300800 */
[----:B------:R0:W-:Y:S01]  /*47b70*/  @!P3 STL [R1+0x3c], R13 ;  /* 0x00003c0d0100b387 */ /* 0x0001e20000100800 */
[----:B------:R-:W-:-:S03]  /*47b80*/  @!P3 FMUL R6, R6, 16777216 ;  /* 0x4b8000000606b820 */ /* 0x000fc60000400000 */
[----:B0-----:R-:W2:Y:S04]  /*47b90*/  LDL.LU R13, [R1+0x166c] ;  /* 0x00166c00010d7983 */ /* 0x001ea80000300800 */
[----:B------:R0:W-:Y:S04]  /*47ba0*/  @!P3 STL [R1+0x38], R14 ;  /* 0x0000380e0100b387 */ /* 0x0001e80000100800 */
        /* <DEDUP_REMOVED lines=10> */
[----:B0-----:R-:W3:Y:S01]  /*47c50*/  LDL.LU R6, [R1+0x1654] ;  /* 0x0016540001067983 */ /* 0x001ee20000300800 */
[----:B------:R-:W-:-:S02]  /*47c60*/  @!P3 FMUL R28, R28, 16777216 ;  /* 0x4b8000001c1cb820 */ /* 0x000fc40000400000 */
[----:B------:R-:W-:-:S03]  /*47c70*/  @!P3 FMUL R18, R18, 16777216 ;  /* 0x4b8000001212b820 */ /* 0x000fc60000400000 */
[----:B------:R0:W-:Y:S01]  /*47c80*/  STL [R1+0x15e8], R28 ;  /* 0x0015e81c01007387 */ /* 0x0001e20000100800 */
[----:B------:R-:W-:Y:S02]  /*47c90*/  @!P4 FMUL R19, R19, 16777216 ;  /* 0x4b8000001313c820 */ /* 0x000fe40000400000 */
[----:B------:R-:W-:Y:S01]  /*47ca0*/  @!P4 FMUL R20, R20, 16777216 ;  /* 0x4b8000001414c820 */ /* 0x000fe20000400000 */
[----:B0-----:R-:W4:Y:S01]  /*47cb0*/  LDL R28, [R1+0x13c] ;  /* 0x00013c00011c7983 */ /* 0x001f220000100800 */
[----:B------:R-:W-:Y:S02]  /*47cc0*/  @!P4 FMUL R21, R21, 16777216 ;  /* 0x4b8000001515c820 */ /* 0x000fe40000400000 */
[----:B------:R-:W-:Y:S02]  /*47cd0*/  @!P4 FMUL R22, R22, 16777216 ;  /* 0x4b8000001616c820 */ /* 0x000fe40000400000 */
[----:B------:R-:W-:Y:S02]  /*47ce0*/  @!P4 FMUL R23, R23, 16777216 ;  /* 0x4b8000001717c820 */ /* 0x000fe40000400000 */
[----:B------:R-:W-:-:S02]  /*47cf0*/  @!P4 FMUL R5, R5, 16777216 ;  /* 0x4b8000000505c820 */ /* 0x000fc40000400000 */
[----:B------:R-:W-:Y:S02]  /*47d00*/  @!P4 FMUL R4, R4, 16777216 ;  /* 0x4b8000000404c820 */ /* 0x000fe40000400000 */
[----:B--2---:R-:W-:Y:S02]  /*47d10*/  @!P3 FMUL R7, R7, 16777216 ;  /* 0x4b8000000707b820 */ /* 0x004fe40000400000 */
[----:B---3--:R-:W-:-:S05]  /*47d20*/  @!P3 FMUL R6, R6, 16777216 ;  /* 0x4b8000000606b820 */ /* 0x008fca0000400000 */
[----:B------:R0:W-:Y:S04]  /*47d30*/  STL [R1+0x15ec], R6 ;  /* 0x0015ec0601007387 */ /* 0x0001e80000100800 */
[----:B0-----:R-:W2:Y:S04]  /*47d40*/  LDL R6, [R1+0x24] ;  /* 0x0000240001067983 */ /* 0x001ea80000100800 */
[----:B------:R0:W-:Y:S04]  /*47d50*/  STL [R1+0x15f0], R7 ;  /* 0x0015f00701007387 */ /* 0x0001e80000100800 */
[----:B0-----:R-:W3:Y:S04]  /*47d60*/  LDL R7, [R1+0x30] ;  /* 0x0000300001077983 */ /* 0x001ee80000100800 */
[----:B------:R0:W-:Y:S04]  /*47d70*/  @!P3 STL [R1+0x138], R18 ;  /* 0x000138120100b387 */ /* 0x0001e80000100800 */
[----:B0-----:R-:W5:Y:S04]  /*47d80*/  LDL.LU R18, [R1+0x1650] ;  /* 0x0016500001127983 */ /* 0x001f680000300800 */
        /* <DEDUP_REMOVED lines=14> */
[----:B------:R-:W-:-:S02]  /*47e70*/  @!P4 FMUL R24, R24, 16777216 ;  /* 0x4b8000001818c820 */ /* 0x000fc40000400000 */
[----:B------:R-:W-:Y:S02]  /*47e80*/  @!P4 FMUL R25, R25, 16777216 ;  /* 0x4b8000001919c820 */ /* 0x000fe40000400000 */
[----:B------:R-:W-:Y:S01]  /*47e90*/  @!P4 FMUL R26, R26, 16777216 ;  /* 0x4b8000001a1ac820 */ /* 0x000fe20000400000 */
[----:B------:R-:W-:Y:S01]  /*47ea0*/  STL [R1+0x15d0], R24 ;  /* 0x0015d01801007387 */ /* 0x000fe20000100800 */
[----:B------:R-:W-:Y:S02]  /*47eb0*/  @!P4 FMUL R27, R27, 16777216 ;  /* 0x4b8000001b1bc820 */ /* 0x000fe40000400000 */
[----:B------:R-:W-:Y:S02]  /*47ec0*/  @!P4 FMUL R29, R29, 16777216 ;  /* 0x4b8000001d1dc820 */ /* 0x000fe40000400000 */
[----:B----4-:R-:W-:Y:S02]  /*47ed0*/  @!P4 FMUL R28, R28, 16777216 ;  /* 0x4b8000001c1cc820 */ /* 0x010fe40000400000 */
[----:B--2---:R-:W-:-:S02]  /*47ee0*/  @!P4 FMUL R6, R6, 16777216 ;  /* 0x4b8000000606c820 */ /* 0x004fc40000400000 */
[----:B---3--:R-:W-:-:S05]  /*47ef0*/  @!P4 FMUL R7, R7, 16777216 ;  /* 0x4b8000000707c820 */ /* 0x008fca0000400000 */
[----:B------:R-:W-:Y:S04]  /*47f00*/  @!P4 STL [R1+0x30], R7 ;  /* 0x000030070100c387 */ /* 0x000fe80000100800 */
[----:B------:R-:W-:Y:S04]  /*47f10*/  @!P4 STL [R1+0x24], R6 ;  /* 0x000024060100c387 */ /* 0x000fe80000100800 */
[----:B------:R-:W-:Y:S04]  /*47f20*/  STL [R1+0x15d4], R25 ;  /* 0x0015d41901007387 */ /* 0x000fe80000100800 */
[----:B------:R-:W-:Y:S04]  /*47f30*/  STL [R1+0x15d8], R26 ;  /* 0x0015d81a01007387 */ /* 0x000fe80000100800 */
[----:B------:R0:W-:Y:S04]  /*47f40*/  STL [R1+0x15dc], R27 ;  /* 0x0015dc1b01007387 */ /* 0x0001e80000100800 */
[----:B0-----:R-:W2:Y:S04]  /*47f50*/  LDL.LU R27, [R1+0x140] ;  /* 0x00014000011b7983 */ /* 0x001ea80000300800 */
[----:B------:R-:W-:Y:S01]  /*47f60*/  STL [R1+0x15e0], R29 ;  /* 0x0015e01d01007387 */ /* 0x000fe20000100800 */
[----:B-----5:R-:W-:-:S02]  /*47f70*/  @!P5 FMUL R22, R22, 16777216 ;  /* 0x4b8000001616d820 */ /* 0x020fc40000400000 */
[----:B------:R-:W-:Y:S02]  /*47f80*/  @!P5 FMUL R23, R23, 16777216 ;  /* 0x4b8000001717d820 */ /* 0x000fe40000400000 */
[----:B------:R-:W-:Y:S02]  /*47f90*/  @!P4 FMUL R5, R5, 16777216 ;  /* 0x4b8000000505c820 */ /* 0x000fe40000400000 */
[----:B------:R-:W-:-:S05]  /*47fa0*/  @!P4 FMUL R4, R4, 16777216 ;  /* 0x4b8000000404c820 */ /* 0x000fca0000400000 */
[----:B------:R-:W-:Y:S04]  /*47fb0*/  STL [R1+0x15f4], R4 ;  /* 0x0015f40401007387 */ /* 0x000fe80000100800 */
[----:B------:R-:W-:Y:S04]  /*47fc0*/  STL [R1+0x15f8], R5 ;  /* 0x0015f80501007387 */ /* 0x000fe80000100800 */
[----:B------:R-:W3:Y:S04]  /*47fd0*/  LDL.LU R6, [R1+0x530] ;  /* 0x0005300001067983 */ /* 0x000ee80000300800 */
[----:B------:R0:W-:Y:S04]  /*47fe0*/  @!P4 STL [R1+0x13c], R28 ;  /* 0x00013c1c0100c387 */ /* 0x0001e80000100800 */
        /* <DEDUP_REMOVED lines=8> */
[----:B------:R0:W-:Y:S04]  /*48070*/  STL [R1+0x15fc], R23 ;  /* 0x0015fc1701007387 */ /* 0x0001e80000100800 */
[----:B0-----:R-:W5:Y:S04]  /*48080*/  LDL.LU R23, [R1+0x524] ;  /* 0x0005240001177983 */ /* 0x001f680000300800 */
[----:B------:R0:W-:Y:S04]  /*48090*/  STL [R1+0x1600], R22 ;  /* 0x0016001601007387 */ /* 0x0001e80000100800 */
[----:B0-----:R-:W5:Y:S01]  /*480a0*/  LDL.LU R22, [R1+0x528] ;  /* 0x0005280001167983 */ /* 0x001f620000300800 */
[----:B------:R-:W-:-:S02]  /*480b0*/  LOP3.LUT P6, RZ, R0, 0x800, RZ, 0xc0, !PT ;  /* 0x0000080000ff7812 */ /* 0x000fc400078cc0ff */
[----:B------:R-:W-:-:S11]  /*480c0*/  LOP3.LUT R0, R0, 0xfdffffff, RZ, 0xc0, !PT ;  /* 0xfdffffff00007812 */ /* 0x000fd600078ec0ff */
[----:B------:R-:W-:-:S04]  /*480d0*/  @P6 LOP3.LUT R0, R0, 0x2000000, RZ, 0xfc, !PT ;  /* 0x0200000000006812 */ /* 0x000fc800078efcff */
[C---:B------:R-:W-:Y:S02]  /*480e0*/  LOP3.LUT P6, RZ, R0.reuse, 0x400, RZ, 0xc0, !PT ;  /* 0x0000040000ff7812 */ /* 0x040fe400078cc0ff */
[----:B------:R-:W-:Y:S01]  /*480f0*/  LOP3.LUT R0, R0, 0xfbffffff, RZ, 0xc0, !PT ;  /* 0xfbffffff00007812 */ /* 0x000fe200078ec0ff */
[----:B------:R-:W-:Y:S02]  /*48100*/  @!P5 FMUL R21, R21, 16777216 ;  /* 0x4b8000001515d820 */ /* 0x000fe40000400000 */
[----:B------:R-:W-:Y:S02]  /*48110*/  @!P5 FMUL R20, R20, 16777216 ;  /* 0x4b8000001414d820 */ /* 0x000fe40000400000 */
[----:B------:R-:W-:Y:S02]  /*48120*/  @!P5 FMUL R19, R19, 16777216 ;  /* 0x4b8000001313d820 */ /* 0x000fe40000400000 */
[----:B------:R-:W-:Y:S01]  /*48130*/  @!P5 FMUL R18, R18, 16777216 ;  /* 0x4b8000001212d820 */ /* 0x000fe20000400000 */
[----:B------:R-:W-:Y:S01]  /*48140*/  STL [R1+0x1604], R21 ;  /* 0x0016041501007387 */ /* 0x000fe20000100800 */
[----:B------:R-:W-:-:S02]  /*48150*/  @!P5 FMUL R17, R17, 16777216 ;  /* 0x4b8000001111d820 */ /* 0x000fc40000400000 */
[----:B------:R-:W-:Y:S01]  /*48160*/  @P6 LOP3.LUT R0, R0, 0x4000000, RZ, 0xfc, !PT ;  /* 0x0400000000006812 */ /* 0x000fe200078efcff */
[----:B------:R-:W-:Y:S01]  /*48170*/  @!P5 FMUL R16, R16, 16777216 ;  /* 0x4b8000001010d820 */ /* 0x000fe20000400000 */
[----:B------:R-:W-:Y:S01]  /*48180*/  STL [R1+0x1608], R20 ;  /* 0x0016081401007387 */ /* 0x000fe20000100800 */
[----:B------:R-:W-:Y:S01]  /*48190*/  @!P5 FMUL R15, R15, 16777216 ;  /* 0x4b8000000f0fd820 */ /* 0x000fe20000400000 */
[----:B------:R-:W-:Y:S01]  /*481a0*/  LOP3.LUT P6, RZ, R0, 0x200, RZ, 0xc0, !PT ;  /* 0x0000020000ff7812 */ /* 0x000fe200078cc0ff */
[----:B------:R-:W-:Y:S01]  /*481b0*/  @!P5 FMUL R14, R14, 16777216 ;  /* 0x4b8000000e0ed820 */ /* 0x000fe20000400000 */
[----:B------:R-:W-:Y:S01]  /*481c0*/  STL [R1+0x160c], R19 ;  /* 0x00160c1301007387 */ /* 0x000fe20000100800 */
[----:B------:R-:W-:Y:S02]  /*481d0*/  @!P5 FMUL R13, R13, 16777216 ;  /* 0x4b8000000d0dd820 */ /* 0x000fe40000400000 */
[----:B------:R-:W-:Y:S01]  /*481e0*/  @!P5 FMUL R12, R12, 16777216 ;  /* 0x4b8000000c0cd820 */ /* 0x000fe20000400000 */
[----:B------:R-:W-:Y:S04]  /*481f0*/  STL [R1+0x1610], R18 ;  /* 0x0016101201007387 */ /* 0x000fe80000100800 */
[----:B------:R-:W-:Y:S04]  /*48200*/  STL [R1+0x1614], R17 ;  /* 0x0016141101007387 */ /* 0x000fe80000100800 */
[----:B------:R-:W-:Y:S04]  /*48210*/  STL [R1+0x1618], R16 ;  /* 0x0016181001007387 */ /* 0x000fe80000100800 */
[----:B------:R-:W-:Y:S04]  /*48220*/  STL [R1+0x161c], R15 ;  /* 0x00161c0f01007387 */ /* 0x000fe80000100800 */
[----:B------:R-:W-:Y:S04]  /*48230*/  STL [R1+0x1620], R14 ;  /* 0x0016200e01007387 */ /* 0x000fe80000100800 */
[----:B------:R-:W-:Y:S04]  /*48240*/  STL [R1+0x1624], R13 ;  /* 0x0016240d01007387 */ /* 0x000fe80000100800 */
[----:B------:R4:W-:Y:S01]  /*48250*/  STL [R1+0x1628], R12 ;  /* 0x0016280c01007387 */ /* 0x0009e20000100800 */
[----:B------:R-:W-:-:S02]  /*48260*/  @!P5 FMUL R11, R11, 16777216 ;  /* 0x4b8000000b0bd820 */ /* 0x000fc40000400000 */
[----:B------:R-:W-:Y:S02]  /*48270*/  @!P5 FMUL R10, R10, 16777216 ;  /* 0x4b8000000a0ad820 */ /* 0x000fe40000400000 */
[----:B------:R-:W-:Y:S02]  /*48280*/  @!P5 FMUL R9, R9, 16777216 ;  /* 0x4b8000000909d820 */ /* 0x000fe40000400000 */
[----:B------:R-:W-:Y:S01]  /*48290*/  @!P5 FMUL R8, R8, 16777216 ;  /* 0x4b8000000808d820 */ /* 0x000fe20000400000 */
[C---:B------:R-:W-:Y:S02]  /*482a0*/  LOP3.LUT P4, RZ, R0.reuse, 0x2000, RZ, 0xc0, !PT ;  /* 0x0000200000ff7812 */ /* 0x040fe4000788c0ff */
[C---:B------:R-:W-:Y:S02]  /*482b0*/  LOP3.LUT P3, RZ, R0.reuse, 0x10000, RZ, 0xc0, !PT ;  /* 0x0001000000ff7812 */ /* 0x040fe4000786c0ff */
[C---:B------:R-:W-:Y:S02]  /*482c0*/  LOP3.LUT P0, RZ, R0.reuse, 0x400000, RZ, 0xc0, !PT ;  /* 0x0040000000ff7812 */ /* 0x040fe4000780c0ff */
[----:B------:R-:W-:-:S02]  /*482d0*/  LOP3.LUT P2, RZ, R0, 0x800000, RZ, 0xc0, !PT ;  /* 0x0080000000ff7812 */ /* 0x000fc4000784c0ff */
[C---:B------:R-:W-:Y:S01]  /*482e0*/  LOP3.LUT P1, RZ, R0.reuse, 0x200000, RZ, 0xc0, !PT ;  /* 0x0020000000ff7812 */ /* 0x040fe2000782c0ff */
[----:B--2---:R-:W-:Y:S01]  /*482f0*/  @!P5 FMUL R27, R27, 16777216 ;  /* 0x4b8000001b1bd820 */ /* 0x004fe20000400000 */
[----:B------:R-:W-:Y:S02]  /*48300*/  LOP3.LUT P5, RZ, R0, 0x1000, RZ, 0xc0, !PT ;  /* 0x0000100000ff7812 */ /* 0x000fe400078ac0ff */
[----:B---3--:R-:W-:Y:S02]  /*48310*/  FSEL R6, R6, -INF , P6 ;  /* 0xff80000006067808 */ /* 0x008fe40003000000 */
[----:B------:R-:W-:-:S03]  /*48320*/  LOP3.LUT P6, RZ, R0, 0x4000000, RZ, 0xc0, !PT ;  /* 0x0400000000ff7812 */ /* 0x000fc600078cc0ff */
[----:B------:R0:W-:Y:S01]  /*48330*/  STL [R1+0x3f8], R6 ;  /* 0x0003f80601007387 */ /* 0x0001e20000100800 */
[----:B----4-:R-:W-:-:S03]  /*48340*/  FSEL R12, R28, -INF , P6 ;  /* 0xff8000001c0c7808 */ /* 0x010fc60003000000 */
[----:B0-----:R-:W2:Y:S01]  /*48350*/  LDL.LU R6, [R1+0x4d4] ;  /* 0x0004d40001067983 */ /* 0x001ea20000300800 */
[----:B------:R-:W-:-:S03]  /*48360*/  LOP3.LUT P6, RZ, R0, 0x2000000, RZ, 0xc0, !PT ;  /* 0x0200000000ff7812 */ /* 0x000fc600078cc0ff */
[----:B------:R-:W3:Y:S04]  /*48370*/  LDL.LU R28, [R1+0x4d8] ;  /* 0x0004d800011c7983 */ /* 0x000ee80000300800 */
[----:B------:R0:W-:Y:S01]  /*48380*/  STL [R1+0x3fc], R12 ;  /* 0x0003fc0c01007387 */ /* 0x0001e20000100800 */
[----:B-----5:R-:W-:Y:S02]  /*48390*/  FSEL R13, R23, -INF , P5 ;  /* 0xff800000170d7808 */ /* 0x020fe40002800000 */
[----:B0-----:R-:W-:-:S05]  /*483a0*/  FSEL R12, R22, -INF , P6 ;  /* 0xff800000160c7808 */ /* 0x001fca0003000000 */
[----:B------:R0:W-:Y:S04]  /*483b0*/  STL [R1+0x410], R12 ;  /* 0x0004100c01007387 */ /* 0x0001e80000100800 */
[----:B------:R-:W-:Y:S01]  /*483c0*/  STL [R1+0x414], R13 ;  /* 0x0004140d01007387 */ /* 0x000fe20000100800 */
[----:B0-----:R-:W-:Y:S02]  /*483d0*/  FSEL R12, R5, -INF , P4 ;  /* 0xff800000050c7808 */ /* 0x001fe40002000000 */
[----:B------:R-:W-:-:S03]  /*483e0*/  FSEL R5, R4, -INF , P3 ;  /* 0xff80000004057808 */ /* 0x000fc60001800000 */
[----:B------:R-:W-:Y:S04]  /*483f0*/  STL [R1+0x418], R12 ;  /* 0x0004180c01007387 */ /* 0x000fe80000100800 */
[----:B------:R0:W-:Y:S02]  /*48400*/  STL [R1+0x41c], R5 ;  /* 0x00041c0501007387 */ /* 0x0001e40000100800 */
[----:B0-----:R-:W-:Y:S02]  /*48410*/  FSEL R5, R25, -INF , P0 ;  /* 0xff80000019057808 */ /* 0x001fe40000000000 */
[----:B------:R-:W0:Y:S01]  /*48420*/  S2R R25, SR_TID.X ;  /* 0x0000000000197919 */ /* 0x000e220000002100 */
[----:B------:R-:W-:Y:S02]  /*48430*/  FSEL R4, R29, -INF , P2 ;  /* 0xff8000001d047808 */ /* 0x000fe40001000000 */
[----:B------:R-:W-:-:S03]  /*48440*/  FSEL R12, R26, -INF , P1 ;  /* 0xff8000001a0c7808 */ /* 0x000fc60000800000 */
[----:B------:R1:W-:Y:S01]  /*48450*/  STL [R1+0x440], R4 ;  /* 0x0004400401007387 */ /* 0x0003e20000100800 */
[C---:B------:R-:W-:Y:S02]  /*48460*/  LOP3.LUT P6, RZ, R0.reuse, 0x1000000, RZ, 0xc0, !PT ;  /* 0x0100000000ff7812 */ /* 0x040fe400078cc0ff */
[----:B------:R-:W-:Y:S01]  /*48470*/  LOP3.LUT P1, RZ, R0, 0x80000, RZ, 0xc0, !PT ;  /* 0x0008000000ff7812 */ /* 0x000fe2000782c0ff */
[----:B-1----:R-:W4:Y:S04]  /*48480*/  LDL.LU R4, [R1+0x4e4] ;  /* 0x0004e40001047983 */ /* 0x002f280000300800 */
[----:B------:R1:W-:Y:S04]  /*48490*/  STL [R1+0x444], R12 ;  /* 0x0004440c01007387 */ /* 0x0003e80000100800 */
[----:B------:R-:W-:Y:S04]  /*484a0*/  STL [R1+0x448], R5 ;  /* 0x0004480501007387 */ /* 0x000fe80000100800 */
[----:B------:R0:W-:Y:S01]  /*484b0*/  STL [R1+0x1430], R0 ;  /* 0x0014300001007387 */ /* 0x0001e20000100800 */
[----:B-1----:R1:W5:Y:S01]  /*484c0*/  MUFU.RCP R12, R3 ;  /* 0x00000003000c7308 */ /* 0x0023620000001000 */
[C---:B0-----:R-:W-:Y:S01]  /*484d0*/  IMAD.SHL.U32 R0, R25.reuse, 0x10, RZ ;  /* 0x0000001019007824 */ /* 0x041fe200078e00ff */
[----:B------:R-:W-:Y:S01]  /*484e0*/  LOP3.LUT R25, R25, 0x60, RZ, 0xc0, !PT ;  /* 0x0000006019197812 */ /* 0x000fe200078ec0ff */
[----:B-1----:R-:W4:Y:S03]  /*484f0*/  LDL.LU R3, [R1+0x1630] ;  /* 0x0016300001037983 */ /* 0x002f260000300800 */
[----:B------:R-:W-:Y:S01]  /*48500*/  LOP3.LUT R0, R0, 0x70, RZ, 0xc0, !PT ;  /* 0x0000007000007812 */ /* 0x000fe200078ec0ff */
[----:B------:R-:W4:Y:S03]  /*48510*/  LDL.LU R21, [R1+0x4e8] ;  /* 0x0004e80001157983 */ /* 0x000f260000300800 */
[----:B------:R-:W-:Y:S01]  /*48520*/  LEA R5, R25, R0, 0x2 ;  /* 0x0000000019057211 */ /* 0x000fe200078e10ff */
[----:B------:R-:W4:Y:S01]  /*48530*/  LDL.LU R29, [R1+0x4ec] ;  /* 0x0004ec00011d7983 */ /* 0x000f220000300800 */
[----:B------:R0:W1:Y:S03]  /*48540*/  MUFU.RCP R0, R2 ;  /* 0x0000000200007308 */ /* 0x0000660000001000 */
[----:B------:R-:W4:Y:S04]  /*48550*/  LDL.LU R26, [R1+0x4f0] ;  /* 0x0004f000011a7983 */ /* 0x000f280000300800 */
[----:B0-----:R-:W4:Y:S04]  /*48560*/  LDL.LU R2, [R1+0x162c] ;  /* 0x00162c0001027983 */ /* 0x001f280000300800 */
[----:B------:R-:W4:Y:S04]  /*48570*/  LDL.LU R14, [R1+0x4f4] ;  /* 0x0004f400010e7983 */ /* 0x000f280000300800 */
[----:B------:R-:W4:Y:S01]  /*48580*/  LDL.LU R25, [R1+0x4f8] ;  /* 0x0004f80001197983 */ /* 0x000f220000300800 */
[----:B-----5:R-:W-:-:S03]  /*48590*/  FMUL R13, R12, R24 ;  /* 0x000000180c0d7220 */ /* 0x020fc60000400000 */
[----:B------:R-:W5:Y:S01]  /*485a0*/  LDL.LU R24, [R1+0x4fc] ;  /* 0x0004fc0001187983 */ /* 0x000f620000300800 */
[----:B------:R-:W-:-:S03]  /*485b0*/  FMUL R5, R12, R7 ;  /* 0x000000070c057220 */ /* 0x000fc60000400000 */
[----:B------:R2:W-:Y:S04]  /*485c0*/  STL [R1+0x3f0], R13 ;  /* 0x0003f00d01007387 */ /* 0x0005e80000100800 */
[----:B------:R-:W5:Y:S04]  /*485d0*/  LDL.LU R15, [R1+0x500] ;  /* 0x00050000010f7983 */ /* 0x000f680000300800 */
[----:B------:R-:W5:Y:S04]  /*485e0*/  LDL.LU R16, [R1+0x504] ;  /* 0x0005040001107983 */ /* 0x000f680000300800 */
[----:B------:R3:W-:Y:S04]  /*485f0*/  STL [R1+0x3dc], R5 ;  /* 0x0003dc0501007387 */ /* 0x0007e80000100800 */
[----:B------:R-:W5:Y:S04]  /*48600*/  LDL.LU R22, [R1+0x508] ;  /* 0x0005080001167983 */ /* 0x000f680000300800 */
[----:B------:R-:W5:Y:S04]  /*48610*/  LDL.LU R7, [R1+0x110] ;  /* 0x0001100001077983 */ /* 0x000f680000300800 */
[----:B------:R-:W1:Y:S01]  /*48620*/  LDL.LU R23, [R1+0x47c] ;  /* 0x00047c0001177983 */ /* 0x000e620000300800 */
[----:B--2---:R-:W-:-:S03]  /*48630*/  FMUL R13, R12, R6 ;  /* 0x000000060c0d7220 */ /* 0x004fc60000400000 */
[----:B------:R-:W2:Y:S01]  /*48640*/  LDL.LU R6, [R1+0x490] ;  /* 0x0004900001067983 */ /* 0x000ea20000300800 */
[----:B---3--:R-:W-:-:S03]  /*48650*/  FMUL R5, R12, R28 ;  /* 0x0000001c0c057220 */ /* 0x008fc60000400000 */
[----:B------:R-:W-:Y:S04]  /*48660*/  STL [R1+0x3d8], R13 ;  /* 0x0003d80d01007387 */ /* 0x000fe80000100800 */
[----:B------:R0:W-:Y:S04]  /*48670*/  STL [R1+0x3d4], R5 ;  /* 0x0003d40501007387 */ /* 0x0001e80000100800 */
[----:B0-----:R-:W3:Y:S01]  /*48680*/  LDL.LU R5, [R1+0x494] ;  /* 0x0004940001057983 */ /* 0x001ee20000300800 */
[----:B----4-:R-:W-:-:S05]  /*48690*/  FMUL R2, R12, R2 ;  /* 0x000000020c027220 */ /* 0x010fca0000400000 */
[----:B------:R-:W-:Y:S04]  /*486a0*/  STL [R1+0x147c], R2 ;  /* 0x00147c0201007387 */ /* 0x000fe80000100800 */
[----:B------:R-:W4:Y:S04]  /*486b0*/  LDL.LU R17, [R1+0x498] ;  /* 0x0004980001117983 */ /* 0x000f280000300800 */
[----:B------:R-:W4:Y:S01]  /*486c0*/  LDL.LU R28, [R1+0x49c] ;  /* 0x00049c00011c7983 */ /* 0x000f220000300800 */
[----:B------:R-:W-:-:S03]  /*486d0*/  FMUL R3, R12, R3 ;  /* 0x000000030c037220 */ /* 0x000fc60000400000 */
[----:B------:R-:W4:Y:S04]  /*486e0*/  LDL.LU R18, [R1+0x4a0] ;  /* 0x0004a00001127983 */ /* 0x000f280000300800 */
[----:B------:R-:W4:Y:S04]  /*486f0*/  LDL.LU R19, [R1+0x4a4] ;  /* 0x0004a40001137983 */ /* 0x000f280000300800 */
[----:B------:R0:W-:Y:S02]  /*48700*/  STL [R1+0x1480], R3 ;  /* 0x0014800301007387 */ /* 0x0001e40000100800 */
[----:B0-----:R-:W-:-:S02]  /*48710*/  FMUL R3, R12, R4 ;  /* 0x000000040c037220 */ /* 0x001fc40000400000 */
[----:B------:R-:W4:Y:S04]  /*48720*/  LDL.LU R4, [R1+0x4a8] ;  /* 0x0004a80001047983 */ /* 0x000f280000300800 */
[----:B------:R0:W-:Y:S04]  /*48730*/  STL [R1+0x3c4], R3 ;  /* 0x0003c40301007387 */ /* 0x0001e80000100800 */
[----:B------:R-:W4:Y:S01]  /*48740*/  LDL.LU R20, [R1+0x4ac] ;  /* 0x0004ac0001147983 */ /* 0x000f220000300800 */
[C---:B------:R-:W-:Y:S02]  /*48750*/  FMUL R2, R12.reuse, R21 ;  /* 0x000000150c027220 */ /* 0x040fe40000400000 */
[----:B0-----:R-:W-:-:S03]  /*48760*/  FMUL R3, R12, R29 ;  /* 0x0000001d0c037220 */ /* 0x001fc60000400000 */
[----:B------:R0:W-:Y:S04]  /*48770*/  STL [R1+0x3c0], R2 ;  /* 0x0003c00201007387 */ /* 0x0001e80000100800 */
[----:B------:R-:W4:Y:S04]  /*48780*/  LDL.LU R29, [R1+0x4b0] ;  /* 0x0004b000011d7983 */ /* 0x000f280000300800 */
[----:B------:R1:W-:Y:S04]  /*48790*/  STL [R1+0x31c], R3 ;  /* 0x00031c0301007387 */ /* 0x0003e80000100800 */
[----:B------:R-:W4:Y:S01]  /*487a0*/  LDL.LU R21, [R1+0x4b4] ;  /* 0x0004b40001157983 */ /* 0x000f220000300800 */
[----:B0-----:R-:W-:-:S03]  /*487b0*/  FMUL R2, R12, R26 ;  /* 0x0000001a0c027220 */ /* 0x001fc60000400000 */
[----:B------:R-:W4:Y:S01]  /*487c0*/  LDL.LU R26, [R1+0x4b8] ;  /* 0x0004b800011a7983 */ /* 0x000f220000300800 */
[----:B-1----:R-:W-:-:S03]  /*487d0*/  FMUL R3, R12, R25 ;  /* 0x000000190c037220 */ /* 0x002fc60000400000 */
[----:B------:R0:W-:Y:S04]  /*487e0*/  STL [R1+0x318], R2 ;  /* 0x0003180201007387 */ /* 0x0001e80000100800 */
[----:B------:R-:W4:Y:S01]  /*487f0*/  LDL.LU R25, [R1+0x4bc] ;  /* 0x0004bc0001197983 */ /* 0x000f220000300800 */
[----:B0-----:R-:W-:-:S05]  /*48800*/  FMUL R2, R12, R14 ;  /* 0x0000000e0c027220 */ /* 0x001fca0000400000 */
[----:B------:R5:W-:Y:S04]  /*48810*/  STL [R1+0x314], R2 ;  /* 0x0003140201007387 */ /* 0x000be80000100800 */
[----:B------:R0:W-:Y:S01]  /*48820*/  STL [R1+0x310], R3 ;  /* 0x0003100301007387 */ /* 0x0001e20000100800 */
[----:B-----5:R-:W-:-:S03]  /*48830*/  FMUL R2, R12, R24 ;  /* 0x000000180c027220 */ /* 0x020fc60000400000 */
[----:B------:R-:W5:Y:S01]  /*48840*/  LDL.LU R24, [R1+0x4c0] ;  /* 0x0004c00001187983 */ /* 0x000f620000300800 */
[----:B------:R-:W-:-:S03]  /*48850*/  FMUL R13, R12, R15 ;  /* 0x0000000f0c0d7220 */ /* 0x000fc60000400000 */
[----:B------:R1:W-:Y:S01]  /*48860*/  STL [R1+0x30c], R2 ;  /* 0x00030c0201007387 */ /* 0x0003e20000100800 */
[----:B0-----:R-:W-:-:S03]  /*48870*/  FMUL R3, R12, R22 ;  /* 0x000000160c037220 */ /* 0x001fc60000400000 */
[----:B------:R-:W-:Y:S01]  /*48880*/  STL [R1+0x308], R13 ;  /* 0x0003080d01007387 */ /* 0x000fe20000100800 */
[----:B-1----:R-:W-:-:S05]  /*48890*/  FMUL R2, R12, R16 ;  /* 0x000000100c027220 */ /* 0x002fca0000400000 */
[----:B------:R0:W-:Y:S04]  /*488a0*/  STL [R1+0x304], R2 ;  /* 0x0003040201007387 */ /* 0x0001e80000100800 */
[----:B------:R2:W-:Y:S04]  /*488b0*/  STL [R1+0x300], R3 ;  /* 0x0003000301007387 */ /* 0x0005e80000100800 */
[----:B------:R-:W5:Y:S01]  /*488c0*/  LDL.LU R22, [R1+0x4c4] ;  /* 0x0004c40001167983 */ /* 0x000f620000300800 */
[----:B0-----:R-:W-:-:S05]  /*488d0*/  FMUL R2, R0, R23 ;  /* 0x0000001700027220 */ /* 0x001fca0000400000 */
[----:B------:R3:W-:Y:S01]  /*488e0*/  STL [R1+0x1484], R2 ;  /* 0x0014840201007387 */ /* 0x0007e20000100800 */
[----:B--2---:R-:W-:-:S03]  /*488f0*/  FMUL R3, R0, R6 ;  /* 0x0000000600037220 */ /* 0x004fc60000400000 */
[----:B------:R-:W2:Y:S04]  /*48900*/  LDL.LU R6, [R1+0x4c8] ;  /* 0x0004c80001067983 */ /* 0x000ea80000300800 */
[----:B------:R4:W-:Y:S04]  /*48910*/  STL [R1+0x3b8], R3 ;  /* 0x0003b80301007387 */ /* 0x0009e80000100800 */
[----:B------:R-:W2:Y:S01]  /*48920*/  LDL.LU R23, [R1+0x114] ;  /* 0x0001140001177983 */ /* 0x000ea20000300800 */
[----:B---3--:R-:W-:-:S03]  /*48930*/  FMUL R2, R0, R5 ;  /* 0x0000000500027220 */ /* 0x008fc60000400000 */
[----:B------:R-:W3:Y:S04]  /*48940*/  LDL.LU R5, [R1+0x40c] ;  /* 0x00040c0001057983 */ /* 0x000ee80000300800 */
[----:B------:R0:W-:Y:S01]  /*48950*/  STL [R1+0x3b4], R2 ;  /* 0x0003b40201007387 */ /* 0x0001e20000100800 */
[----:B----4-:R-:W-:-:S03]  /*48960*/  FMUL R3, R0, R28 ;  /* 0x0000001c00037220 */ /* 0x010fc60000400000 */
[----:B------:R-:W4:Y:S01]  /*48970*/  LDL.LU R28, [R1+0x420] ;  /* 0x00042000011c7983 */ /* 0x000f220000300800 */
[----:B0-----:R-:W-:-:S05]  /*48980*/  FMUL R2, R0, R17 ;  /* 0x0000001100027220 */ /* 0x001fca0000400000 */
[----:B------:R0:W-:Y:S04]  /*48990*/  STL [R1+0x3b0], R2 ;  /* 0x0003b00201007387 */ /* 0x0001e80000100800 */
[----:B------:R1:W-:Y:S04]  /*489a0*/  STL [R1+0x3ac], R3 ;  /* 0x0003ac0301007387 */ /* 0x0003e80000100800 */
[----:B------:R-:W4:Y:S01]  /*489b0*/  LDL.LU R14, [R1+0x424] ;  /* 0x00042400010e7983 */ /* 0x000f220000300800 */
[C---:B0-----:R-:W-:Y:S02]  /*489c0*/  FMUL R2, R0.reuse, R18 ;  /* 0x0000001200027220 */ /* 0x041fe40000400000 */
[----:B-1----:R-:W-:-:S03]  /*489d0*/  FMUL R3, R0, R19 ;  /* 0x0000001300037220 */ /* 0x002fc60000400000 */
[----:B------:R0:W-:Y:S04]  /*489e0*/  STL [R1+0x3a8], R2 ;  /* 0x0003a80201007387 */ /* 0x0001e80000100800 */
[----:B------:R1:W-:Y:S01]  /*489f0*/  STL [R1+0x3a4], R3 ;  /* 0x0003a40301007387 */ /* 0x0003e20000100800 */
[----:B0-----:R-:W-:-:S03]  /*48a00*/  FMUL R2, R0, R4 ;  /* 0x0000000400027220 */ /* 0x001fc60000400000 */
[----:B------:R-:W4:Y:S01]  /*48a10*/  LDL.LU R4, [R1+0x428] ;  /* 0x0004280001047983 */ /* 0x000f220000300800 */
[----:B-1----:R-:W-:-:S03]  /*48a20*/  FMUL R3, R0, R20 ;  /* 0x0000001400037220 */ /* 0x002fc60000400000 */
[----:B------:R0:W-:Y:S04]  /*48a30*/  STL [R1+0x3a0], R2 ;  /* 0x0003a00201007387 */ /* 0x0001e80000100800 */
[----:B------:R-:W4:Y:S04]  /*48a40*/  LDL.LU R20, [R1+0x42c] ;  /* 0x00042c0001147983 */ /* 0x000f280000300800 */
        /* <DEDUP_REMOVED lines=8> */
[----:B------:R-:W4:Y:S04]  /*48ad0*/  LDL.LU R26, [R1+0x438] ;  /* 0x00043800011a7983 */ /* 0x000f280000300800 */
[----:B------:R5:W-:Y:S01]  /*48ae0*/  STL [R1+0x2f0], R2 ;  /* 0x0002f00201007387 */ /* 0x000be20000100800 */
[----:B-1----:R-:W-:-:S03]  /*48af0*/  FMUL R3, R0, R25 ;  /* 0x0000001900037220 */ /* 0x002fc60000400000 */
[----:B------:R-:W4:Y:S04]  /*48b00*/  LDL.LU R25, [R1+0x43c] ;  /* 0x00043c0001197983 */ /* 0x000f280000300800 */
[----:B------:R0:W-:Y:S01]  /*48b10*/  STL [R1+0x2ec], R3 ;  /* 0x0002ec0301007387 */ /* 0x0001e20000100800 */
[----:B-----5:R-:W-:-:S03]  /*48b20*/  FMUL R2, R0, R24 ;  /* 0x0000001800027220 */ /* 0x020fc60000400000 */
[----:B------:R-:W5:Y:S04]  /*48b30*/  LDL.LU R16, [R1+0x450] ;  /* 0x0004500001107983 */ /* 0x000f680000300800 */
[----:B------:R-:W5:Y:S04]  /*48b40*/  LDL.LU R17, [R1+0x454] ;  /* 0x0004540001117983 */ /* 0x000f680000300800 */
[----:B------:R2:W-:Y:S04]  /*48b50*/  STL [R1+0x2e8], R2 ;  /* 0x0002e80201007387 */ /* 0x0005e80000100800 */
[----:B------:R-:W5:Y:S04]  /*48b60*/  LDL.LU R18, [R1+0x458] ;  /* 0x0004580001127983 */ /* 0x000f680000300800 */
[----:B------:R-:W5:Y:S01]  /*48b70*/  LDL.LU R19, [R1+0x45c] ;  /* 0x00045c0001137983 */ /* 0x000f620000300800 */
[----:B------:R-:W3:Y:S03]  /*48b80*/  MUFU.RCP R7, R7 ;  /* 0x0000000700077308 */ /* 0x000ee60000001000 */
[----:B------:R-:W5:Y:S04]  /*48b90*/  LDL.LU R21, [R1+0x470] ;  /* 0x0004700001157983 */ /* 0x000f680000300800 */
[----:B------:R-:W5:Y:S01]  /*48ba0*/  LDL.LU R24, [R1+0x474] ;  /* 0x0004740001187983 */ /* 0x000f620000300800 */
[----:B0-----:R-:W-:-:S03]  /*48bb0*/  FMUL R3, R0, R22 ;  /* 0x0000001600037220 */ /* 0x001fc60000400000 */
[----:B------:R-:W5:Y:S04]  /*48bc0*/  LDL.LU R22, [R1+0x478] ;  /* 0x0004780001167983 */ /* 0x000f680000300800 */
[----:B------:R3:W-:Y:S01]  /*48bd0*/  STL [R1+0x2e4], R3 ;  /* 0x0002e40301007387 */ /* 0x0007e20000100800 */
[----:B--2---:R-:W-:-:S03]  /*48be0*/  FMUL R2, R0, R6 ;  /* 0x0000000600027220 */ /* 0x004fc60000400000 */
[----:B------:R-:W2:Y:S04]  /*48bf0*/  LDL.LU R6, [R1+0x118] ;  /* 0x0001180001067983 */ /* 0x000ea80000300800 */
[----:B------:R4:W-:Y:S01]  /*48c00*/  STL [R1+0x2e0], R2 ;  /* 0x0002e00201007387 */ /* 0x0009e20000100800 */
[----:B------:R0:W1:Y:S03]  /*48c10*/  MUFU.RCP R0, R23 ;  /* 0x0000001700007308 */ /* 0x0000660000001000 */
[----:B0-----:R-:W1:Y:S01]  /*48c20*/  LDL.LU R23, [R1+0x2c8] ;  /* 0x0002c80001177983 */ /* 0x001e620000300800 */
[----:B---3--:R-:W-:-:S05]  /*48c30*/  FMUL R3, R7, R5 ;  /* 0x0000000507037220 */ /* 0x008fca0000400000 */
[----:B------:R-:W-:Y:S04]  /*48c40*/  STL [R1+0x1488], R3 ;  /* 0x0014880301007387 */ /* 0x000fe80000100800 */
[----:B------:R-:W3:Y:S01]  /*48c50*/  LDL.LU R5, [R1+0x2cc] ;  /* 0x0002cc0001057983 */ /* 0x000ee20000300800 */
[----:B----4-:R-:W-:-:S03]  /*48c60*/  FMUL R2, R7, R28 ;  /* 0x0000001c07027220 */ /* 0x010fc60000400000 */
[----:B------:R-:W4:Y:S04]  /*48c70*/  LDL.LU R28, [R1+0x350] ;  /* 0x00035000011c7983 */ /* 0x000f280000300800 */
[----:B------:R0:W-:Y:S02]  /*48c80*/  STL [R1+0x388], R2 ;  /* 0x0003880201007387 */ /* 0x0001e40000100800 */
[----:B0-----:R-:W-:-:S05]  /*48c90*/  FMUL R2, R7, R14 ;  /* 0x0000000e07027220 */ /* 0x001fca0000400000 */
[----:B------:R0:W-:Y:S01]  /*48ca0*/  STL [R1+0x148c], R2 ;  /* 0x00148c0201007387 */ /* 0x0001e20000100800 */
[----:B------:R-:W-:-:S03]  /*48cb0*/  FMUL R3, R7, R4 ;  /* 0x0000000407037220 */ /* 0x000fc60000400000 */
[----:B------:R-:W4:Y:S01]  /*48cc0*/  LDL.LU R4, [R1+0x358] ;  /* 0x0003580001047983 */ /* 0x000f220000300800 */
[----:B0-----:R-:W-:-:S03]  /*48cd0*/  FMUL R2, R7, R20 ;  /* 0x0000001407027220 */ /* 0x001fc60000400000 */
[----:B------:R-:W-:Y:S04]  /*48ce0*/  STL [R1+0x380], R3 ;  /* 0x0003800301007387 */ /* 0x000fe80000100800 */
[----:B------:R0:W-:Y:S04]  /*48cf0*/  STL [R1+0x1490], R2 ;  /* 0x0014900201007387 */ /* 0x0001e80000100800 */
[----:B------:R-:W4:Y:S01]  /*48d00*/  LDL.LU R20, [R1+0x35c] ;  /* 0x00035c0001147983 */ /* 0x000f220000300800 */
[----:B0-----:R-:W-:-:S03]  /*48d10*/  FMUL R2, R7, R29 ;  /* 0x0000001d07027220 */ /* 0x001fc60000400000 */
[----:B------:R-:W4:Y:S04]  /*48d20*/  LDL.LU R29, [R1+0x390] ;  /* 0x00039000011d7983 */ /* 0x000f280000300800 */
[----:B------:R0:W-:Y:S01]  /*48d30*/  STL [R1+0x378], R2 ;  /* 0x0003780201007387 */ /* 0x0001e20000100800 */
[----:B------:R-:W-:-:S03]  /*48d40*/  FMUL R3, R7, R26 ;  /* 0x0000001a07037220 */ /* 0x000fc60000400000 */
[----:B------:R-:W4:Y:S01]  /*48d50*/  LDL.LU R26, [R1+0x394] ;  /* 0x00039400011a7983 */ /* 0x000f220000300800 */
[----:B0-----:R-:W-:-:S05]  /*48d60*/  FMUL R2, R7, R15 ;  /* 0x0000000f07027220 */ /* 0x001fca0000400000 */
[----:B------:R0:W-:Y:S04]  /*48d70*/  STL [R1+0x374], R2 ;  /* 0x0003740201007387 */ /* 0x0001e80000100800 */
[----:B------:R5:W-:Y:S01]  /*48d80*/  STL [R1+0x370], R3 ;  /* 0x0003700301007387 */ /* 0x000be20000100800 */
[----:B0-----:R-:W-:-:S03]  /*48d90*/  FMUL R2, R7, R25 ;  /* 0x0000001907027220 */ /* 0x001fc60000400000 */
[----:B------:R-:W4:Y:S01]  /*48da0*/  LDL.LU R25, [R1+0x398] ;  /* 0x0003980001197983 */ /* 0x000f220000300800 */
[----:B-----5:R-:W-:-:S03]  /*48db0*/  FMUL R12, R7, R16 ;  /* 0x00000010070c7220 */ /* 0x020fc60000400000 */
[----:B------:R0:W-:Y:S01]  /*48dc0*/  STL [R1+0x2dc], R2 ;  /* 0x0002dc0201007387 */ /* 0x0001e20000100800 */
[----:B------:R-:W-:-:S03]  /*48dd0*/  FMUL R3, R7, R18 ;  /* 0x0000001207037220 */ /* 0x000fc60000400000 */
[----:B------:R5:W-:Y:S01]  /*48de0*/  STL [R1+0x2d8], R12 ;  /* 0x0002d80c01007387 */ /* 0x000be20000100800 */
[C---:B0-----:R-:W-:Y:S02]  /*48df0*/  FMUL R2, R7.reuse, R17 ;  /* 0x0000001107027220 */ /* 0x041fe40000400000 */
[----:B-----5:R-:W-:-:S03]  /*48e00*/  FMUL R12, R7, R19 ;  /* 0x00000013070c7220 */ /* 0x020fc60000400000 */
[----:B------:R0:W-:Y:S04]  /*48e10*/  STL [R1+0x2d4], R2 ;  /* 0x0002d40201007387 */ /* 0x0001e80000100800 */
[----:B------:R5:W-:Y:S04]  /*48e20*/  STL [R1+0x2d0], R3 ;  /* 0x0002d00301007387 */ /* 0x000be80000100800 */
[----:B------:R-:W-:Y:S01]  /*48e30*/  STL [R1+0x2bc], R12 ;  /* 0x0002bc0c01007387 */ /* 0x000fe20000100800 */
[C---:B0-----:R-:W-:Y:S02]  /*48e40*/  FMUL R2, R7.reuse, R21 ;  /* 0x0000001507027220 */ /* 0x041fe40000400000 */
[----:B-----5:R-:W-:-:S02]  /*48e50*/  FMUL R3, R7, R24 ;  /* 0x0000001807037220 */ /* 0x020fc40000400000 */
[----:B------:R-:W5:Y:S04]  /*48e60*/  LDL.LU R24, [R1+0x39c] ;  /* 0x00039c0001187983 */ /* 0x000f680000300800 */
[----:B------:R0:W-:Y:S04]  /*48e70*/  STL [R1+0x2b8], R2 ;  /* 0x0002b80201007387 */ /* 0x0001e80000100800 */
[----:B------:R-:W-:Y:S01]  /*48e80*/  STL [R1+0x2b4], R3 ;  /* 0x0002b40301007387 */ /* 0x000fe20000100800 */
[----:B0-----:R-:W-:-:S03]  /*48e90*/  FMUL R2, R7, R22 ;  /* 0x0000001607027220 */ /* 0x001fc60000400000 */
[----:B------:R-:W5:Y:S01]  /*48ea0*/  LDL.LU R7, [R1+0x3e0] ;  /* 0x0003e00001077983 */ /* 0x000f620000300800 */
[----:B--2---:R0:W2:Y:S03]  /*48eb0*/  MUFU.RCP R12, R6 ;  /* 0x00000006000c7308 */ /* 0x0040a60000001000 */
[----:B------:R1:W-:Y:S04]  /*48ec0*/  STL [R1+0x2b0], R2 ;  /* 0x0002b00201007387 */ /* 0x0003e80000100800 */
[----:B------:R-:W2:Y:S04]  /*48ed0*/  LDL.LU R21, [R1+0x3e4] ;  /* 0x0003e40001157983 */ /* 0x000ea80000300800 */
[----:B0-----:R-:W2:Y:S01]  /*48ee0*/  LDL.LU R6, [R1+0x3e8] ;  /* 0x0003e80001067983 */ /* 0x001ea20000300800 */
[----:B-1----:R-:W-:-:S03]  /*48ef0*/  FMUL R2, R0, R23 ;  /* 0x0000001700027220 */ /* 0x002fc60000400000 */
[----:B------:R-:W2:Y:S04]  /*48f00*/  LDL.LU R22, [R1+0x3ec] ;  /* 0x0003ec0001167983 */ /* 0x000ea80000300800 */
[----:B------:R-:W2:Y:S04]  /*48f10*/  LDL.LU R23, [R1+0x400] ;  /* 0x0004000001177983 */ /* 0x000ea80000300800 */
[----:B------:R3:W-:Y:S02]  /*48f20*/  STL [R1+0x36c], R2 ;  /* 0x00036c0201007387 */ /* 0x0007e40000100800 */
[----:B---3--:R-:W-:-:S02]  /*48f30*/  FMUL R2, R0, R5 ;  /* 0x0000000500027220 */ /* 0x008fc40000400000 */
[----:B------:R-:W3:Y:S04]  /*48f40*/  LDL.LU R5, [R1+0x404] ;  /* 0x0004040001057983 */ /* 0x000ee80000300800 */
[----:B------:R0:W-:Y:S01]  /*48f50*/  STL [R1+0x368], R2 ;  /* 0x0003680201007387 */ /* 0x0001e20000100800 */
[----:B----4-:R-:W-:-:S03]  /*48f60*/  FMUL R3, R0, R28 ;  /* 0x0000001c00037220 */ /* 0x010fc60000400000 */
[----:B------:R-:W4:Y:S04]  /*48f70*/  LDL.LU R28, [R1+0x408] ;  /* 0x00040800011c7983 */ /* 0x000f280000300800 */
[----:B------:R1:W-:Y:S04]  /*48f80*/  STL [R1+0x14a0], R3 ;  /* 0x0014a00301007387 */ /* 0x0003e80000100800 */
[----:B------:R-:W4:Y:S01]  /*48f90*/  LDL.LU R18, [R1+0x11c] ;  /* 0x00011c0001127983 */ /* 0x000f220000300800 */
[----:B0-----:R-:W-:-:S03]  /*48fa0*/  FMUL R2, R0, R4 ;  /* 0x0000000400027220 */ /* 0x001fc60000400000 */
[----:B------:R-:W4:Y:S04]  /*48fb0*/  LDL.LU R4, [R1+0x258] ;  /* 0x0002580001047983 */ /* 0x000f280000300800 */
[----:B------:R0:W-:Y:S04]  /*48fc0*/  STL [R1+0x14a4], R2 ;  /* 0x0014a40201007387 */ /* 0x0001e80000100800 */
[----:B------:R-:W4:Y:S01]  /*48fd0*/  LDL.LU R14, [R1+0x25c] ;  /* 0x00025c00010e7983 */ /* 0x000f220000300800 */
[----:B-1----:R-:W-:-:S05]  /*48fe0*/  FMUL R3, R0, R20 ;  /* 0x0000001400037220 */ /* 0x002fca0000400000 */
[----:B------:R1:W-:Y:S01]  /*48ff0*/  STL [R1+0x358], R3 ;  /* 0x0003580301007387 */ /* 0x0003e20000100800 */
[----:B0-----:R-:W-:-:S03]  /*49000*/  FMUL R2, R0, R29 ;  /* 0x0000001d00027220 */ /* 0x001fc60000400000 */
[----:B------:R-:W4:Y:S04]  /*49010*/  LDL.LU R29, [R1+0x260] ;  /* 0x00026000011d7983 */ /* 0x000f280000300800 */
[----:B------:R0:W-:Y:S04]  /*49020*/  STL [R1+0x350], R2 ;  /* 0x0003500201007387 */ /* 0x0001e80000100800 */
[----:B------:R-:W4:Y:S01]  /*49030*/  LDL.LU R20, [R1+0x264] ;  /* 0x0002640001147983 */ /* 0x000f220000300800 */
[----:B-1----:R-:W-:-:S05]  /*49040*/  FMUL R3, R0, R26 ;  /* 0x0000001a00037220 */ /* 0x002fca0000400000 */
[----:B------:R5:W-:Y:S04]  /*49050*/  STL [R1+0x34c], R3 ;  /* 0x00034c0301007387 */ /* 0x000be80000100800 */
[----:B------:R-:W4:Y:S04]  /*49060*/  LDL.LU R15, [R1+0x268] ;  /* 0x00026800010f7983 */ /* 0x000f280000300800 */
[----:B------:R-:W4:Y:S01]  /*49070*/  LDL.LU R16, [R1+0x26c] ;  /* 0x00026c0001107983 */ /* 0x000f220000300800 */
[----:B0-----:R-:W-:-:S05]  /*49080*/  FMUL R2, R0, R25 ;  /* 0x0000001900027220 */ /* 0x001fca0000400000 */
[----:B------:R0:W-:Y:S04]  /*49090*/  STL [R1+0x348], R2 ;  /* 0x0003480201007387 */ /* 0x0001e80000100800 */
[----:B------:R-:W4:Y:S04]  /*490a0*/  LDL.LU R17, [R1+0x270] ;  /* 0x0002700001117983 */ /* 0x000f280000300800 */
[----:B------:R-:W4:Y:S04]  /*490b0*/  LDL.LU R19, [R1+0x274] ;  /* 0x0002740001137983 */ /* 0x000f280000300800 */
[----:B------:R-:W4:Y:S04]  /*490c0*/  LDL.LU R26, [R1+0x278] ;  /* 0x00027800011a7983 */ /* 0x000f280000300800 */
[----:B------:R-:W4:Y:S01]  /*490d0*/  LDL.LU R25, [R1+0x27c] ;  /* 0x00027c0001197983 */ /* 0x000f220000300800 */
[----:B-----5:R-:W-:-:S03]  /*490e0*/  FMUL R3, R0, R24 ;  /* 0x0000001800037220 */ /* 0x020fc60000400000 */
[----:B------:R-:W5:Y:S04]  /*490f0*/  LDL.LU R24, [R1+0x280] ;  /* 0x0002800001187983 */ /* 0x000f680000300800 */
[----:B------:R2:W-:Y:S01]  /*49100*/  STL [R1+0x2ac], R3 ;  /* 0x0002ac0301007387 */ /* 0x0005e20000100800 */
[----:B0-----:R-:W-:-:S03]  /*49110*/  FMUL R2, R0, R7 ;  /* 0x0000000700027220 */ /* 0x001fc60000400000 */
[----:B------:R-:W5:Y:S04]  /*49120*/  LDL.LU R7, [R1+0x284] ;  /* 0x0002840001077983 */ /* 0x000f680000300800 */
[----:B------:R0:W-:Y:S01]  /*49130*/  STL [R1+0x2a8], R2 ;  /* 0x0002a80201007387 */ /* 0x0001e20000100800 */
[C---:B--2---:R-:W-:Y:S02]  /*49140*/  FMUL R3, R0.reuse, R21 ;  /* 0x0000001500037220 */ /* 0x044fe40000400000 */
[C---:B0-----:R-:W-:Y:S02]  /*49150*/  FMUL R2, R0.reuse, R6 ;  /* 0x0000000600027220 */ /* 0x041fe40000400000 */
[----:B------:R-:W2:Y:S04]  /*49160*/  LDL.LU R6, [R1+0x288] ;  /* 0x0002880001067983 */ /* 0x000ea80000300800 */
[----:B------:R0:W-:Y:S04]  /*49170*/  STL [R1+0x2a4], R3 ;  /* 0x0002a40301007387 */ /* 0x0001e80000100800 */
[----:B------:R1:W-:Y:S04]  /*49180*/  STL [R1+0x2a0], R2 ;  /* 0x0002a00201007387 */ /* 0x0003e80000100800 */
[----:B------:R-:W2:Y:S01]  /*49190*/  LDL.LU R21, [R1+0x28c] ;  /* 0x00028c0001157983 */ /* 0x000ea20000300800 */
[----:B0-----:R-:W-:-:S02]  /*491a0*/  FMUL R3, R0, R22 ;  /* 0x0000001600037220 */ /* 0x001fc40000400000 */
[----:B-1----:R-:W-:-:S03]  /*491b0*/  FMUL R2, R0, R23 ;  /* 0x0000001700027220 */ /* 0x002fc60000400000 */
[----:B------:R-:W-:Y:S04]  /*491c0*/  STL [R1+0x29c], R3 ;  /* 0x00029c0301007387 */ /* 0x000fe80000100800 */
[----:B------:R-:W2:Y:S04]  /*491d0*/  LDL.LU R22, [R1+0x2c0] ;  /* 0x0002c00001167983 */ /* 0x000ea80000300800 */
[----:B------:R3:W-:Y:S04]  /*491e0*/  STL [R1+0x298], R2 ;  /* 0x0002980201007387 */ /* 0x0007e80000100800 */
[----:B------:R-:W2:Y:S01]  /*491f0*/  LDL.LU R23, [R1+0x2c4] ;  /* 0x0002c40001177983 */ /* 0x000ea20000300800 */
[----:B---3--:R-:W-:-:S05]  /*49200*/  FMUL R2, R0, R5 ;  /* 0x0000000500027220 */ /* 0x008fca0000400000 */
[----:B------:R-:W-:Y:S04]  /*49210*/  STL [R1+0x294], R2 ;  /* 0x0002940201007387 */ /* 0x000fe80000100800 */
[----:B------:R-:W3:Y:S01]  /*49220*/  LDL.LU R5, [R1+0x120] ;  /* 0x0001200001057983 */ /* 0x000ee20000300800 */
[----:B----4-:R-:W-:-:S05]  /*49230*/  FMUL R0, R0, R28 ;  /* 0x0000001c00007220 */ /* 0x010fca0000400000 */
[----:B------:R0:W-:Y:S04]  /*49240*/  STL [R1+0x290], R0 ;  /* 0x0002900001007387 */ /* 0x0001e80000100800 */
[----:B------:R-:W4:Y:S01]  /*49250*/  LDL.LU R28, [R1+0x218] ;  /* 0x00021800011c7983 */ /* 0x000f220000300800 */
[----:B0-----:R0:W4:Y:S03]  /*49260*/  MUFU.RCP R0, R18 ;  /* 0x0000001200007308 */ /* 0x0011260000001000 */
[----:B0-----:R-:W3:Y:S01]  /*49270*/  LDL.LU R18, [R1+0x21c] ;  /* 0x00021c0001127983 */ /* 0x001ee20000300800 */
[----:B------:R-:W-:-:S03]  /*49280*/  FMUL R2, R12, R4 ;  /* 0x000000040c027220 */ /* 0x000fc60000400000 */
[----:B------:R-:W3:Y:S04]  /*49290*/  LDL.LU R4, [R1+0x220] ;  /* 0x0002200001047983 */ /* 0x000ee80000300800 */
[----:B------:R0:W-:Y:S02]  /*492a0*/  STL [R1+0x344], R2 ;  /* 0x0003440201007387 */ /* 0x0001e40000100800 */
[C---:B0-----:R-:W-:Y:S02]  /*492b0*/  FMUL R2, R12.reuse, R14 ;  /* 0x0000000e0c027220 */ /* 0x041fe40000400000 */
[C---:B------:R-:W-:Y:S02]  /*492c0*/  FMUL R3, R12.reuse, R29 ;  /* 0x0000001d0c037220 */ /* 0x040fe40000400000 */
[----:B------:R-:W3:Y:S04]  /*492d0*/  LDL.LU R29, [R1+0x224] ;  /* 0x00022400011d7983 */ /* 0x000ee80000300800 */
[----:B------:R0:W-:Y:S04]  /*492e0*/  STL [R1+0x340], R2 ;  /* 0x0003400201007387 */ /* 0x0001e80000100800 */
[----:B------:R1:W-:Y:S01]  /*492f0*/  STL [R1+0x33c], R3 ;  /* 0x00033c0301007387 */ /* 0x0003e20000100800 */
[----:B0-----:R-:W-:-:S03]  /*49300*/  FMUL R2, R12, R20 ;  /* 0x000000140c027220 */ /* 0x001fc60000400000 */
[----:B------:R-:W3:Y:S01]  /*49310*/  LDL.LU R20, [R1+0x228] ;  /* 0x0002280001147983 */ /* 0x000ee20000300800 */
[----:B------:R-:W-:-:S03]  /*49320*/  FMUL R13, R12, R15 ;  /* 0x0000000f0c0d7220 */ /* 0x000fc60000400000 */
[----:B------:R0:W-:Y:S01]  /*49330*/  STL [R1+0x338], R2 ;  /* 0x0003380201007387 */ /* 0x0001e20000100800 */
[----:B-1----:R-:W-:-:S03]  /*49340*/  FMUL R3, R12, R16 ;  /* 0x000000100c037220 */ /* 0x002fc60000400000 */
[----:B------:R1:W-:Y:S04]  /*49350*/  STL [R1+0x334], R13 ;  /* 0x0003340d01007387 */ /* 0x0003e80000100800 */
[----:B------:R1:W-:Y:S01]  /*49360*/  STL [R1+0x330], R3 ;  /* 0x0003300301007387 */ /* 0x0003e20000100800 */
[C---:B0-----:R-:W-:Y:S02]  /*49370*/  FMUL R2, R12.reuse, R17 ;  /* 0x000000110c027220 */ /* 0x041fe40000400000 */
[----:B-1----:R-:W-:-:S03]  /*49380*/  FMUL R13, R12, R19 ;  /* 0x000000130c0d7220 */ /* 0x002fc60000400000 */
[----:B------:R0:W-:Y:S01]  /*49390*/  STL [R1+0x32c], R2 ;  /* 0x00032c0201007387 */ /* 0x0001e20000100800 */
[----:B------:R-:W-:-:S03]  /*493a0*/  FMUL R3, R12, R26 ;  /* 0x0000001a0c037220 */ /* 0x000fc60000400000 */
[----:B------:R-:W-:Y:S04]  /*493b0*/  STL [R1+0x328], R13 ;  /* 0x0003280d01007387 */ /* 0x000fe80000100800 */
[----:B------:R-:W3:Y:S01]  /*493c0*/  LDL.LU R26, [R1+0x22c] ;  /* 0x00022c00011a7983 */ /* 0x000ee20000300800 */
[----:B0-----:R-:W-:-:S03]  /*493d0*/  FMUL R2, R12, R25 ;  /* 0x000000190c027220 */ /* 0x001fc60000400000 */
[----:B------:R5:W-:Y:S04]  /*493e0*/  STL [R1+0x274], R3 ;  /* 0x0002740301007387 */ /* 0x000be80000100800 */
[----:B------:R0:W-:Y:S04]  /*493f0*/  STL [R1+0x270], R2 ;  /* 0x0002700201007387 */ /* 0x0001e80000100800 */
[----:B------:R-:W3:Y:S01]  /*49400*/  LDL.LU R25, [R1+0x230] ;  /* 0x0002300001197983 */ /* 0x000ee20000300800 */
[----:B-----5:R-:W-:-:S05]  /*49410*/  FMUL R3, R12, R24 ;  /* 0x000000180c037220 */ /* 0x020fca0000400000 */
[----:B------:R-:W-:Y:S04]  /*49420*/  STL [R1+0x26c], R3 ;  /* 0x00026c0301007387 */ /* 0x000fe80000100800 */
[----:B------:R-:W5:Y:S04]  /*49430*/  LDL.LU R19, [R1+0x234] ;  /* 0x0002340001137983 */ /* 0x000f680000300800 */
[----:B------:R-:W5:Y:S01]  /*49440*/  LDL.LU R24, [R1+0x238] ;  /* 0x0002380001187983 */ /* 0x000f620000300800 */
[----:B0-----:R-:W-:-:S05]  /*49450*/  FMUL R2, R12, R7 ;  /* 0x000000070c027220 */ /* 0x001fca0000400000 */
[----:B------:R2:W-:Y:S04]  /*49460*/  STL [R1+0x268], R2 ;  /* 0x0002680201007387 */ /* 0x0005e80000100800 */
[----:B------:R-:W5:Y:S01]  /*49470*/  LDL.LU R7, [R1+0x23c] ;  /* 0x00023c0001077983 */ /* 0x000f620000300800 */
[----:B--2---:R-:W-:-:S03]  /*49480*/  FMUL R2, R12, R6 ;  /* 0x000000060c027220 */ /* 0x004fc60000400000 */
[----:B------:R-:W2:Y:S04]  /*49490*/  LDL.LU R6, [R1+0x240] ;  /* 0x0002400001067983 */ /* 0x000ea80000300800 */
[----:B------:R0:W-:Y:S01]  /*494a0*/  STL [R1+0x264], R2 ;  /* 0x0002640201007387 */ /* 0x0001e20000100800 */
[----:B------:R-:W-:-:S03]  /*494b0*/  FMUL R3, R12, R21 ;  /* 0x000000150c037220 */ /* 0x000fc60000400000 */
[----:B------:R-:W2:Y:S04]  /*494c0*/  LDL.LU R21, [R1+0x244] ;  /* 0x0002440001157983 */ /* 0x000ea80000300800 */
[----:B------:R1:W-:Y:S01]  /*494d0*/  STL [R1+0x260], R3 ;  /* 0x0002600301007387 */ /* 0x0003e20000100800 */
[----:B0-----:R-:W-:-:S03]  /*494e0*/  FMUL R2, R12, R22 ;  /* 0x000000160c027220 */ /* 0x001fc60000400000 */
[----:B------:R-:W2:Y:S01]  /*494f0*/  LDL.LU R22, [R1+0x248] ;  /* 0x0002480001167983 */ /* 0x000ea20000300800 */
[----:B-1----:R-:W-:-:S03]  /*49500*/  FMUL R3, R12, R23 ;  /* 0x000000170c037220 */ /* 0x002fc60000400000 */
[----:B------:R4:W-:Y:S04]  /*49510*/  STL [R1+0x25c], R2 ;  /* 0x00025c0201007387 */ /* 0x0009e80000100800 */
[----:B------:R-:W-:Y:S04]  /*49520*/  STL [R1+0x258], R3 ;  /* 0x0002580301007387 */ /* 0x000fe80000100800 */
[----:B------:R-:W2:Y:S01]  /*49530*/  LDL.LU R23, [R1+0x24c] ;  /* 0x00024c0001177983 */ /* 0x000ea20000300800 */
[----:B----4-:R-:W-:-:S03]  /*49540*/  FMUL R2, R0, R28 ;  /* 0x0000001c00027220 */ /* 0x010fc60000400000 */
[----:B------:R-:W4:Y:S04]  /*49550*/  LDL.LU R28, [R1+0x250] ;  /* 0x00025000011c7983 */ /* 0x000f280000300800 */
[----:B------:R3:W-:Y:S02]  /*49560*/  STL [R1+0x324], R2 ;  /* 0x0003240201007387 */ /* 0x0007e40000100800 */
[C---:B---3--:R-:W-:Y:S02]  /*49570*/  FMUL R2, R0.reuse, R18 ;  /* 0x0000001200027220 */ /* 0x048fe40000400000 */
[C---:B------:R-:W-:Y:S02]  /*49580*/  FMUL R3, R0.reuse, R4 ;  /* 0x0000000400037220 */ /* 0x040fe40000400000 */
[----:B------:R-:W3:Y:S04]  /*49590*/  LDL.LU R4, [R1+0x254] ;  /* 0x0002540001047983 */ /* 0x000ee80000300800 */
[----:B------:R0:W-:Y:S04]  /*495a0*/  STL [R1+0x320], R2 ;  /* 0x0003200201007387 */ /* 0x0001e80000100800 */
[----:B------:R1:W-:Y:S01]  /*495b0*/  STL [R1+0x14a8], R3 ;  /* 0x0014a80301007387 */ /* 0x0003e20000100800 */
[----:B0-----:R-:W-:-:S03]  /*495c0*/  FMUL R2, R0, R29 ;  /* 0x0000001d00027220 */ /* 0x001fc60000400000 */
[----:B------:R-:W3:Y:S04]  /*495d0*/  LDL.LU R29, [R1+0x128] ;  /* 0x00012800011d7983 */ /* 0x000ee80000300800 */
[----:B------:R-:W-:Y:S04]  /*495e0*/  STL [R1+0x2c8], R2 ;  /* 0x0002c80201007387 */ /* 0x000fe80000100800 */
[----:B------:R-:W3:Y:S04]  /*495f0*/  LDL.LU R14, [R1+0x1d8] ;  /* 0x0001d800010e7983 */ /* 0x000ee80000300800 */
[----:B------:R-:W3:Y:S04]  /*49600*/  LDL.LU R15, [R1+0x1dc] ;  /* 0x0001dc00010f7983 */ /* 0x000ee80000300800 */
[----:B------:R-:W3:Y:S04]  /*49610*/  LDL.LU R16, [R1+0x1e0] ;  /* 0x0001e00001107983 */ /* 0x000ee80000300800 */
[----:B------:R-:W3:Y:S01]  /*49620*/  LDL.LU R17, [R1+0x1e4] ;  /* 0x0001e40001117983 */ /* 0x000ee20000300800 */
[----:B-1----:R-:W-:-:S03]  /*49630*/  FMUL R3, R0, R20 ;  /* 0x0000001400037220 */ /* 0x002fc60000400000 */
[----:B------:R-:W3:Y:S04]  /*49640*/  LDL.LU R20, [R1+0x1e8] ;  /* 0x0001e80001147983 */ /* 0x000ee80000300800 */
[----:B------:R0:W-:Y:S02]  /*49650*/  STL [R1+0x14ac], R3 ;  /* 0x0014ac0301007387 */ /* 0x0001e40000100800 */
[C---:B0-----:R-:W-:Y:S02]  /*49660*/  FMUL R3, R0.reuse, R26 ;  /* 0x0000001a00037220 */ /* 0x041fe40000400000 */
[----:B------:R-:W3:Y:S04]  /*49670*/  LDL.LU R26, [R1+0x1ec] ;  /* 0x0001ec00011a7983 */ /* 0x000ee80000300800 */
[----:B------:R5:W-:Y:S01]  /*49680*/  STL [R1+0x2c0], R3 ;  /* 0x0002c00301007387 */ /* 0x000be20000100800 */
[----:B------:R-:W-:-:S03]  /*49690*/  FMUL R2, R0, R25 ;  /* 0x0000001900027220 */ /* 0x000fc60000400000 */
[----:B------:R-:W3:Y:S04]  /*496a0*/  LDL.LU R25, [R1+0x1f0] ;  /* 0x0001f00001197983 */ /* 0x000ee80000300800 */
[----:B------:R0:W-:Y:S01]  /*496b0*/  STL [R1+0x28c], R2 ;  /* 0x00028c0201007387 */ /* 0x0001e20000100800 */
[C---:B-----5:R-:W-:Y:S02]  /*496c0*/  FMUL R3, R0.reuse, R19 ;  /* 0x0000001300037220 */ /* 0x060fe40000400000 */
[C---:B0-----:R-:W-:Y:S02]  /*496d0*/  FMUL R2, R0.reuse, R24 ;  /* 0x0000001800027220 */ /* 0x041fe40000400000 */
[----:B------:R-:W5:Y:S04]  /*496e0*/  LDL.LU R24, [R1+0x1f4] ;  /* 0x0001f40001187983 */ /* 0x000f680000300800 */
[----:B------:R0:W-:Y:S04]  /*496f0*/  STL [R1+0x288], R3 ;  /* 0x0002880301007387 */ /* 0x0001e80000100800 */
[----:B------:R2:W-:Y:S01]  /*49700*/  STL [R1+0x234], R2 ;  /* 0x0002340201007387 */ /* 0x0005e20000100800 */
[----:B0-----:R-:W-:-:S03]  /*49710*/  FMUL R3, R0, R7 ;  /* 0x0000000700037220 */ /* 0x001fc60000400000 */
[----:B------:R-:W5:Y:S01]  /*49720*/  LDL.LU R7, [R1+0x1f8] ;  /* 0x0001f80001077983 */ /* 0x000f620000300800 */
[----:B--2---:R-:W-:-:S03]  /*49730*/  FMUL R2, R0, R6 ;  /* 0x0000000600027220 */ /* 0x004fc60000400000 */
[----:B------:R0:W-:Y:S04]  /*49740*/  STL [R1+0x230], R3 ;  /* 0x0002300301007387 */ /* 0x0001e80000100800 */
[----:B------:R-:W2:Y:S04]  /*49750*/  LDL.LU R6, [R1+0x1fc] ;  /* 0x0001fc0001067983 */ /* 0x000ea80000300800 */
[----:B------:R1:W-:Y:S01]  /*49760*/  STL [R1+0x22c], R2 ;  /* 0x00022c0201007387 */ /* 0x0003e20000100800 */
[----:B0-----:R-:W-:-:S03]  /*49770*/  FMUL R3, R0, R21 ;  /* 0x0000001500037220 */ /* 0x001fc60000400000 */
[----:B------:R-:W2:Y:S04]  /*49780*/  LDL.LU R18, [R1+0x200] ;  /* 0x0002000001127983 */ /* 0x000ea80000300800 */
[----:B------:R0:W-:Y:S04]  /*49790*/  STL [R1+0x228], R3 ;  /* 0x0002280301007387 */ /* 0x0001e80000100800 */
[----:B------:R-:W2:Y:S01]  /*497a0*/  LDL.LU R21, [R1+0x204] ;  /* 0x0002040001157983 */ /* 0x000ea20000300800 */
[----:B-1----:R-:W-:-:S05]  /*497b0*/  FMUL R2, R0, R22 ;  /* 0x0000001600027220 */ /* 0x002fca0000400000 */
[----:B------:R4:W-:Y:S04]  /*497c0*/  STL [R1+0x224], R2 ;  /* 0x0002240201007387 */ /* 0x0009e80000100800 */
[----:B------:R-:W2:Y:S04]  /*497d0*/  LDL.LU R22, [R1+0x208] ;  /* 0x0002080001167983 */ /* 0x000ea80000300800 */
[----:B------:R-:W2:Y:S01]  /*497e0*/  LDL.LU R19, [R1+0x20c] ;  /* 0x00020c0001137983 */ /* 0x000ea20000300800 */
[----:B0-----:R-:W-:-:S05]  /*497f0*/  FMUL R3, R0, R23 ;  /* 0x0000001700037220 */ /* 0x001fca0000400000 */
[----:B------:R-:W-:Y:S04]  /*49800*/  STL [R1+0x220], R3 ;  /* 0x0002200301007387 */ /* 0x000fe80000100800 */
[----:B------:R-:W2:Y:S01]  /*49810*/  LDL.LU R23, [R1+0x210] ;  /* 0x0002100001177983 */ /* 0x000ea20000300800 */
[----:B----4-:R-:W-:-:S05]  /*49820*/  FMUL R2, R0, R28 ;  /* 0x0000001c00027220 */ /* 0x010fca0000400000 */
[----:B------:R3:W-:Y:S04]  /*49830*/  STL [R1+0x21c], R2 ;  /* 0x00021c0201007387 */ /* 0x0007e80000100800 */
[----:B------:R-:W4:Y:S01]  /*49840*/  LDL.LU R28, [R1+0x214] ;  /* 0x00021400011c7983 */ /* 0x000f220000300800 */
[----:B------:R-:W0:Y:S01]  /*49850*/  MUFU.RCP R5, R5 ;  /* 0x0000000500057308 */ /* 0x000e220000001000 */
[----:B---3--:R-:W-:Y:S02]  /*49860*/  FMUL R2, R0, R4 ;  /* 0x0000000400027220 */ /* 0x008fe40000400000 */
[----:B------:R-:W3:Y:S04]  /*49870*/  LDL.LU R4, [R1+0x124] ;  /* 0x0001240001047983 */ /* 0x000ee80000300800 */
[----:B------:R0:W-:Y:S01]  /*49880*/  STL [R1+0x218], R2 ;  /* 0x0002180201007387 */ /* 0x0001e20000100800 */
[----:B------:R1:W2:Y:S01]  /*49890*/  MUFU.RCP R0, R29 ;  /* 0x0000001d00007308 */ /* 0x0002a20000001000 */
[----:B0-----:R-:W-:-:S02]  /*498a0*/  FMUL R2, R5, R14 ;  /* 0x0000000e05027220 */ /* 0x001fc40000400000 */
[----:B-1----:R-:W3:Y:S01]  /*498b0*/  LDL.LU R29, [R1+0x198] ;  /* 0x00019800011d7983 */ /* 0x002ee20000300800 */
[----:B------:R-:W-:-:S03]  /*498c0*/  FMUL R12, R5, R15 ;  /* 0x0000000f050c7220 */ /* 0x000fc60000400000 */
[----:B------:R0:W-:Y:S01]  /*498d0*/  STL [R1+0x284], R2 ;  /* 0x0002840201007387 */ /* 0x0001e20000100800 */
[----:B------:R-:W-:-:S03]  /*498e0*/  FMUL R3, R5, R16 ;  /* 0x0000001005037220 */ /* 0x000fc60000400000 */
[----:B------:R-:W-:Y:S01]  /*498f0*/  STL [R1+0x280], R12 ;  /* 0x0002800c01007387 */ /* 0x000fe20000100800 */
[----:B0-----:R-:W-:-:S05]  /*49900*/  FMUL R2, R5, R17 ;  /* 0x0000001105027220 */ /* 0x001fca0000400000 */
[----:B------:R-:W-:Y:S04]  /*49910*/  STL [R1+0x14b0], R2 ;  /* 0x0014b00201007387 */ /* 0x000fe80000100800 */
[----:B------:R0:W-:Y:S02]  /*49920*/  STL [R1+0x27c], R3 ;  /* 0x00027c0301007387 */ /* 0x0001e40000100800 */
[----:B0-----:R-:W-:-:S05]  /*49930*/  FMUL R3, R5, R20 ;  /* 0x0000001405037220 */ /* 0x001fca0000400000 */
[----:B------:R0:W-:Y:S01]  /*49940*/  STL [R1+0x14b4], R3 ;  /* 0x0014b40301007387 */ /* 0x0001e20000100800 */
[----:B------:R-:W-:-:S03]  /*49950*/  FMUL R2, R5, R26 ;  /* 0x0000001a05027220 */ /* 0x000fc60000400000 */
[----:B------:R-:W3:Y:S04]  /*49960*/  LDL.LU R26, [R1+0x19c] ;  /* 0x00019c00011a7983 */ /* 0x000ee80000300800 */
[----:B------:R5:W-:Y:S01]  /*49970*/  STL [R1+0x250], R2 ;  /* 0x0002500201007387 */ /* 0x000be20000100800 */
[----:B0-----:R-:W-:-:S03]  /*49980*/  FMUL R3, R5, R25 ;  /* 0x0000001905037220 */ /* 0x001fc60000400000 */
[----:B------:R-:W3:Y:S04]  /*49990*/  LDL.LU R25, [R1+0x1a0] ;  /* 0x0001a00001197983 */ /* 0x000ee80000300800 */
[----:B------:R0:W-:Y:S04]  /*499a0*/  STL [R1+0x14b8], R3 ;  /* 0x0014b80301007387 */ /* 0x0001e80000100800 */
[----:B------:R-:W3:Y:S01]  /*499b0*/  LDL.LU R20, [R1+0x1a4] ;  /* 0x0001a40001147983 */ /* 0x000ee20000300800 */
[----:B-----5:R-:W-:-:S03]  /*499c0*/  FMUL R2, R5, R24 ;  /* 0x0000001805027220 */ /* 0x020fc60000400000 */
[----:B------:R-:W5:Y:S04]  /*499d0*/  LDL.LU R24, [R1+0x1a8] ;  /* 0x0001a80001187983 */ /* 0x000f680000300800 */
[----:B------:R2:W-:Y:S01]  /*499e0*/  STL [R1+0x248], R2 ;  /* 0x0002480201007387 */ /* 0x0005e20000100800 */
[----:B0-----:R-:W-:-:S03]  /*499f0*/  FMUL R3, R5, R7 ;  /* 0x0000000705037220 */ /* 0x001fc60000400000 */
[----:B------:R-:W5:Y:S04]  /*49a00*/  LDL.LU R7, [R1+0x1ac] ;  /* 0x0001ac0001077983 */ /* 0x000f680000300800 */
[----:B------:R0:W-:Y:S01]  /*49a10*/  STL [R1+0x1f4], R3 ;  /* 0x0001f40301007387 */ /* 0x0001e20000100800 */
[----:B--2---:R-:W-:-:S03]  /*49a20*/  FMUL R2, R5, R6 ;  /* 0x0000000605027220 */ /* 0x004fc60000400000 */
[----:B------:R-:W2:Y:S01]  /*49a30*/  LDL.LU R6, [R1+0x1b0] ;  /* 0x0001b00001067983 */ /* 0x000ea20000300800 */
[----:B------:R-:W-:-:S03]  /*49a40*/  FMUL R12, R5, R18 ;  /* 0x00000012050c7220 */ /* 0x000fc60000400000 */
[----:B------:R1:W-:Y:S04]  /*49a50*/  STL [R1+0x1f0], R2 ;  /* 0x0001f00201007387 */ /* 0x0003e80000100800 */
[----:B------:R1:W-:Y:S01]  /*49a60*/  STL [R1+0x1ec], R12 ;  /* 0x0001ec0c01007387 */ /* 0x0003e20000100800 */
[----:B0-----:R-:W-:-:S03]  /*49a70*/  FMUL R3, R5, R21 ;  /* 0x0000001505037220 */ /* 0x001fc60000400000 */
[----:B------:R-:W2:Y:S04]  /*49a80*/  LDL.LU R21, [R1+0x1b4] ;  /* 0x0001b40001157983 */ /* 0x000ea80000300800 */
[----:B------:R-:W-:Y:S01]  /*49a90*/  STL [R1+0x1e8], R3 ;  /* 0x0001e80301007387 */ /* 0x000fe20000100800 */
[----:B-1----:R-:W-:-:S03]  /*49aa0*/  FMUL R2, R5, R22 ;  /* 0x0000001605027220 */ /* 0x002fc60000400000 */
[----:B------:R-:W2:Y:S01]  /*49ab0*/  LDL.LU R22, [R1+0x1b8] ;  /* 0x0001b80001167983 */ /* 0x000ea20000300800 */
[----:B------:R-:W-:-:S03]  /*49ac0*/  FMUL R12, R5, R19 ;  /* 0x00000013050c7220 */ /* 0x000fc60000400000 */
[----:B------:R4:W-:Y:S04]  /*49ad0*/  STL [R1+0x1e4], R2 ;  /* 0x0001e40201007387 */ /* 0x0009e80000100800 */
[----:B------:R-:W-:Y:S01]  /*49ae0*/  STL [R1+0x1e0], R12 ;  /* 0x0001e00c01007387 */ /* 0x000fe20000100800 */
[----:B----4-:R-:W-:-:S03]  /*49af0*/  FMUL R2, R5, R28 ;  /* 0x0000001c05027220 */ /* 0x010fc60000400000 */
[----:B------:R-:W4:Y:S01]  /*49b00*/  LDL.LU R28, [R1+0x1bc] ;  /* 0x0001bc00011c7983 */ /* 0x000f220000300800 */
[----:B------:R-:W-:-:S05]  /*49b10*/  FMUL R3, R5, R23 ;  /* 0x0000001705037220 */ /* 0x000fca0000400000 */
[----:B------:R0:W-:Y:S04]  /*49b20*/  STL [R1+0x1dc], R3 ;  /* 0x0001dc0301007387 */ /* 0x0001e80000100800 */
[----:B------:R1:W-:Y:S04]  /*49b30*/  STL [R1+0x1d8], R2 ;  /* 0x0001d80201007387 */ /* 0x0003e80000100800 */
[----:B------:R-:W4:Y:S01]  /*49b40*/  LDL.LU R23, [R1+0x1c0] ;  /* 0x0001c00001177983 */ /* 0x000f220000300800 */
[----:B---3--:R3:W0:Y:S02]  /*49b50*/  MUFU.RCP R5, R4 ;  /* 0x0000000400057308 */ /* 0x0086240000001000 */
[----:B0-----:R-:W-:-:S02]  /*49b60*/  FMUL R3, R0, R29 ;  /* 0x0000001d00037220 */ /* 0x001fc40000400000 */
[----:B------:R-:W4:Y:S04]  /*49b70*/  LDL.LU R29, [R1+0x1c4] ;  /* 0x0001c400011d7983 */ /* 0x000f280000300800 */
[----:B------:R-:W4:Y:S04]  /*49b80*/  LDL.LU R15, [R1+0x1c8] ;  /* 0x0001c800010f7983 */ /* 0x000f280000300800 */
[----:B------:R-:W4:Y:S04]  /*49b90*/  LDL.LU R16, [R1+0x1cc] ;  /* 0x0001cc0001107983 */ /* 0x000f280000300800 */
[----:B------:R-:W4:Y:S04]  /*49ba0*/  LDL.LU R17, [R1+0x1d0] ;  /* 0x0001d00001117983 */ /* 0x000f280000300800 */
[----:B------:R-:W4:Y:S04]  /*49bb0*/  LDL.LU R18, [R1+0x1d4] ;  /* 0x0001d40001127983 */ /* 0x000f280000300800 */
[----:B------:R-:W4:Y:S04]  /*49bc0*/  LDL.LU R19, [R1+0x130] ;  /* 0x0001300001137983 */ /* 0x000f280000300800 */
[----:B---3--:R-:W3:Y:S04]  /*49bd0*/  LDL.LU R4, [R1+0x158] ;  /* 0x0001580001047983 */ /* 0x008ee80000300800 */
[----:B------:R0:W-:Y:S01]  /*49be0*/  STL [R1+0x14bc], R3 ;  /* 0x0014bc0301007387 */ /* 0x0001e20000100800 */
[----:B-1----:R-:W-:-:S03]  /*49bf0*/  FMUL R2, R0, R26 ;  /* 0x0000001a00027220 */ /* 0x002fc60000400000 */
[----:B------:R-:W3:Y:S04]  /*49c00*/  LDL.LU R26, [R1+0x15c] ;  /* 0x00015c00011a7983 */ /* 0x000ee80000300800 */
[----:B------:R1:W-:Y:S01]  /*49c10*/  STL [R1+0x240], R2 ;  /* 0x0002400201007387 */ /* 0x0003e20000100800 */
[----:B0-----:R-:W-:-:S03]  /*49c20*/  FMUL R3, R0, R25 ;  /* 0x0000001900037220 */ /* 0x001fc60000400000 */
[----:B------:R-:W3:Y:S04]  /*49c30*/  LDL.LU R25, [R1+0x160] ;  /* 0x0001600001197983 */ /* 0x000ee80000300800 */
[----:B------:R5:W-:Y:S01]  /*49c40*/  STL [R1+0x14c0], R3 ;  /* 0x0014c00301007387 */ /* 0x000be20000100800 */
[C---:B-1----:R-:W-:Y:S02]  /*49c50*/  FMUL R2, R0.reuse, R20 ;  /* 0x0000001400027220 */ /* 0x042fe40000400000 */
[C---:B-----5:R-:W-:Y:S02]  /*49c60*/  FMUL R3, R0.reuse, R24 ;  /* 0x0000001800037220 */ /* 0x060fe40000400000 */
[----:B------:R-:W5:Y:S04]  /*49c70*/  LDL.LU R24, [R1+0x164] ;  /* 0x0001640001187983 */ /* 0x000f680000300800 */
[----:B------:R0:W-:Y:S04]  /*49c80*/  STL [R1+0x238], R2 ;  /* 0x0002380201007387 */ /* 0x0001e80000100800 */
[----:B------:R2:W-:Y:S01]  /*49c90*/  STL [R1+0x14c4], R3 ;  /* 0x0014c40301007387 */ /* 0x0005e20000100800 */
[----:B0-----:R-:W-:-:S03]  /*49ca0*/  FMUL R2, R0, R7 ;  /* 0x0000000700027220 */ /* 0x001fc60000400000 */
[----:B------:R-:W5:Y:S04]  /*49cb0*/  LDL.LU R7, [R1+0x168] ;  /* 0x0001680001077983 */ /* 0x000f680000300800 */
[----:B------:R-:W-:Y:S01]  /*49cc0*/  STL [R1+0x210], R2 ;  /* 0x0002100201007387 */ /* 0x000fe20000100800 */
[----:B--2---:R-:W-:-:S03]  /*49cd0*/  FMUL R3, R0, R6 ;  /* 0x0000000600037220 */ /* 0x004fc60000400000 */
[----:B------:R-:W2:Y:S04]  /*49ce0*/  LDL.LU R6, [R1+0x16c] ;  /* 0x00016c0001067983 */ /* 0x000ea80000300800 */
[----:B------:R0:W-:Y:S04]  /*49cf0*/  STL [R1+0x14c8], R3 ;  /* 0x0014c80301007387 */ /* 0x0001e80000100800 */
[----:B------:R-:W2:Y:S01]  /*49d00*/  LDL.LU R20, [R1+0x170] ;  /* 0x0001700001147983 */ /* 0x000ea20000300800 */
[----:B0-----:R-:W-:-:S05]  /*49d10*/  FMUL R3, R0, R21 ;  /* 0x0000001500037220 */ /* 0x001fca0000400000 */
[----:B------:R4:W-:Y:S04]  /*49d20*/  STL [R1+0x208], R3 ;  /* 0x0002080301007387 */ /* 0x0009e80000100800 */
[----:B------:R-:W2:Y:S01]  /*49d30*/  LDL.LU R21, [R1+0x174] ;  /* 0x0001740001157983 */ /* 0x000ea20000300800 */
[----:B------:R-:W-:-:S05]  /*49d40*/  FMUL R2, R0, R22 ;  /* 0x0000001600027220 */ /* 0x000fca0000400000 */
[----:B------:R0:W-:Y:S04]  /*49d50*/  STL [R1+0x1b4], R2 ;  /* 0x0001b40201007387 */ /* 0x0001e80000100800 */
[----:B------:R-:W2:Y:S01]  /*49d60*/  LDL.LU R22, [R1+0x178] ;  /* 0x0001780001167983 */ /* 0x000ea20000300800 */
[----:B----4-:R-:W-:-:S03]  /*49d70*/  FMUL R3, R0, R28 ;  /* 0x0000001c00037220 */ /* 0x010fc60000400000 */
[----:B------:R-:W4:Y:S04]  /*49d80*/  LDL.LU R28, [R1+0x17c] ;  /* 0x00017c00011c7983 */ /* 0x000f280000300800 */
[----:B------:R1:W-:Y:S01]  /*49d90*/  STL [R1+0x1b0], R3 ;  /* 0x0001b00301007387 */ /* 0x0003e20000100800 */
[----:B0-----:R-:W-:-:S03]  /*49da0*/  FMUL R2, R0, R23 ;  /* 0x0000001700027220 */ /* 0x001fc60000400000 */
[----:B------:R-:W4:Y:S04]  /*49db0*/  LDL.LU R23, [R1+0x180] ;  /* 0x0001800001177983 */ /* 0x000f280000300800 */
[----:B------:R0:W-:Y:S01]  /*49dc0*/  STL [R1+0x1ac], R2 ;  /* 0x0001ac0201007387 */ /* 0x0001e20000100800 */
[----:B-1----:R-:W-:-:S03]  /*49dd0*/  FMUL R3, R0, R29 ;  /* 0x0000001d00037220 */ /* 0x002fc60000400000 */
[----:B------:R-:W4:Y:S01]  /*49de0*/  LDL.LU R29, [R1+0x184] ;  /* 0x00018400011d7983 */ /* 0x000f220000300800 */
[----:B0-----:R-:W-:-:S03]  /*49df0*/  FMUL R2, R0, R15 ;  /* 0x0000000f00027220 */ /* 0x001fc60000400000 */
[----:B------:R0:W-:Y:S01]  /*49e00*/  STL [R1+0x1a8], R3 ;  /* 0x0001a80301007387 */ /* 0x0001e20000100800 */
[----:B------:R-:W-:-:S03]  /*49e10*/  FMUL R12, R0, R16 ;  /* 0x00000010000c7220 */ /* 0x000fc60000400000 */
[----:B------:R1:W-:Y:S01]  /*49e20*/  STL [R1+0x1a4], R2 ;  /* 0x0001a40201007387 */ /* 0x0003e20000100800 */
[----:B0-----:R-:W-:-:S03]  /*49e30*/  FMUL R3, R0, R17 ;  /* 0x0000001100037220 */ /* 0x001fc60000400000 */
[----:B------:R-:W-:Y:S01]  /*49e40*/  STL [R1+0x1a0], R12 ;  /* 0x0001a00c01007387 */ /* 0x000fe20000100800 */
[----:B-1----:R-:W-:-:S03]  /*49e50*/  FMUL R2, R0, R18 ;  /* 0x0000001200027220 */ /* 0x002fc60000400000 */
[----:B------:R3:W-:Y:S04]  /*49e60*/  STL [R1+0x19c], R3 ;  /* 0x00019c0301007387 */ /* 0x0007e80000100800 */
[----:B------:R0:W-:Y:S01]  /*49e70*/  STL [R1+0x198], R2 ;  /* 0x0001980201007387 */ /* 0x0001e20000100800 */
[----:B---3--:R-:W-:-:S05]  /*49e80*/  FMUL R3, R5, R4 ;  /* 0x0000000405037220 */ /* 0x008fca0000400000 */
[----:B------:R-:W-:Y:S01]  /*49e90*/  STL [R1+0x14cc], R3 ;  /* 0x0014cc0301007387 */ /* 0x000fe20000100800 */
[----:B0-----:R-:W-:-:S05]  /*49ea0*/  FMUL R2, R5, R26 ;  /* 0x0000001a05027220 */ /* 0x001fca0000400000 */
[----:B------:R0:W-:Y:S04]  /*49eb0*/  STL [R1+0x14d0], R2 ;  /* 0x0014d00201007387 */ /* 0x0001e80000100800 */
[----:B0-----:R-:W3:Y:S01]  /*49ec0*/  LDL.LU R2, [R1+0x188] ;  /* 0x0001880001027983 */ /* 0x001ee20000300800 */
[----:B------:R-:W-:-:S03]  /*49ed0*/  FMUL R4, R5, R25 ;  /* 0x0000001905047220 */ /* 0x000fc60000400000 */
[----:B------:R-:W3:Y:S04]  /*49ee0*/  LDL.LU R3, [R1+0x18c] ;  /* 0x00018c0001037983 */ /* 0x000ee80000300800 */
[----:B------:R0:W-:Y:S04]  /*49ef0*/  STL [R1+0x1fc], R4 ;  /* 0x0001fc0401007387 */ /* 0x0001e80000100800 */
[----:B------:R-:W3:Y:S01]  /*49f00*/  LDL.LU R12, [R1+0x190] ;  /* 0x00019000010c7983 */ /* 0x000ee20000300800 */
[----:B-----5:R-:W-:-:S03]  /*49f10*/  FMUL R13, R5, R24 ;  /* 0x00000018050d7220 */ /* 0x020fc60000400000 */
[----:B------:R-:W5:Y:S04]  /*49f20*/  LDL.LU R26, [R1+0x194] ;  /* 0x00019400011a7983 */ /* 0x000f680000300800 */
[----:B------:R-:W5:Y:S04]  /*49f30*/  LDL.LU R25, [R1+0x12c] ;  /* 0x00012c0001197983 */ /* 0x000f680000300800 */
[----:B0-----:R-:W5:Y:S04]  /*49f40*/  LDL.LU R4, [R1+0xdc] ;  /* 0x0000dc0001047983 */ /* 0x001f680000300800 */
[----:B------:R2:W-:Y:S01]  /*49f50*/  STL [R1+0x1f8], R13 ;  /* 0x0001f80d01007387 */ /* 0x0005e20000100800 */
[----:B------:R-:W-:-:S03]  /*49f60*/  FMUL R7, R5, R7 ;  /* 0x0000000705077220 */ /* 0x000fc60000400000 */
[----:B------:R-:W5:Y:S04]  /*49f70*/  LDL.LU R24, [R1+0xe0] ;  /* 0x0000e00001187983 */ /* 0x000f680000300800 */
[----:B------:R0:W-:Y:S01]  /*49f80*/  STL [R1+0x1d4], R7 ;  /* 0x0001d40701007387 */ /* 0x0001e20000100800 */
[----:B--2---:R-:W-:-:S03]  /*49f90*/  FMUL R13, R5, R6 ;  /* 0x00000006050d7220 */ /* 0x004fc60000400000 */
[----:B0-----:R-:W2:Y:S04]  /*49fa0*/  LDL.LU R7, [R1+0xe4] ;  /* 0x0000e40001077983 */ /* 0x001ea80000300800 */
[----:B------:R-:W2:Y:S04]  /*49fb0*/  LDL.LU R6, [R1+0xe8] ;  /* 0x0000e80001067983 */ /* 0x000ea80000300800 */
[----:B------:R0:W-:Y:S02]  /*49fc0*/  STL [R1+0x1d0], R13 ;  /* 0x0001d00d01007387 */ /* 0x0001e40000100800 */
[----:B0-----:R-:W-:-:S02]  /*49fd0*/  FMUL R13, R5, R20 ;  /* 0x00000014050d7220 */ /* 0x001fc40000400000 */
[----:B------:R-:W-:-:S03]  /*49fe0*/  FMUL R14, R5, R21 ;  /* 0x00000015050e7220 */ /* 0x000fc60000400000 */
[----:B------:R0:W-:Y:S01]  /*49ff0*/  STL [R1+0x1cc], R13 ;  /* 0x0001cc0d01007387 */ /* 0x0001e20000100800 */
[----:B------:R-:W-:-:S03]  /*4a000*/  FMUL R15, R5, R22 ;  /* 0x00000016050f7220 */ /* 0x000fc60000400000 */
[----:B0-----:R-:W2:Y:S04]  /*4a010*/  LDL.LU R13, [R1+0xec] ;  /* 0x0000ec00010d7983 */ /* 0x001ea80000300800 */
[----:B------:R4:W-:Y:S04]  /*4a020*/  STL [R1+0x1c8], R14 ;  /* 0x0001c80e01007387 */ /* 0x0009e80000100800 */
[----:B------:R0:W-:Y:S01]  /*4a030*/  STL [R1+0x130], R15 ;  /* 0x0001300f01007387 */ /* 0x0001e20000100800 */
[----:B----4-:R-:W-:-:S03]  /*4a040*/  FMUL R14, R5, R28 ;  /* 0x0000001c050e7220 */ /* 0x010fc60000400000 */
[----:B------:R-:W4:Y:S04]  /*4a050*/  LDL.LU R28, [R1+0xf0] ;  /* 0x0000f000011c7983 */ /* 0x000f280000300800 */
[----:B------:R1:W-:Y:S01]  /*4a060*/  STL [R1+0x128], R14 ;  /* 0x0001280e01007387 */ /* 0x0003e20000100800 */
[----:B0-----:R-:W-:-:S03]  /*4a070*/  FMUL R15, R5, R23 ;  /* 0x00000017050f7220 */ /* 0x001fc60000400000 */
[----:B-1----:R-:W4:Y:S04]  /*4a080*/  LDL.LU R14, [R1+0xf4] ;  /* 0x0000f400010e7983 */ /* 0x002f280000300800 */
[----:B------:R0:W-:Y:S01]  /*4a090*/  STL [R1+0x124], R15 ;  /* 0x0001240f01007387 */ /* 0x0001e20000100800 */
[----:B------:R1:W1:Y:S03]  /*4a0a0*/  MUFU.RCP R0, R19 ;  /* 0x0000001300007308 */ /* 0x0002660000001000 */
[----:B0-----:R-:W4:Y:S04]  /*4a0b0*/  LDL.LU R15, [R1+0xf8] ;  /* 0x0000f800010f7983 */ /* 0x001f280000300800 */
[----:B------:R-:W4:Y:S01]  /*4a0c0*/  LDL.LU R16, [R1+0xfc] ;  /* 0x0000fc0001107983 */ /* 0x000f220000300800 */
[----:B------:R-:W-:-:S05]  /*4a0d0*/  FMUL R17, R5, R29 ;  /* 0x0000001d05117220 */ /* 0x000fca0000400000 */
[----:B------:R0:W-:Y:S04]  /*4a0e0*/  STL [R1+0x120], R17 ;  /* 0x0001201101007387 */ /* 0x0001e80000100800 */
[----:B0-----:R-:W4:Y:S04]  /*4a0f0*/  LDL.LU R17, [R1+0x100] ;  /* 0x0001000001117983 */ /* 0x001f280000300800 */
[----:B------:R-:W4:Y:S04]  /*4a100*/  LDL.LU R18, [R1+0x108] ;  /* 0x0001080001127983 */ /* 0x000f280000300800 */
[----:B-1----:R-:W4:Y:S04]  /*4a110*/  LDL.LU R19, [R1+0x134] ;  /* 0x0001340001137983 */ /* 0x002f280000300800 */
[----:B------:R-:W4:Y:S04]  /*4a120*/  LDL.LU R20, [R1+0x148] ;  /* 0x0001480001147983 */ /* 0x000f280000300800 */
[----:B------:R-:W4:Y:S04]  /*4a130*/  LDL.LU R21, [R1+0x14c] ;  /* 0x00014c0001157983 */ /* 0x000f280000300800 */
[----:B------:R-:W4:Y:S04]  /*4a140*/  LDL.LU R22, [R1+0x150] ;  /* 0x0001500001167983 */ /* 0x000f280000300800 */
[----:B------:R-:W4:Y:S04]  /*4a150*/  LDL.LU R23, [R1+0x154] ;  /* 0x0001540001177983 */ /* 0x000f280000300800 */
[----:B------:R-:W4:Y:S01]  /*4a160*/  LDL.LU R29, [R1+0x138] ;  /* 0x00013800011d7983 */ /* 0x000f220000300800 */
[----:B---3--:R-:W-:-:S05]  /*4a170*/  FMUL R2, R5, R2 ;  /* 0x0000000205027220 */ /* 0x008fca0000400000 */
[----:B------:R0:W-:Y:S02]  /*4a180*/  STL [R1+0x11c], R2 ;  /* 0x00011c0201007387 */ /* 0x0001e40000100800 */
[C---:B0-----:R-:W-:Y:S02]  /*4a190*/  FMUL R2, R5.reuse, R3 ;  /* 0x0000000305027220 */ /* 0x041fe40000400000 */
[----:B------:R-:W-:-:S03]  /*4a1a0*/  FMUL R3, R5, R12 ;  /* 0x0000000c05037220 */ /* 0x000fc60000400000 */
[----:B------:R5:W-:Y:S02]  /*4a1b0*/  STL [R1+0x118], R2 ;  /* 0x0001180201007387 */ /* 0x000be40000100800 */
[----:B-----5:R-:W-:Y:S02]  /*4a1c0*/  FMUL R2, R5, R26 ;  /* 0x0000001a05027220 */ /* 0x020fe40000400000 */
[----:B------:R-:W3:Y:S04]  /*4a1d0*/  LDL.LU R26, [R1+0x74] ;  /* 0x00007400011a7983 */ /* 0x000ee80000300800 */
[----:B------:R0:W-:Y:S04]  /*4a1e0*/  STL [R1+0x114], R3 ;  /* 0x0001140301007387 */ /* 0x0001e80000100800 */
[----:B------:R1:W-:Y:S04]  /*4a1f0*/  STL [R1+0x110], R2 ;  /* 0x0001100201007387 */ /* 0x0003e80000100800 */
[----:B------:R-:W5:Y:S01]  /*4a200*/  LDL.LU R5, [R1+0x70] ;  /* 0x0000700001057983 */ /* 0x000f620000300800 */
[----:B0-----:R-:W-:-:S02]  /*4a210*/  FMUL R3, R0, R4 ;  /* 0x0000000400037220 */ /* 0x001fc40000400000 */
[----:B-1----:R-:W-:-:S03]  /*4a220*/  FMUL R2, R0, R24 ;  /* 0x0000001800027220 */ /* 0x002fc60000400000 */
[----:B------:R2:W-:Y:S04]  /*4a230*/  STL [R1+0x1c4], R3 ;  /* 0x0001c40301007387 */ /* 0x0005e80000100800 */
[----:B------:R-:W5:Y:S04]  /*4a240*/  LDL.LU R24, [R1+0xa4] ;  /* 0x0000a40001187983 */ /* 0x000f680000300800 */
[----:B------:R0:W-:Y:S01]  /*4a250*/  STL [R1+0x1c0], R2 ;  /* 0x0001c00201007387 */ /* 0x0001e20000100800 */
[----:B--2---:R-:W-:-:S03]  /*4a260*/  FMUL R3, R0, R7 ;  /* 0x0000000700037220 */ /* 0x004fc60000400000 */
[----:B------:R-:W2:Y:S01]  /*4a270*/  LDL.LU R4, [R1+0xa8] ;  /* 0x0000a80001047983 */ /* 0x000ea20000300800 */
[----:B0-----:R-:W-:-:S03]  /*4a280*/  FMUL R2, R0, R6 ;  /* 0x0000000600027220 */ /* 0x001fc60000400000 */
[----:B------:R0:W-:Y:S04]  /*4a290*/  STL [R1+0x1bc], R3 ;  /* 0x0001bc0301007387 */ /* 0x0001e80000100800 */
[----:B------:R-:W2:Y:S04]  /*4a2a0*/  LDL.LU R7, [R1+0xac] ;  /* 0x0000ac0001077983 */ /* 0x000ea80000300800 */
[----:B------:R4:W-:Y:S04]  /*4a2b0*/  STL [R1+0x1b8], R2 ;  /* 0x0001b80201007387 */ /* 0x0009e80000100800 */
[----:B------:R-:W2:Y:S01]  /*4a2c0*/  LDL.LU R6, [R1+0xb0] ;  /* 0x0000b00001067983 */ /* 0x000ea20000300800 */
[----:B0-----:R-:W-:-:S05]  /*4a2d0*/  FMUL R3, R0, R13 ;  /* 0x0000000d00037220 */ /* 0x001fca0000400000 */
[----:B------:R0:W-:Y:S01]  /*4a2e0*/  STL [R1+0x14d4], R3 ;  /* 0x0014d40301007387 */ /* 0x0001e20000100800 */
[----:B----4-:R-:W-:-:S03]  /*4a2f0*/  FMUL R2, R0, R28 ;  /* 0x0000001c00027220 */ /* 0x010fc60000400000 */
[----:B------:R-:W4:Y:S04]  /*4a300*/  LDL.LU R28, [R1+0xb4] ;  /* 0x0000b400011c7983 */ /* 0x000f280000300800 */
[----:B------:R-:W-:Y:S01]  /*4a310*/  STL [R1+0x190], R2 ;  /* 0x0001900201007387 */ /* 0x000fe20000100800 */
[----:B0-----:R-:W-:-:S05]  /*4a320*/  FMUL R3, R0, R14 ;  /* 0x0000000e00037220 */ /* 0x001fca0000400000 */
[----:B------:R0:W-:Y:S01]  /*4a330*/  STL [R1+0x14d8], R3 ;  /* 0x0014d80301007387 */ /* 0x0001e20000100800 */
[----:B------:R-:W3:Y:S01]  /*4a340*/  MUFU.RCP R25, R25 ;  /* 0x0000001900197308 */ /* 0x000ee20000001000 */
[C---:B0-----:R-:W-:Y:S02]  /*4a350*/  FMUL R3, R0.reuse, R15 ;  /* 0x0000000f00037220 */ /* 0x041fe40000400000 */
[----:B------:R-:W-:-:S03]  /*4a360*/  FMUL R2, R0, R16 ;  /* 0x0000001000027220 */ /* 0x000fc60000400000 */
[----:B------:R0:W-:Y:S04]  /*4a370*/  STL [R1+0x188], R3 ;  /* 0x0001880301007387 */ /* 0x0001e80000100800 */
[----:B------:R1:W-:Y:S01]  /*4a380*/  STL [R1+0xfc], R2 ;  /* 0x0000fc0201007387 */ /* 0x0003e20000100800 */
[C---:B------:R-:W-:Y:S02]  /*4a390*/  FMUL R12, R0.reuse, R17 ;  /* 0x00000011000c7220 */ /* 0x040fe40000400000 */
[----:B0-----:R-:W-:-:S03]  /*4a3a0*/  FMUL R3, R0, R18 ;  /* 0x0000001200037220 */ /* 0x001fc60000400000 */
[----:B------:R0:W-:Y:S01]  /*4a3b0*/  STL [R1+0xf8], R12 ;  /* 0x0000f80c01007387 */ /* 0x0001e20000100800 */
[----:B-1----:R-:W-:-:S03]  /*4a3c0*/  FMUL R2, R0, R19 ;  /* 0x0000001300027220 */ /* 0x002fc60000400000 */
[----:B------:R1:W-:Y:S04]  /*4a3d0*/  STL [R1+0xf4], R3 ;  /* 0x0000f40301007387 */ /* 0x0003e80000100800 */
[----:B------:R1:W-:Y:S01]  /*4a3e0*/  STL [R1+0xf0], R2 ;  /* 0x0000f00201007387 */ /* 0x0003e20000100800 */
[C---:B0-----:R-:W-:Y:S02]  /*4a3f0*/  FMUL R12, R0.reuse, R20 ;  /* 0x00000014000c7220 */ /* 0x041fe40000400000 */
[----:B-1----:R-:W-:-:S03]  /*4a400*/  FMUL R3, R0, R21 ;  /* 0x0000001500037220 */ /* 0x002fc60000400000 */
[----:B------:R0:W-:Y:S01]  /*4a410*/  STL [R1+0xec], R12 ;  /* 0x0000ec0c01007387 */ /* 0x0001e20000100800 */
[C---:B------:R-:W-:Y:S02]  /*4a420*/  FMUL R2, R0.reuse, R22 ;  /* 0x0000001600027220 */ /* 0x040fe40000400000 */
[----:B------:R-:W-:Y:S01]  /*4a430*/  FMUL R0, R0, R23 ;  /* 0x0000001700007220 */ /* 0x000fe20000400000 */
[----:B------:R-:W-:Y:S04]  /*4a440*/  STL [R1+0xe8], R3 ;  /* 0x0000e80301007387 */ /* 0x000fe80000100800 */
[----:B------:R-:W-:Y:S04]  /*4a450*/  STL [R1+0xe4], R2 ;  /* 0x0000e40201007387 */ /* 0x000fe80000100800 */
[----:B0-----:R-:W4:Y:S04]  /*4a460*/  LDL.LU R12, [R1+0xb8] ;  /* 0x0000b800010c7983 */ /* 0x001f280000300800 */
[----:B------:R3:W-:Y:S04]  /*4a470*/  STL [R1+0xe0], R0 ;  /* 0x0000e00001007387 */ /* 0x0007e80000100800 */
[----:B------:R-:W4:Y:S04]  /*4a480*/  LDL.LU R13, [R1+0xbc] ;  /* 0x0000bc00010d7983 */ /* 0x000f280000300800 */
[----:B------:R-:W4:Y:S04]  /*4a490*/  LDL.LU R14, [R1+0xc0] ;  /* 0x0000c000010e7983 */ /* 0x000f280000300800 */
[----:B------:R-:W4:Y:S04]  /*4a4a0*/  LDL.LU R15, [R1+0xc4] ;  /* 0x0000c400010f7983 */ /* 0x000f280000300800 */
[----:B------:R-:W4:Y:S01]  /*4a4b0*/  LDL.LU R16, [R1+0xcc] ;  /* 0x0000cc0001107983 */ /* 0x000f220000300800 */
[----:B---3--:R-:W-:-:S03]  /*4a4c0*/  FMUL R0, R25, R26 ;  /* 0x0000001a19007220 */ /* 0x008fc60000400000 */
[----:B------:R-:W3:Y:S04]  /*4a4d0*/  LDL.LU R26, [R1+0xd0] ;  /* 0x0000d000011a7983 */ /* 0x000ee80000300800 */
[----:B------:R5:W-:Y:S04]  /*4a4e0*/  STL [R1+0x184], R0 ;  /* 0x0001840001007387 */ /* 0x000be80000100800 */
[----:B------:R-:W3:Y:S01]  /*4a4f0*/  LDL.LU R17, [R1+0xd4] ;  /* 0x0000d40001117983 */ /* 0x000ee20000300800 */
[----:B-----5:R-:W-:-:S05]  /*4a500*/  FMUL R0, R25, R5 ;  /* 0x0000000519007220 */ /* 0x020fca0000400000 */
[----:B------:R0:W-:Y:S01]  /*4a510*/  STL [R1+0x180], R0 ;  /* 0x0001800001007387 */ /* 0x0001e20000100800 */
[----:B------:R-:W-:-:S03]  /*4a520*/  FMUL R2, R25, R24 ;  /* 0x0000001819027220 */ /* 0x000fc60000400000 */
[----:B0-----:R-:W5:Y:S01]  /*4a530*/  LDL.LU R0, [R1+0x13c] ;  /* 0x00013c0001007983 */ /* 0x001f620000300800 */
[----:B--2---:R-:W-:-:S03]  /*4a540*/  FMUL R4, R25, R4 ;  /* 0x0000000419047220 */ /* 0x004fc60000400000 */
[----:B------:R-:W2:Y:S04]  /*4a550*/  LDL.LU R24, [R1+0x6c] ;  /* 0x00006c0001187983 */ /* 0x000ea80000300800 */
[----:B------:R0:W-:Y:S01]  /*4a560*/  STL [R1+0x17c], R2 ;  /* 0x00017c0201007387 */ /* 0x0001e20000100800 */
[----:B------:R-:W-:-:S03]  /*4a570*/  FMUL R3, R25, R7 ;  /* 0x0000000719037220 */ /* 0x000fc60000400000 */
[----:B------:R-:W-:Y:S04]  /*4a580*/  STL [R1+0x178], R4 ;  /* 0x0001780401007387 */ /* 0x000fe80000100800 */
[----:B------:R-:W2:Y:S01]  /*4a590*/  LDL.LU R18, [R1+0x68] ;  /* 0x0000680001127983 */ /* 0x000ea20000300800 */
[----:B0-----:R-:W-:-:S03]  /*4a5a0*/  FMUL R2, R25, R6 ;  /* 0x0000000619027220 */ /* 0x001fc60000400000 */
[----:B------:R-:W-:Y:S04]  /*4a5b0*/  STL [R1+0x174], R3 ;  /* 0x0001740301007387 */ /* 0x000fe80000100800 */
[----:B------:R0:W-:Y:S04]  /*4a5c0*/  STL [R1+0x14dc], R2 ;  /* 0x0014dc0201007387 */ /* 0x0001e80000100800 */
[----:B0-----:R-:W2:Y:S04]  /*4a5d0*/  LDL.LU R2, [R1+0xd8] ;  /* 0x0000d80001027983 */ /* 0x001ea80000300800 */
        /* <DEDUP_REMOVED lines=9> */
[----:B----4-:R-:W-:-:S03]  /*4a670*/  FMUL R3, R25, R28 ;  /* 0x0000001c19037220 */ /* 0x010fc60000400000 */
[----:B------:R-:W4:Y:S04]  /*4a680*/  LDL.LU R28, [R1+0xc] ;  /* 0x00000c00011c7983 */ /* 0x000f280000300800 */
[----:B------:R0:W-:Y:S04]  /*4a690*/  STL [R1+0x14e0], R3 ;  /* 0x0014e00301007387 */ /* 0x0001e80000100800 */
[----:B0-----:R-:W4:Y:S01]  /*4a6a0*/  LDL.LU R3, [R1+0xc8] ;  /* 0x0000c80001037983 */ /* 0x001f220000300800 */
[----:B------:R-:W0:Y:S01]  /*4a6b0*/  MUFU.RCP R29, R29 ;  /* 0x0000001d001d7308 */ /* 0x000e220000001000 */
[----:B------:R-:W-:-:S05]  /*4a6c0*/  FMUL R12, R25, R12 ;  /* 0x0000000c190c7220 */ /* 0x000fca0000400000 */
[----:B------:R1:W-:Y:S01]  /*4a6d0*/  STL [R1+0x168], R12 ;  /* 0x0001680c01007387 */ /* 0x0003e20000100800 */
[C---:B------:R-:W-:Y:S02]  /*4a6e0*/  FMUL R13, R25.reuse, R13 ;  /* 0x0000000d190d7220 */ /* 0x040fe40000400000 */
[C---:B------:R-:W-:Y:S01]  /*4a6f0*/  FMUL R14, R25.reuse, R14 ;  /* 0x0000000e190e7220 */ /* 0x040fe20000400000 */
[----:B-1----:R-:W5:Y:S01]  /*4a700*/  LDL.LU R12, [R1+0x1628] ;  /* 0x00162800010c7983 */ /* 0x002f620000300800 */
[----:B------:R-:W-:-:S03]  /*4a710*/  FMUL R15, R25, R15 ;  /* 0x0000000f190f7220 */ /* 0x000fc60000400000 */
[----:B------:R1:W-:Y:S01]  /*4a720*/  STL [R1+0xbc], R13 ;  /* 0x0000bc0d01007387 */ /* 0x0003e20000100800 */
[----:B------:R-:W-:-:S03]  /*4a730*/  FMUL R16, R25, R16 ;  /* 0x0000001019107220 */ /* 0x000fc60000400000 */
[----:B-1----:R-:W5:Y:S04]  /*4a740*/  LDL.LU R13, [R1+0x1624] ;  /* 0x00162400010d7983 */ /* 0x002f680000300800 */
[----:B------:R1:W-:Y:S01]  /*4a750*/  STL [R1+0xb8], R14 ;  /* 0x0000b80e01007387 */ /* 0x0003e20000100800 */
[----:B---3--:R-:W-:-:S03]  /*4a760*/  FMUL R26, R25, R26 ;  /* 0x0000001a191a7220 */ /* 0x008fc60000400000 */
[----:B-1----:R-:W3:Y:S04]  /*4a770*/  LDL.LU R14, [R1+0x1620] ;  /* 0x00162000010e7983 */ /* 0x002ee80000300800 */
[----:B------:R1:W-:Y:S01]  /*4a780*/  STL [R1+0xb4], R15 ;  /* 0x0000b40f01007387 */ /* 0x0003e20000100800 */
[----:B------:R-:W-:-:S03]  /*4a790*/  FMUL R17, R25, R17 ;  /* 0x0000001119117220 */ /* 0x000fc60000400000 */
[----:B-1----:R-:W3:Y:S01]  /*4a7a0*/  LDL.LU R15, [R1+0x161c] ;  /* 0x00161c00010f7983 */ /* 0x002ee20000300800 */
[C---:B--2---:R-:W-:Y:S02]  /*4a7b0*/  FMUL R2, R25.reuse, R2 ;  /* 0x0000000219027220 */ /* 0x044fe40000400000 */
[----:B----4-:R-:W-:-:S05]  /*4a7c0*/  FMUL R3, R25, R3 ;  /* 0x0000000319037220 */ /* 0x010fca0000400000 */
[----:B------:R1:W-:Y:S04]  /*4a7d0*/  STL [R1+0xb0], R3 ;  /* 0x0000b00301007387 */ /* 0x0003e80000100800 */
[----:B-1----:R-:W2:Y:S04]  /*4a7e0*/  LDL.LU R3, [R1+0x64] ;  /* 0x0000640001037983 */ /* 0x002ea80000300800 */
[----:B------:R1:W-:Y:S04]  /*4a7f0*/  STL [R1+0xac], R16 ;  /* 0x0000ac1001007387 */ /* 0x0003e80000100800 */
[----:B-1----:R-:W4:Y:S04]  /*4a800*/  LDL.LU R16, [R1+0x1618] ;  /* 0x0016180001107983 */ /* 0x002f280000300800 */
[----:B------:R1:W-:Y:S04]  /*4a810*/  STL [R1+0xa8], R26 ;  /* 0x0000a81a01007387 */ /* 0x0003e80000100800 */
[----:B-1----:R-:W2:Y:S04]  /*4a820*/  LDL.LU R26, [R1+0x60] ;  /* 0x00006000011a7983 */ /* 0x002ea80000300800 */
[----:B------:R1:W-:Y:S04]  /*4a830*/  STL [R1+0xa4], R17 ;  /* 0x0000a41101007387 */ /* 0x0003e80000100800 */
[----:B-1----:R-:W2:Y:S04]  /*4a840*/  LDL.LU R17, [R1+0x1614] ;  /* 0x0016140001117983 */ /* 0x002ea80000300800 */
[----:B------:R-:W2:Y:S04]  /*4a850*/  LDL.LU R25, [R1+0x50] ;  /* 0x0000500001197983 */ /* 0x000ea80000300800 */
[----:B------:R0:W-:Y:S02]  /*4a860*/  STL [R1+0x74], R2 ;  /* 0x0000740201007387 */ /* 0x0001e40000100800 */
[----:B0-----:R-:W-:-:S02]  /*4a870*/  FMUL R2, R29, R24 ;  /* 0x000000181d027220 */ /* 0x001fc40000400000 */
[----:B------:R-:W2:Y:S04]  /*4a880*/  LDL.LU R24, [R1+0x40] ;  /* 0x0000400001187983 */ /* 0x000ea80000300800 */
[----:B------:R0:W-:Y:S04]  /*4a890*/  STL [R1+0x14e4], R2 ;  /* 0x0014e40201007387 */ /* 0x0001e80000100800 */
[----:B0-----:R-:W2:Y:S01]  /*4a8a0*/  LDL.LU R2, [R1+0x5c] ;  /* 0x00005c0001027983 */ /* 0x001ea20000300800 */
[C---:B------:R-:W-:Y:S02]  /*4a8b0*/  FMUL R18, R29.reuse, R18 ;  /* 0x000000121d127220 */ /* 0x040fe40000400000 */
[----:B-----5:R-:W-:-:S02]  /*4a8c0*/  FMUL R19, R29, R19 ;  /* 0x000000131d137220 */ /* 0x020fc40000400000 */
[C---:B------:R-:W-:Y:S01]  /*4a8d0*/  FMUL R20, R29.reuse, R20 ;  /* 0x000000141d147220 */ /* 0x040fe20000400000 */
[----:B------:R0:W-:Y:S01]  /*4a8e0*/  STL [R1+0x160], R18 ;  /* 0x0001601201007387 */ /* 0x0001e20000100800 */
[C---:B------:R-:W-:Y:S02]  /*4a8f0*/  FMUL R21, R29.reuse, R21 ;  /* 0x000000151d157220 */ /* 0x040fe40000400000 */
[C---:B------:R-:W-:Y:S01]  /*4a900*/  FMUL R22, R29.reuse, R22 ;  /* 0x000000161d167220 */ /* 0x040fe20000400000 */
[----:B0-----:R-:W5:Y:S01]  /*4a910*/  LDL.LU R18, [R1+0x1610] ;  /* 0x0016100001127983 */ /* 0x001f620000300800 */
[C---:B------:R-:W-:Y:S02]  /*4a920*/  FMUL R23, R29.reuse, R23 ;  /* 0x000000171d177220 */ /* 0x040fe40000400000 */
[C---:B------:R-:W-:Y:S02]  /*4a930*/  FMUL R5, R29.reuse, R5 ;  /* 0x000000051d057220 */ /* 0x040fe40000400000 */
[----:B------:R-:W-:-:S02]  /*4a940*/  FMUL R4, R29, R4 ;  /* 0x000000041d047220 */ /* 0x000fc40000400000 */
[C---:B------:R-:W-:Y:S02]  /*4a950*/  FMUL R7, R29.reuse, R7 ;  /* 0x000000071d077220 */ /* 0x040fe40000400000 */
[C---:B------:R-:W-:Y:S02]  /*4a960*/  FMUL R6, R29.reuse, R6 ;  /* 0x000000061d067220 */ /* 0x040fe40000400000 */
[C---:B------:R-:W-:Y:S02]  /*4a970*/  FMUL R28, R29.reuse, R28 ;  /* 0x0000001c1d1c7220 */ /* 0x040fe40000400000 */
[----:B--2---:R-:W-:-:S05]  /*4a980*/  FMUL R2, R29, R2 ;  /* 0x000000021d027220 */ /* 0x004fca0000400000 */
[----:B------:R0:W-:Y:S04]  /*4a990*/  STL [R1+0x14e8], R2 ;  /* 0x0014e80201007387 */ /* 0x0001e80000100800 */
[----:B0-----:R-:W2:Y:S04]  /*4a9a0*/  LDL.LU R2, [R1+0x54] ;  /* 0x0000540001027983 */ /* 0x001ea80000300800 */
[----:B------:R0:W-:Y:S04]  /*4a9b0*/  STL [R1+0x158], R19 ;  /* 0x0001581301007387 */ /* 0x0001e80000100800 */
[----:B0-----:R-:W3:Y:S04]  /*4a9c0*/  LDL.LU R19, [R1+0x160c] ;  /* 0x00160c0001137983 */ /* 0x001ee80000300800 */
        /* <DEDUP_REMOVED lines=17> */
[----:B0-----:R-:W4:Y:S01]  /*4aae0*/  LDL.LU R28, [R1+0x15e8] ;  /* 0x0015e800011c7983 */ /* 0x001f220000300800 */
[----:B------:R-:W0:Y:S02]  /*4aaf0*/  MUFU.RCP R0, R0 ;  /* 0x0000000000007308 */ /* 0x000e240000001000 */
[----:B0-----:R-:W-:-:S02]  /*4ab00*/  FMUL R3, R0, R3 ;  /* 0x0000000300037220 */ /* 0x001fc40000400000 */
[C---:B------:R-:W-:Y:S02]  /*4ab10*/  FMUL R26, R0.reuse, R26 ;  /* 0x0000001a001a7220 */ /* 0x040fe40000400000 */
[----:B--2---:R-:W-:Y:S02]  /*4ab20*/  FMUL R2, R0, R2 ;  /* 0x0000000200027220 */ /* 0x004fe40000400000 */
[C---:B---3--:R-:W-:Y:S02]  /*4ab30*/  FMUL R6, R29.reuse, R6 ;  /* 0x000000061d067220 */ /* 0x048fe40000400000 */
[----:B----4-:R-:W-:-:S05]  /*4ab40*/  FMUL R28, R29, R28 ;  /* 0x0000001c1d1c7220 */ /* 0x010fca0000400000 */
[----:B------:R0:W-:Y:S04]  /*4ab50*/  STL [R1+0x38], R28 ;  /* 0x0000381c01007387 */ /* 0x0001e80000100800 */
[----:B0-----:R-:W2:Y:S04]  /*4ab60*/  LDL.LU R28, [R1+0x15e4] ;  /* 0x0015e400011c7983 */ /* 0x001ea80000300800 */
[----:B------:R0:W-:Y:S02]  /*4ab70*/  STL [R1+0x2c], R6 ;  /* 0x00002c0601007387 */ /* 0x0001e40000100800 */
[----:B0-----:R-:W-:-:S02]  /*4ab80*/  FMUL R6, R29, R7 ;  /* 0x000000071d067220 */ /* 0x001fc40000400000 */
[----:B------:R-:W3:Y:S04]  /*4ab90*/  LDL.LU R29, [R1+0x15e0] ;  /* 0x0015e000011d7983 */ /* 0x000ee80000300800 */
[----:B------:R-:W4:Y:S04]  /*4aba0*/  LDL.LU R7, [R1+0x24] ;  /* 0x0000240001077983 */ /* 0x000f280000300800 */
[----:B------:R0:W-:Y:S02]  /*4abb0*/  STL [R1+0x28], R6 ;  /* 0x0000280601007387 */ /* 0x0001e40000100800 */
[----:B0-----:R0:W1:Y:S02]  /*4abc0*/  MUFU.RCP R6, R27 ;  /* 0x0000001b00067308 */ /* 0x0010640000001000 */
[----:B0-----:R-:W2:Y:S04]  /*4abd0*/  LDL.LU R27, [R1+0x15dc] ;  /* 0x0015dc00011b7983 */ /* 0x001ea80000300800 */
[----:B------:R0:W-:Y:S04]  /*4abe0*/  STL [R1+0x14ec], R3 ;  /* 0x0014ec0301007387 */ /* 0x0001e80000100800 */
[----:B0-----:R-:W2:Y:S04]  /*4abf0*/  LDL.LU R3, [R1+0x30] ;  /* 0x0000300001037983 */ /* 0x001ea80000300800 */
[----:B------:R0:W-:Y:S04]  /*4ac00*/  STL [R1+0x138], R26 ;  /* 0x0001381a01007387 */ /* 0x0001e80000100800 */
[----:B0-----:R-:W2:Y:S04]  /*4ac10*/  LDL.LU R26, [R1+0x15d8] ;  /* 0x0015d800011a7983 */ /* 0x001ea80000300800 */
[----:B------:R0:W-:Y:S04]  /*4ac20*/  STL [R1+0x14f0], R2 ;  /* 0x0014f00201007387 */ /* 0x0001e80000100800 */
[----:B0-----:R-:W2:Y:S01]  /*4ac30*/  LDL.LU R2, [R1+0x44] ;  /* 0x0000440001027983 */ /* 0x001ea20000300800 */
[----:B------:R-:W-:-:S05]  /*4ac40*/  FMUL R25, R0, R25 ;  /* 0x0000001900197220 */ /* 0x000fca0000400000 */
[----:B------:R0:W-:Y:S01]  /*4ac50*/  STL [R1+0x12c], R25 ;  /* 0x00012c1901007387 */ /* 0x0001e20000100800 */
[----:B------:R-:W-:-:S03]  /*4ac60*/  FMUL R24, R0, R24 ;  /* 0x0000001800187220 */ /* 0x000fc60000400000 */
[----:B0-----:R-:W3:Y:S01]  /*4ac70*/  LDL.LU R25, [R1+0x15d4] ;  /* 0x0015d40001197983 */ /* 0x001ee20000300800 */
[----:B--2---:R-:W-:-:S05]  /*4ac80*/  FMUL R2, R0, R2 ;  /* 0x0000000200027220 */ /* 0x004fca0000400000 */
[----:B------:R0:W-:Y:S04]  /*4ac90*/  STL [R1+0x14f4], R2 ;  /* 0x0014f40201007387 */ /* 0x0001e80000100800 */
[----:B0-----:R-:W2:Y:S04]  /*4aca0*/  LDL.LU R2, [R1+0x34] ;  /* 0x0000340001027983 */ /* 0x001ea80000300800 */
[----:B------:R0:W-:Y:S04]  /*4acb0*/  STL [R1+0x108], R24 ;  /* 0x0001081801007387 */ /* 0x0001e80000100800 */
[----:B0-----:R-:W3:Y:S01]  /*4acc0*/  LDL.LU R24, [R1+0x15d0] ;  /* 0x0015d00001187983 */ /* 0x001ee20000300800 */
[----:B------:R-:W-:-:S02]  /*4acd0*/  FMUL R3, R0, R3 ;  /* 0x0000000300037220 */ /* 0x000fc40000400000 */
[----:B--2---:R-:W-:-:S05]  /*4ace0*/  FMUL R2, R0, R2 ;  /* 0x0000000200027220 */ /* 0x004fca0000400000 */
[----:B------:R4:W-:Y:S04]  /*4acf0*/  STL [R1+0x104], R2 ;  /* 0x0001040201007387 */ /* 0x0009e80000100800 */
[----:B------:R3:W-:Y:S01]  /*4ad00*/  STL [R1+0x100], R3 ;  /* 0x0001000301007387 */ /* 0x0007e20000100800 */
[C---:B----4-:R-:W-:Y:S02]  /*4ad10*/  FMUL R2, R0.reuse, R7 ;  /* 0x0000000700027220 */ /* 0x050fe40000400000 */
[C---:B---3--:R-:W-:Y:S02]  /*4ad20*/  FMUL R3, R0.reuse, R24 ;  /* 0x0000001800037220 */ /* 0x048fe40000400000 */
[----:B------:R-:W2:Y:S04]  /*4ad30*/  LDL.LU R24, [R1+0x15cc] ;  /* 0x0015cc0001187983 */ /* 0x000ea80000300800 */
[----:B------:R0:W-:Y:S02]  /*4ad40*/  STL [R1+0x1c], R2 ;  /* 0x00001c0201007387 */ /* 0x0001e40000100800 */
[----:B0-----:R-:W-:-:S02]  /*4ad50*/  FMUL R2, R0, R25 ;  /* 0x0000001900027220 */ /* 0x001fc40000400000 */
[----:B------:R-:W3:Y:S04]  /*4ad60*/  LDL.LU R25, [R1+0x15c8] ;  /* 0x0015c80001197983 */ /* 0x000ee80000300800 */
[----:B------:R0:W-:Y:S02]  /*4ad70*/  STL [R1+0x18], R3 ;  /* 0x0000180301007387 */ /* 0x0001e40000100800 */
[C---:B0-----:R-:W-:Y:S02]  /*4ad80*/  FMUL R3, R0.reuse, R26 ;  /* 0x0000001a00037220 */ /* 0x041fe40000400000 */
[----:B------:R-:W4:Y:S04]  /*4ad90*/  LDL.LU R26, [R1+0x15c4] ;  /* 0x0015c400011a7983 */ /* 0x000f280000300800 */
[----:B------:R0:W-:Y:S02]  /*4ada0*/  STL [R1+0x14], R2 ;  /* 0x0000140201007387 */ /* 0x0001e40000100800 */
[----:B0-----:R-:W-:-:S02]  /*4adb0*/  FMUL R2, R0, R27 ;  /* 0x0000001b00027220 */ /* 0x001fc40000400000 */
[----:B------:R-:W4:Y:S04]  /*4adc0*/  LDL.LU R27, [R1+0x15c0] ;  /* 0x0015c000011b7983 */ /* 0x000f280000300800 */
[----:B------:R0:W-:Y:S01]  /*4add0*/  STL [R1+0xc], R3 ;  /* 0x00000c0301007387 */ /* 0x0001e20000100800 */
[----:B------:R-:W-:Y:S02]  /*4ade0*/  @!P6 FMUL R28, R28, 16777216 ;  /* 0x4b8000001c1ce820 */ /* 0x000fe40000400000 */
[C---:B0-----:R-:W-:Y:S02]  /*4adf0*/  FMUL R3, R0.reuse, R29 ;  /* 0x0000001d00037220 */ /* 0x041fe40000400000 */
[----:B------:R-:W4:Y:S04]  /*4ae00*/  LDL.LU R29, [R1+0x15bc] ;  /* 0x0015bc00011d7983 */ /* 0x000f280000300800 */
[----:B------:R0:W-:Y:S01]  /*4ae10*/  STL [R1+0x8], R2 ;  /* 0x0000080201007387 */ /* 0x0001e20000100800 */
[----:B------:R-:W-:-:S03]  /*4ae20*/  FMUL R7, R0, R5 ;  /* 0x0000000500077220 */ /* 0x000fc60000400000 */
[----:B------:R5:W-:Y:S01]  /*4ae30*/  STL [R1+0x4], R3 ;  /* 0x0000040301007387 */ /* 0x000be20000100800 */
[----:B0-----:R-:W-:Y:S02]  /*4ae40*/  FMUL R2, R0, R4 ;  /* 0x0000000400027220 */ /* 0x001fe40000400000 */
[----:B-1----:R-:W-:-:S03]  /*4ae50*/  FMUL R0, R6, R22 ;  /* 0x0000001606007220 */ /* 0x002fc60000400000 */
[----:B------:R0:W-:Y:S01]  /*4ae60*/  STL [R1], R2 ;  /* 0x0000000201007387 */ /* 0x0001e20000100800 */
[----:B------:R1:W2:Y:S01]  /*4ae70*/  MUFU.RCP R4, R28 ;  /* 0x0000001c00047308 */ /* 0x0002a20000001000 */
[C---:B-----5:R-:W-:Y:S02]  /*4ae80*/  FMUL R3, R6.reuse, R21 ;  /* 0x0000001506037220 */ /* 0x060fe40000400000 */
[C---:B0-----:R-:W-:Y:S01]  /*4ae90*/  FMUL R2, R6.reuse, R23 ;  /* 0x0000001706027220 */ /* 0x041fe20000400000 */
[----:B-1----:R-:W5:Y:S04]  /*4aea0*/  LDL.LU R28, [R1+0x15b8] ;  /* 0x0015b800011c7983 */ /* 0x002f680000300800 */
[----:B------:R0:W-:Y:S04]  /*4aeb0*/  STL [R1+0x1520], R2 ;  /* 0x0015200201007387 */ /* 0x0001e80000100800 */
[----:B------:R1:W-:Y:S01]  /*4aec0*/  STL [R1+0x1524], R0 ;  /* 0x0015240001007387 */ /* 0x0003e20000100800 */
[----:B0-----:R-:W-:-:S02]  /*4aed0*/  FMUL R2, R6, R20 ;  /* 0x0000001406027220 */ /* 0x001fc40000400000 */
[C---:B-1----:R-:W-:Y:S01]  /*4aee0*/  FMUL R0, R6.reuse, R19 ;  /* 0x0000001306007220 */ /* 0x042fe20000400000 */
[----:B------:R-:W-:Y:S04]  /*4aef0*/  STL [R1+0x44], R3 ;  /* 0x0000440301007387 */ /* 0x000fe80000100800 */
[----:B------:R-:W-:Y:S04]  /*4af00*/  STL [R1+0x1528], R0 ;  /* 0x0015280001007387 */ /* 0x000fe80000100800 */
[----:B------:R0:W-:Y:S02]  /*4af10*/  STL [R1+0x40], R2 ;  /* 0x0000400201007387 */ /* 0x0001e40000100800 */
[----:B0-----:R-:W-:-:S02]  /*4af20*/  FMUL R2, R6, R18 ;  /* 0x0000001206027220 */ /* 0x001fc40000400000 */
[----:B------:R-:W-:-:S03]  /*4af30*/  FMUL R0, R6, R16 ;  /* 0x0000001006007220 */ /* 0x000fc60000400000 */
[----:B------:R0:W-:Y:S04]  /*4af40*/  STL [R1+0x152c], R2 ;  /* 0x00152c0201007387 */ /* 0x0001e80000100800 */
[----:B------:R-:W5:Y:S01]  /*4af50*/  LDL.LU R5, [R1+0x80] ;  /* 0x0000800001057983 */ /* 0x000f620000300800 */
[----:B0-----:R-:W-:-:S05]  /*4af60*/  FMUL R2, R6, R17 ;  /* 0x0000001106027220 */ /* 0x001fca0000400000 */
[----:B------:R0:W-:Y:S04]  /*4af70*/  STL [R1+0x24], R2 ;  /* 0x0000240201007387 */ /* 0x0001e80000100800 */
[----:B------:R-:W5:Y:S04]  /*4af80*/  LDL.LU R16, [R1+0x18] ;  /* 0x0000180001107983 */ /* 0x000f680000300800 */
[----:B------:R1:W-:Y:S04]  /*4af90*/  STL [R1+0x20], R0 ;  /* 0x0000200001007387 */ /* 0x0003e80000100800 */
[----:B------:R-:W5:Y:S01]  /*4afa0*/  LDL.LU R17, [R1+0xa0] ;  /* 0x0000a00001117983 */ /* 0x000f620000300800 */
[----:B------:R-:W-:-:S03]  /*4afb0*/  FMUL R15, R6, R15 ;  /* 0x0000000f060f7220 */ /* 0x000fc60000400000 */
[----:B0-----:R-:W5:Y:S01]  /*4afc0*/  LDL.LU R2, [R1+0x9c] ;  /* 0x00009c0001027983 */ /* 0x001f620000300800 */
[----:B------:R-:W-:-:S03]  /*4afd0*/  FMUL R23, R6, R14 ;  /* 0x0000000e06177220 */ /* 0x000fc60000400000 */
[----:B------:R-:W5:Y:S01]  /*4afe0*/  LDL.LU R18, [R1+0x98] ;  /* 0x0000980001127983 */ /* 0x000f620000300800 */
[C---:B------:R-:W-:Y:S02]  /*4aff0*/  FMUL R13, R6.reuse, R13 ;  /* 0x0000000d060d7220 */ /* 0x040fe40000400000 */
[C---:B------:R-:W-:Y:S01]  /*4b000*/  FMUL R22, R6.reuse, R12 ;  /* 0x0000000c06167220 */ /* 0x040fe20000400000 */
[----:B------:R-:W5:Y:S01]  /*4b010*/  LDL.LU R3, [R1+0x94] ;  /* 0x0000940001037983 */ /* 0x000f620000300800 */
[C---:B------:R-:W-:Y:S02]  /*4b020*/  FMUL R11, R6.reuse, R11 ;  /* 0x0000000b060b7220 */ /* 0x040fe40000400000 */
[C---:B------:R-:W-:Y:S01]  /*4b030*/  FMUL R21, R6.reuse, R10 ;  /* 0x0000000a06157220 */ /* 0x040fe20000400000 */
[----:B-1----:R-:W5:Y:S01]  /*4b040*/  LDL.LU R0, [R1+0x90] ;  /* 0x0000900001007983 */ /* 0x002f620000300800 */
[C---:B------:R-:W-:Y:S02]  /*4b050*/  FMUL R20, R6.reuse, R9 ;  /* 0x0000000906147220 */ /* 0x040fe40000400000 */
[----:B------:R-:W-:Y:S01]  /*4b060*/  FMUL R6, R6, R8 ;  /* 0x0000000806067220 */ /* 0x000fe20000400000 */
[----:B------:R-:W5:Y:S04]  /*4b070*/  LDL.LU R19, [R1+0x8c] ;  /* 0x00008c0001137983 */ /* 0x000f680000300800 */
[----:B------:R-:W5:Y:S04]  /*4b080*/  LDL.LU R14, [R1+0x1c] ;  /* 0x00001c00010e7983 */ /* 0x000f680000300800 */
[----:B------:R-:W5:Y:S04]  /*4b090*/  LDL.LU R12, [R1+0xc] ;  /* 0x00000c00010c7983 */ /* 0x000f680000300800 */
[----:B------:R-:W5:Y:S01]  /*4b0a0*/  LDL.LU R10, [R1+0x78] ;  /* 0x00007800010a7983 */ /* 0x000f620000300800 */
[----:B------:R-:W-:Y:S01]  /*4b0b0*/  F2FP.BF16.PACK_AB R20, R20, R6 ;  /* 0x000000061414723e */ /* 0x000fe200000010ff */
[----:B--2---:R-:W-:-:S04]  /*4b0c0*/  @!P6 FMUL R24, R24, 16777216 ;  /* 0x4b8000001818e820 */ /* 0x004fc80000400000 */
[----:B------:R-:W-:Y:S02]  /*4b0d0*/  FMUL R24, R4, R24 ;  /* 0x0000001804187220 */ /* 0x000fe40000400000 */
[----:B---3--:R-:W-:-:S04]  /*4b0e0*/  @!P6 FMUL R25, R25, 16777216 ;  /* 0x4b8000001919e820 */ /* 0x008fc80000400000 */
[----:B------:R-:W-:Y:S02]  /*4b0f0*/  FMUL R8, R4, R25 ;  /* 0x0000001904087220 */ /* 0x000fe40000400000 */
[----:B------:R-:W2:Y:S03]  /*4b100*/  LDL.LU R25, [R1+0x4] ;  /* 0x0000040001197983 */ /* 0x000ea60000300800 */
[----:B------:R-:W-:Y:S01]  /*4b110*/  F2FP.BF16.PACK_AB R8, R8, R24 ;  /* 0x000000180808723e */ /* 0x000fe200000010ff */
[----:B----4-:R-:W-:-:S04]  /*4b120*/  @!P6 FMUL R27, R27, 16777216 ;  /* 0x4b8000001b1be820 */ /* 0x010fc80000400000 */
[----:B------:R-:W-:Y:S02]  /*4b130*/  FMUL R9, R4, R27 ;  /* 0x0000001b04097220 */ /* 0x000fe40000400000 */
[----:B------:R-:W3:Y:S04]  /*4b140*/  LDL.LU R27, [R1+0x14] ;  /* 0x00001400011b7983 */ /* 0x000ee80000300800 */
[----:B------:R-:W4:Y:S04]  /*4b150*/  LDL.LU R24, [R1] ;  /* 0x0000000001187983 */ /* 0x000f280000300800 */
[----:B------:R-:W2:Y:S01]  /*4b160*/  LDL.LU R6, [R1+0x8] ;  /* 0x0000080001067983 */ /* 0x000ea20000300800 */
[----:B------:R-:W-:Y:S01]  /*4b170*/  F2FP.BF16.PACK_AB R21, R11, R21 ;  /* 0x000000150b15723e */ /* 0x000fe200000010ff */
[----:B------:R-:W-:-:S04]  /*4b180*/  @!P6 FMUL R29, R29, 16777216 ;  /* 0x4b8000001d1de820 */ /* 0x000fc80000400000 */
[----:B------:R-:W-:Y:S02]  /*4b190*/  FMUL R29, R4, R29 ;  /* 0x0000001d041d7220 */ /* 0x000fe40000400000 */
[----:B-----5:R-:W-:Y:S02]  /*4b1a0*/  @!P6 FMUL R28, R28, 16777216 ;  /* 0x4b8000001c1ce820 */ /* 0x020fe40000400000 */
[----:B------:R-:W-:-:S04]  /*4b1b0*/  @!P6 FMUL R5, R5, 16777216 ;  /* 0x4b8000000505e820 */ /* 0x000fc80000400000 */
[C---:B------:R-:W-:Y:S02]  /*4b1c0*/  FMUL R11, R4.reuse, R5 ;  /* 0x00000005040b7220 */ /* 0x040fe40000400000 */
[----:B------:R-:W-:Y:S02]  /*4b1d0*/  FMUL R5, R4, R28 ;  /* 0x0000001c04057220 */ /* 0x000fe40000400000 */
[----:B------:R-:W5:Y:S03]  /*4b1e0*/  LDL.LU R28, [R1+0x15b4] ;  /* 0x0015b400011c7983 */ /* 0x000f660000300800 */
[----:B------:R-:W-:Y:S01]  /*4b1f0*/  F2FP.BF16.PACK_AB R11, R11, R5 ;  /* 0x000000050b0b723e */ /* 0x000fe200000010ff */
[----:B------:R-:W-:Y:S02]  /*4b200*/  @!P6 FMUL R17, R17, 16777216 ;  /* 0x4b8000001111e820 */ /* 0x000fe40000400000 */
[----:B------:R-:W-:-:S02]  /*4b210*/  @!P6 FMUL R2, R2, 16777216 ;  /* 0x4b8000000202e820 */ /* 0x000fc40000400000 */
[----:B------:R-:W-:Y:S02]  /*4b220*/  @!P6 FMUL R18, R18, 16777216 ;  /* 0x4b8000001212e820 */ /* 0x000fe40000400000 */
[----:B------:R-:W-:Y:S02]  /*4b230*/  @!P6 FMUL R3, R3, 16777216 ;  /* 0x4b8000000303e820 */ /* 0x000fe40000400000 */
[C---:B------:R-:W-:Y:S02]  /*4b240*/  FMUL R5, R4.reuse, R2 ;  /* 0x0000000204057220 */ /* 0x040fe40000400000 */
[C---:B------:R-:W-:Y:S02]  /*4b250*/  FMUL R3, R4.reuse, R3 ;  /* 0x0000000304037220 */ /* 0x040fe40000400000 */
[----:B------:R-:W-:Y:S02]  /*4b260*/  FMUL R2, R4, R18 ;  /* 0x0000001204027220 */ /* 0x000fe40000400000 */
[----:B------:R-:W-:-:S04]  /*4b270*/  @!P6 FMUL R10, R10, 16777216 ;  /* 0x4b8000000a0ae820 */ /* 0x000fc80000400000 */
[----:B------:R-:W-:-:S05]  /*4b280*/  FMUL R10, R4, R10 ;  /* 0x0000000a040a7220 */ /* 0x000fca0000400000 */
[----:B------:R-:W-:Y:S02]  /*4b290*/  F2FP.BF16.PACK_AB R10, R10, R29 ;  /* 0x0000001d0a0a723e */ /* 0x000fe400000010ff */
[----:B------:R-:W3:Y:S01]  /*4b2a0*/  LDL.LU R29, [R1+0x84] ;  /* 0x00008400011d7983 */ /* 0x000ee20000300800 */
[----:B--2---:R-:W-:Y:S01]  /*4b2b0*/  F2FP.BF16.PACK_AB R25, R6, R25 ;  /* 0x000000190619723e */ /* 0x004fe200000010ff */
[----:B------:R-:W-:-:S05]  /*4b2c0*/  FMUL R6, R4, R17 ;  /* 0x0000001104067220 */ /* 0x000fca0000400000 */
[----:B------:R-:W-:Y:S04]  /*4b2d0*/  STL [R1+0x18], R6 ;  /* 0x0000180601007387 */ /* 0x000fe80000100800 */
[----:B------:R0:W-:Y:S04]  /*4b2e0*/  STL [R1+0x14], R5 ;  /* 0x0000140501007387 */ /* 0x0001e80000100800 */
[----:B------:R-:W-:Y:S04]  /*4b2f0*/  STL [R1+0x1530], R3 ;  /* 0x0015300301007387 */ /* 0x000fe80000100800 */
[----:B------:R1:W-:Y:S04]  /*4b300*/  STL [R1+0x10], R2 ;  /* 0x0000100201007387 */ /* 0x0003e80000100800 */
[----:B0-----:R-:W2:Y:S01]  /*4b310*/  LDL.LU R5, [R1+0x38] ;  /* 0x0000380001057983 */ /* 0x001ea20000300800 */
[----:B------:R-:W-:-:S02]  /*4b320*/  @!P6 FMUL R0, R0, 16777216 ;  /* 0x4b8000000000e820 */ /* 0x000fc40000400000 */
[----:B------:R-:W-:Y:S02]  /*4b330*/  @!P6 FMUL R19, R19, 16777216 ;  /* 0x4b8000001313e820 */ /* 0x000fe40000400000 */
[C---:B-1----:R-:W-:Y:S02]  /*4b340*/  FMUL R2, R4.reuse, R0 ;  /* 0x0000000004027220 */ /* 0x042fe40000400000 */
[----:B------:R-:W-:-:S03]  /*4b350*/  FMUL R0, R4, R19 ;  /* 0x0000001304007220 */ /* 0x000fc60000400000 */
[----:B------:R-:W-:Y:S04]  /*4b360*/  STL [R1+0x8], R2 ;  /* 0x0000080201007387 */ /* 0x000fe80000100800 */
[----:B--2---:R0:W-:Y:S04]  /*4b370*/  STL [R1+0x15ac], R5 ;  /* 0x0015ac0501007387 */ /* 0x0041e80000100800 */
[----:B------:R-:W-:Y:S04]  /*4b380*/  STL [R1+0x4], R0 ;  /* 0x0000040001007387 */ /* 0x000fe80000100800 */
[----:B0-----:R-:W2:Y:S04]  /*4b390*/  LDL.LU R5, [R1+0x2c] ;  /* 0x00002c0001057983 */ /* 0x001ea80000300800 */
[----:B------:R-:W2:Y:S01]  /*4b3a0*/  LDL.LU R6, [R1+0x48] ;  /* 0x0000480001067983 */ /* 0x000ea20000300800 */
[----:B----4-:R-:W-:Y:S01]  /*4b3b0*/  F2FP.BF16.PACK_AB R24, R24, R7 ;  /* 0x000000071818723e */ /* 0x010fe200000010ff */
[----:B------:R-:W-:-:S02]  /*4b3c0*/  @!P6 FMUL R26, R26, 16777216 ;  /* 0x4b8000001a1ae820 */ /* 0x000fc40000400000 */
[----:B--2---:R0:W-:Y:S04]  /*4b3d0*/  STL [R1+0x15a8], R6 ;  /* 0x0015a80601007387 */ /* 0x0041e80000100800 */
[----:B0-----:R-:W2:Y:S04]  /*4b3e0*/  LDL.LU R6, [R1+0x3c] ;  /* 0x00003c0001067983 */ /* 0x001ea80000300800 */
[----:B------:R-:W4:Y:S01]  /*4b3f0*/  LDL.LU R7, [R1+0x58] ;  /* 0x0000580001077983 */ /* 0x000f220000300800 */
[----:B------:R-:W-:-:S05]  /*4b400*/  FMUL R26, R4, R26 ;  /* 0x0000001a041a7220 */ /* 0x000fca0000400000 */
[----:B------:R-:W-:Y:S02]  /*4b410*/  F2FP.BF16.PACK_AB R9, R9, R26 ;  /* 0x0000001a0909723e */ /* 0x000fe400000010ff */
[----:B---3--:R-:W-:Y:S01]  /*4b420*/  F2FP.BF16.PACK_AB R26, R27, R12 ;  /* 0x0000000c1b1a723e */ /* 0x008fe200000010ff */
[----:B----4-:R0:W-:Y:S04]  /*4b430*/  STL [R1+0x15a4], R7 ;  /* 0x0015a40701007387 */ /* 0x0101e80000100800 */
[----:B0-----:R-:W3:Y:S04]  /*4b440*/  LDL.LU R7, [R1+0x4c] ;  /* 0x00004c0001077983 */ /* 0x001ee80000300800 */
[----:B------:R-:W4:Y:S01]  /*4b450*/  LDL.LU R12, [R1+0x74] ;  /* 0x00007400010c7983 */ /* 0x000f220000300800 */
[----:B------:R-:W-:-:S03]  /*4b460*/  F2FP.BF16.PACK_AB R27, R14, R16 ;  /* 0x000000100e1b723e */ /* 0x000fc600000010ff */
[----:B----4-:R0:W-:Y:S04]  /*4b470*/  STL [R1+0x15a0], R12 ;  /* 0x0015a00c01007387 */ /* 0x0101e80000100800 */
[----:B0-----:R-:W4:Y:S04]  /*4b480*/  LDL.LU R12, [R1+0x5c] ;  /* 0x00005c00010c7983 */ /* 0x001f280000300800 */
[----:B------:R-:W2:Y:S01]  /*4b490*/  LDL.LU R16, [R1+0xe0] ;  /* 0x0000e00001107983 */ /* 0x000ea20000300800 */
[----:B------:R-:W-:-:S03]  /*4b4a0*/  F2FP.BF16.PACK_AB R22, R13, R22 ;  /* 0x000000160d16723e */ /* 0x000fc600000010ff */
[----:B--2---:R0:W-:Y:S04]  /*4b4b0*/  STL [R1+0x159c], R16 ;  /* 0x00159c1001007387 */ /* 0x0041e80000100800 */
[----:B0-----:R-:W2:Y:S04]  /*4b4c0*/  LDL.LU R16, [R1+0xa4] ;  /* 0x0000a40001107983 */ /* 0x001ea80000300800 */
[----:B------:R-:W2:Y:S04]  /*4b4d0*/  LDL.LU R13, [R1+0xa8] ;  /* 0x0000a800010d7983 */ /* 0x000ea80000300800 */
[----:B--2---:R0:W-:Y:S04]  /*4b4e0*/  STL [R1+0x1598], R13 ;  /* 0x0015980d01007387 */ /* 0x0041e80000100800 */
[----:B0-----:R-:W2:Y:S04]  /*4b4f0*/  LDL.LU R13, [R1+0xe4] ;  /* 0x0000e400010d7983 */ /* 0x001ea80000300800 */
[----:B------:R-:W2:Y:S04]  /*4b500*/  LDL.LU R17, [R1+0xe8] ;  /* 0x0000e80001117983 */ /* 0x000ea80000300800 */
[----:B--2---:R0:W-:Y:S04]  /*4b510*/  STL [R1+0x1594], R17 ;  /* 0x0015941101007387 */ /* 0x0041e80000100800 */
[----:B0-----:R-:W2:Y:S04]  /*4b520*/  LDL.LU R17, [R1+0xac] ;  /* 0x0000ac0001117983 */ /* 0x001ea80000300800 */
[----:B------:R-:W2:Y:S01]  /*4b530*/  LDL.LU R14, [R1+0xb0] ;  /* 0x0000b000010e7983 */ /* 0x000ea20000300800 */
[----:B-----5:R-:W-:Y:S01]  /*4b540*/  @!P6 FMUL R28, R28, 16777216 ;  /* 0x4b8000001c1ce820 */ /* 0x020fe20000400000 */
[----:B------:R-:W-:-:S03]  /*4b550*/  F2FP.BF16.PACK_AB R23, R15, R23 ;  /* 0x000000170f17723e */ /* 0x000fc600000010ff */
[----:B------:R-:W-:Y:S02]  /*4b560*/  FMUL R28, R4, R28 ;  /* 0x0000001c041c7220 */ /* 0x000fe40000400000 */
[----:B------:R-:W-:-:S04]  /*4b570*/  @!P6 FMUL R29, R29, 16777216 ;  /* 0x4b8000001d1de820 */ /* 0x000fc80000400000 */
[----:B------:R-:W-:Y:S01]  /*4b580*/  FMUL R29, R4, R29 ;  /* 0x0000001d041d7220 */ /* 0x000fe20000400000 */
[----:B--2---:R0:W-:Y:S04]  /*4b590*/  STL [R1+0x1590], R14 ;  /* 0x0015900e01007387 */ /* 0x0041e80000100800 */
[----:B0-----:R-:W2:Y:S04]  /*4b5a0*/  LDL.LU R14, [R1+0xec] ;  /* 0x0000ec00010e7983 */ /* 0x001ea80000300800 */
[----:B------:R-:W5:Y:S04]  /*4b5b0*/  LDL.LU R18, [R1+0xf0] ;  /* 0x0000f00001127983 */ /* 0x000f680000300800 */
[----:B------:R-:W2:Y:S04]  /*4b5c0*/  LDL.LU R15, [R1+0xb8] ;  /* 0x0000b800010f7983 */ /* 0x000ea80000300800 */
[----:B------:R-:W2:Y:S04]  /*4b5d0*/  LDL.LU R19, [R1+0xf8] ;  /* 0x0000f80001137983 */ /* 0x000ea80000300800 */
[----:B------:R-:W2:Y:S04]  /*4b5e0*/  LDL.LU R3, [R1+0x110] ;  /* 0x0001100001037983 */ /* 0x000ea80000300800 */
[----:B------:R-:W2:Y:S04]  /*4b5f0*/  LDL.LU R2, [R1+0x19c] ;  /* 0x00019c0001027983 */ /* 0x000ea80000300800 */
[----:B------:R-:W2:Y:S04]  /*4b600*/  LDL.LU R0, [R1+0x198] ;  /* 0x0001980001007983 */ /* 0x000ea80000300800 */
[----:B------:R0:W-:Y:S04]  /*4b610*/  STL [R1], R28 ;  /* 0x0000001c01007387 */ /* 0x0001e80000100800 */
[----:B0-----:R-:W2:Y:S04]  /*4b620*/  LDL.LU R28, [R1+0x15b0] ;  /* 0x0015b000011c7983 */ /* 0x001ea80000300800 */
[----:B------:R-:W3:Y:S04]  /*4b630*/  LDL.LU R4, [R1+0x28] ;  /* 0x0000280001047983 */ /* 0x000ee80000300800 */
[----:B------:R0:W-:Y:S04]  /*4b640*/  STL [R1+0x1534], R29 ;  /* 0x0015341d01007387 */ /* 0x0001e80000100800 */
[----:B0-----:R-:W3:Y:S04]  /*4b650*/  LDL.LU R29, [R1+0x114] ;  /* 0x00011400011d7983 */ /* 0x001ee80000300800 */
[----:B--2---:R0:W-:Y:S04]  /*4b660*/  STS.128 [R28], R8 ;  /* 0x000000081c007388 */ /* 0x0041e80000000c00 */
[----:B------:R1:W-:Y:S04]  /*4b670*/  STS.128 [R28+0x80], R20 ;  /* 0x000080141c007388 */ /* 0x0003e80000000c00 */
[----:B------:R2:W-:Y:S04]  /*4b680*/  STS.128 [R28+0x100], R24 ;  /* 0x000100181c007388 */ /* 0x0005e80000000c00 */
[----:B0-----:R-:W4:Y:S04]  /*4b690*/  LDL.LU R8, [R1+0x1ac] ;  /* 0x0001ac0001087983 */ /* 0x001f280000300800 */
[----:B------:R-:W4:Y:S04]  /*4b6a0*/  LDL.LU R9, [R1+0x1a8] ;  /* 0x0001a80001097983 */ /* 0x000f280000300800 */
[----:B------:R-:W4:Y:S04]  /*4b6b0*/  LDL.LU R10, [R1+0x130] ;  /* 0x00013000010a7983 */ /* 0x000f280000300800 */
[----:B------:R-:W4:Y:S04]  /*4b6c0*/  LDL.LU R11, [R1+0x128] ;  /* 0x00012800010b7983 */ /* 0x000f280000300800 */
[----:B-1----:R-:W4:Y:S04]  /*4b6d0*/  LDL.LU R20, [R1+0xfc] ;  /* 0x0000fc0001147983 */ /* 0x002f280000300800 */
[----:B------:R-:W4:Y:S04]  /*4b6e0*/  LDL.LU R21, [R1+0x118] ;  /* 0x0001180001157983 */ /* 0x000f280000300800 */
[----:B------:R-:W4:Y:S04]  /*4b6f0*/  LDL.LU R22, [R1+0x124] ;  /* 0x0001240001167983 */ /* 0x000f280000300800 */
[----:B------:R-:W4:Y:S04]  /*4b700*/  LDL.LU R23, [R1+0x120] ;  /* 0x0001200001177983 */ /* 0x000f280000300800 */
[----:B--2---:R-:W5:Y:S04]  /*4b710*/  LDL.LU R24, [R1+0xf4] ;  /* 0x0000f40001187983 */ /* 0x004f680000300800 */
[----:B------:R-:W2:Y:S01]  /*4b720*/  LDL.LU R27, [R1+0xbc] ;  /* 0x0000bc00011b7983 */ /* 0x000ea20000300800 */
[----:B---3--:R-:W-:-:S03]  /*4b730*/  F2FP.BF16.PACK_AB R4, R5, R4 ;  /* 0x000000040504723e */ /* 0x008fc600000010ff */
[----:B------:R-:W3:Y:S04]  /*4b740*/  LDL.LU R25, [R1+0x1a4] ;  /* 0x0001a40001197983 */ /* 0x000ee80000300800 */
[----:B------:R-:W3:Y:S04]  /*4b750*/  LDL.LU R26, [R1+0x1a0] ;  /* 0x0001a000011a7983 */ /* 0x000ee80000300800 */
[----:B------:R0:W-:Y:S04]  /*4b760*/  STL [R1+0x158c], R28 ;  /* 0x00158c1c01007387 */ /* 0x0001e80000100800 */
[----:B0-----:R-:W2:Y:S04]  /*4b770*/  LDL.LU R28, [R1+0xb4] ;  /* 0x0000b400011c7983 */ /* 0x001ea80000300800 */
[----:B------:R-:W2:Y:S02]  /*4b780*/  LDL.LU R5, [R1+0x15ac] ;  /* 0x0015ac0001057983 */ /* 0x000ea40000300800 */
[----:B--2---:R-:W-:-:S02]  /*4b790*/  F2FP.BF16.PACK_AB R5, R6, R5 ;  /* 0x000000050605723e */ /* 0x004fc400000010ff */
[----:B------:R-:W2:Y:S02]  /*4b7a0*/  LDL.LU R6, [R1+0x15a8] ;  /* 0x0015a80001067983 */ /* 0x000ea40000300800 */
[----:B--2---:R-:W-:Y:S02]  /*4b7b0*/  F2FP.BF16.PACK_AB R6, R7, R6 ;  /* 0x000000060706723e */ /* 0x004fe400000010ff */
[----:B------:R-:W4:Y:S02]  /*4b7c0*/  LDL.LU R7, [R1+0x15a4] ;  /* 0x0015a40001077983 */ /* 0x000f240000300800 */
[----:B----4-:R-:W-:Y:S02]  /*4b7d0*/  F2FP.BF16.PACK_AB R7, R12, R7 ;  /* 0x000000070c07723e */ /* 0x010fe400000010ff */
[----:B------:R-:W2:Y:S02]  /*4b7e0*/  LDL.LU R12, [R1+0x15a0] ;  /* 0x0015a000010c7983 */ /* 0x000ea40000300800 */
[----:B--2---:R-:W-:-:S02]  /*4b7f0*/  F2FP.BF16.PACK_AB R12, R16, R12 ;  /* 0x0000000c100c723e */ /* 0x004fc400000010ff */
[----:B------:R-:W2:Y:S02]  /*4b800*/  LDL.LU R16, [R1+0x159c] ;  /* 0x00159c0001107983 */ /* 0x000ea40000300800 */
[----:B--2---:R-:W-:Y:S02]  /*4b810*/  F2FP.BF16.PACK_AB R16, R13, R16 ;  /* 0x000000100d10723e */ /* 0x004fe400000010ff */
[----:B------:R-:W2:Y:S02]  /*4b820*/  LDL.LU R13, [R1+0x1598] ;  /* 0x00159800010d7983 */ /* 0x000ea40000300800 */
[----:B--2---:R-:W-:Y:S02]  /*4b830*/  F2FP.BF16.PACK_AB R13, R17, R13 ;  /* 0x0000000d110d723e */ /* 0x004fe400000010ff */
[----:B------:R-:W2:Y:S02]  /*4b840*/  LDL.LU R17, [R1+0x1594] ;  /* 0x0015940001117983 */ /* 0x000ea40000300800 */
[----:B--2---:R-:W-:-:S02]  /*4b850*/  F2FP.BF16.PACK_AB R17, R14, R17 ;  /* 0x000000110e11723e */ /* 0x004fc400000010ff */
[----:B------:R-:W2:Y:S01]  /*4b860*/  LDL.LU R14, [R1+0x1590] ;  /* 0x00159000010e7983 */ /* 0x000ea20000300800 */
[----:B------:R-:W-:Y:S02]  /*4b870*/  F2FP.BF16.PACK_AB R15, R27, R15 ;  /* 0x0000000f1b0f723e */ /* 0x000fe400000010ff */
[----:B------:R-:W-:Y:S02]  /*4b880*/  F2FP.BF16.PACK_AB R19, R20, R19 ;  /* 0x000000131413723e */ /* 0x000fe400000010ff */
[----:B------:R-:W-:Y:S02]  /*4b890*/  F2FP.BF16.PACK_AB R20, R29, R3 ;  /* 0x000000031d14723e */ /* 0x000fe400000010ff */
[----:B--2---:R-:W-:Y:S02]  /*4b8a0*/  F2FP.BF16.PACK_AB R14, R28, R14 ;  /* 0x0000000e1c0e723e */ /* 0x004fe400000010ff */
[----:B------:R-:W2:Y:S04]  /*4b8b0*/  LDL.LU R28, [R1+0x1b4] ;  /* 0x0001b400011c7983 */ /* 0x000ea80000300800 */
[----:B------:R-:W2:Y:S04]  /*4b8c0*/  LDL.LU R27, [R1+0x1b0] ;  /* 0x0001b000011b7983 */ /* 0x000ea80000300800 */
[----:B------:R-:W4:Y:S04]  /*4b8d0*/  LDL.LU R29, [R1+0x2d4] ;  /* 0x0002d400011d7983 */ /* 0x000f280000300800 */
[----:B----4-:R0:W-:Y:S04]  /*4b8e0*/  STL [R1+0x155c], R29 ;  /* 0x00155c1d01007387 */ /* 0x0101e80000100800 */
[----:B0-----:R-:W4:Y:S04]  /*4b8f0*/  LDL.LU R29, [R1+0x11c] ;  /* 0x00011c00011d7983 */ /* 0x001f280000300800 */
[----:B------:R-:W2:Y:S01]  /*4b900*/  LDL.LU R3, [R1+0x2d0] ;  /* 0x0002d00001037983 */ /* 0x000ea20000300800 */
[----:B-----5:R-:W-:-:S02]  /*4b910*/  F2FP.BF16.PACK_AB R18, R24, R18 ;  /* 0x000000121812723e */ /* 0x020fc400000010ff */
[----:B------:R-:W-:Y:S01]  /*4b920*/  F2FP.BF16.PACK_AB R24, R2, R0 ;  /* 0x000000000218723e */ /* 0x000fe200000010ff */
[----:B--2---:R-:W-:Y:S04]  /*4b930*/  STL [R1+0x1560], R3 ;  /* 0x0015600301007387 */ /* 0x004fe80000100800 */
[----:B------:R-:W2:Y:S04]  /*4b940*/  LDL.LU R2, [R1+0x2dc] ;  /* 0x0002dc0001027983 */ /* 0x000ea80000300800 */
[----:B--2---:R-:W-:Y:S04]  /*4b950*/  STL [R1+0x1564], R2 ;  /* 0x0015640201007387 */ /* 0x004fe80000100800 */
[----:B------:R-:W2:Y:S01]  /*4b960*/  LDL.LU R0, [R1+0x2d8] ;  /* 0x0002d80001007983 */ /* 0x000ea20000300800 */
[----:B---3--:R-:W-:-:S02]  /*4b970*/  F2FP.BF16.PACK_AB R25, R25, R26 ;  /* 0x0000001a1919723e */ /* 0x008fc400000010ff */
[----:B------:R-:W-:Y:S01]  /*4b980*/  F2FP.BF16.PACK_AB R26, R8, R9 ;  /* 0x00000009081a723e */ /* 0x000fe200000010ff */
[----:B--2---:R-:W-:Y:S04]  /*4b990*/  STL [R1+0x1568], R0 ;  /* 0x0015680001007387 */ /* 0x004fe80000100800 */
[----:B------:R-:W2:Y:S04]  /*4b9a0*/  LDL.LU R8, [R1+0x218] ;  /* 0x0002180001087983 */ /* 0x000ea80000300800 */
[----:B--2---:R0:W-:Y:S04]  /*4b9b0*/  STL [R1+0x1588], R8 ;  /* 0x0015880801007387 */ /* 0x0041e80000100800 */
[----:B0-----:R-:W2:Y:S04]  /*4b9c0*/  LDL.LU R8, [R1+0x1dc] ;  /* 0x0001dc0001087983 */ /* 0x001ea80000300800 */
[----:B------:R-:W3:Y:S04]  /*4b9d0*/  LDL.LU R9, [R1+0x220] ;  /* 0x0002200001097983 */ /* 0x000ee80000300800 */
[----:B---3--:R0:W-:Y:S04]  /*4b9e0*/  STL [R1+0x1580], R9 ;  /* 0x0015800901007387 */ /* 0x0081e80000100800 */
[----:B0-----:R-:W3:Y:S01]  /*4b9f0*/  LDL.LU R9, [R1+0x1e4] ;  /* 0x0001e40001097983 */ /* 0x001ee20000300800 */
[----:B------:R-:W-:-:S02]  /*4ba00*/  F2FP.BF16.PACK_AB R22, R22, R23 ;  /* 0x000000171616723e */ /* 0x000fc400000010ff */
[----:B------:R-:W-:Y:S01]  /*4ba10*/  F2FP.BF16.PACK_AB R23, R10, R11 ;  /* 0x0000000b0a17723e */ /* 0x000fe200000010ff */
[----:B---3--:R0:W-:Y:S04]  /*4ba20*/  STL [R1+0x1584], R9 ;  /* 0x0015840901007387 */ /* 0x0081e80000100800 */
[----:B0-----:R-:W3:Y:S04]  /*4ba30*/  LDL.LU R9, [R1+0x21c] ;  /* 0x00021c0001097983 */ /* 0x001ee80000300800 */
[----:B------:R-:W5:Y:S04]  /*4ba40*/  LDL.LU R10, [R1+0x228] ;  /* 0x00022800010a7983 */ /* 0x000f680000300800 */
[----:B-----5:R0:W-:Y:S04]  /*4ba50*/  STL [R1+0x1578], R10 ;  /* 0x0015780a01007387 */ /* 0x0201e80000100800 */
[----:B0-----:R-:W5:Y:S04]  /*4ba60*/  LDL.LU R10, [R1+0x1ec] ;  /* 0x0001ec00010a7983 */ /* 0x001f680000300800 */
[----:B-----5:R0:W-:Y:S04]  /*4ba70*/  STL [R1+0x157c], R10 ;  /* 0x00157c0a01007387 */ /* 0x0201e80000100800 */
[----:B0-----:R-:W5:Y:S04]  /*4ba80*/  LDL.LU R10, [R1+0x224] ;  /* 0x00022400010a7983 */ /* 0x001f680000300800 */
[----:B------:R-:W2:Y:S04]  /*4ba90*/  LDL.LU R11, [R1+0x230] ;  /* 0x00023000010b7983 */ /* 0x000ea80000300800 */
[----:B--2---:R0:W-:Y:S04]  /*4baa0*/  STL [R1+0x1570], R11 ;  /* 0x0015700b01007387 */ /* 0x0041e80000100800 */
[----:B0-----:R-:W2:Y:S04]  /*4bab0*/  LDL.LU R11, [R1+0x1f4] ;  /* 0x0001f400010b7983 */ /* 0x001ea80000300800 */
[----:B--2---:R0:W-:Y:S04]  /*4bac0*/  STL [R1+0x1574], R11 ;  /* 0x0015740b01007387 */ /* 0x0041e80000100800 */
[----:B0-----:R-:W2:Y:S04]  /*4bad0*/  LDL.LU R11, [R1+0x22c] ;  /* 0x00022c00010b7983 */ /* 0x001ea80000300800 */
[----:B------:R-:W2:Y:S01]  /*4bae0*/  LDL.LU R0, [R1+0x25c] ;  /* 0x00025c0001007983 */ /* 0x000ea20000300800 */
[----:B----4-:R-:W-:-:S02]  /*4baf0*/  F2FP.BF16.PACK_AB R21, R29, R21 ;  /* 0x000000151d15723e */ /* 0x010fc400000010ff */
[----:B------:R-:W-:Y:S01]  /*4bb00*/  F2FP.BF16.PACK_AB R27, R28, R27 ;  /* 0x0000001b1c1b723e */ /* 0x000fe200000010ff */
[----:B--2---:R0:W-:Y:S04]  /*4bb10*/  STL [R1+0x156c], R0 ;  /* 0x00156c0001007387 */ /* 0x0041e80000100800 */
[----:B0-----:R-:W2:Y:S04]  /*4bb20*/  LDL.LU R0, [R1+0x234] ;  /* 0x0002340001007983 */ /* 0x001ea80000300800 */
[----:B------:R-:W4:Y:S04]  /*4bb30*/  LDL.LU R2, [R1+0x294] ;  /* 0x0002940001027983 */ /* 0x000f280000300800 */
[----:B------:R-:W2:Y:S04]  /*4bb40*/  LDL.LU R3, [R1+0x264] ;  /* 0x0002640001037983 */ /* 0x000ea80000300800 */
[----:B------:R-:W2:Y:S04]  /*4bb50*/  LDL.LU R29, [R1+0x29c] ;  /* 0x00029c00011d7983 */ /* 0x000ea80000300800 */
[----:B------:R-:W2:Y:S04]  /*4bb60*/  LDL.LU R28, [R1+0x158c] ;  /* 0x00158c00011c7983 */ /* 0x000ea80000300800 */
[----:B--2---:R0:W-:Y:S04]  /*4bb70*/  STS.128 [R28+0x180], R4 ;  /* 0x000180041c007388 */ /* 0x0041e80000000c00 */
[----:B0-----:R-:W2:Y:S04]  /*4bb80*/  LDL.LU R4, [R1+0x1d8] ;  /* 0x0001d80001047983 */ /* 0x001ea80000300800 */
[----:B------:R-:W3:Y:S04]  /*4bb90*/  LDL.LU R5, [R1+0x1e0] ;  /* 0x0001e00001057983 */ /* 0x000ee80000300800 */
[----:B------:R-:W3:Y:S04]  /*4bba0*/  LDL.LU R6, [R1+0x1e8] ;  /* 0x0001e80001067983 */ /* 0x000ee80000300800 */
[----:B------:R-:W3:Y:S04]  /*4bbb0*/  LDL.LU R7, [R1+0x1f0] ;  /* 0x0001f00001077983 */ /* 0x000ee80000300800 */
[----:B------:R0:W-:Y:S04]  /*4bbc0*/  STS.128 [R28+0x200], R12 ;  /* 0x0002000c1c007388 */ /* 0x0001e80000000c00 */
[----:B------:R1:W-:Y:S04]  /*4bbd0*/  STS.128 [R28+0x280], R16 ;  /* 0x000280101c007388 */ /* 0x0003e80000000c00 */
[----:B------:R1:W-:Y:S04]  /*4bbe0*/  STS.128 [R28+0x300], R20 ;  /* 0x000300141c007388 */ /* 0x0003e80000000c00 */
[----:B0-----:R-:W3:Y:S04]  /*4bbf0*/  LDL.LU R12, [R1+0x258] ;  /* 0x00025800010c7983 */ /* 0x001ee80000300800 */
[----:B------:R-:W3:Y:S04]  /*4bc00*/  LDL.LU R13, [R1+0x260] ;  /* 0x00026000010d7983 */ /* 0x000ee80000300800 */
[----:B------:R-:W3:Y:S04]  /*4bc10*/  LDL.LU R14, [R1+0x268] ;  /* 0x00026800010e7983 */ /* 0x000ee80000300800 */
[----:B------:R-:W3:Y:S04]  /*4bc20*/  LDL.LU R15, [R1+0x270] ;  /* 0x00027000010f7983 */ /* 0x000ee80000300800 */
[----:B-1----:R-:W4:Y:S04]  /*4bc30*/  LDL.LU R16, [R1+0x290] ;  /* 0x0002900001107983 */ /* 0x002f280000300800 */
[----:B------:R-:W3:Y:S04]  /*4bc40*/  LDL.LU R17, [R1+0x298] ;  /* 0x0002980001117983 */ /* 0x000ee80000300800 */
[----:B------:R-:W3:Y:S04]  /*4bc50*/  LDL.LU R18, [R1+0x2a0] ;  /* 0x0002a00001127983 */ /* 0x000ee80000300800 */
[----:B------:R-:W3:Y:S04]  /*4bc60*/  LDL.LU R19, [R1+0x2a8] ;  /* 0x0002a80001137983 */ /* 0x000ee80000300800 */
[----:B------:R-:W3:Y:S04]  /*4bc70*/  LDL.LU R20, [R1+0x2b4] ;  /* 0x0002b40001147983 */ /* 0x000ee80000300800 */
[----:B------:R-:W3:Y:S04]  /*4bc80*/  LDL.LU R21, [R1+0x2b0] ;  /* 0x0002b00001157983 */ /* 0x000ee80000300800 */
[----:B------:R-:W3:Y:S04]  /*4bc90*/  LDL.LU R22, [R1+0x2bc] ;  /* 0x0002bc0001167983 */ /* 0x000ee80000300800 */
[----:B------:R-:W3:Y:S04]  /*4bca0*/  LDL.LU R23, [R1+0x2b8] ;  /* 0x0002b80001177983 */ /* 0x000ee80000300800 */
[----:B------:R0:W-:Y:S04]  /*4bcb0*/  STS.128 [R28+0x380], R24 ;  /* 0x000380181c007388 */ /* 0x0001e80000000c00 */
[----:B0-----:R-:W3:Y:S04]  /*4bcc0*/  LDL.LU R24, [R1+0x26c] ;  /* 0x00026c0001187983 */ /* 0x001ee80000300800 */
[----:B------:R-:W3:Y:S04]  /*4bcd0*/  LDL.LU R25, [R1+0x2a4] ;  /* 0x0002a40001197983 */ /* 0x000ee80000300800 */
[----:B------:R-:W3:Y:S04]  /*4bce0*/  LDL.LU R26, [R1+0x274] ;  /* 0x00027400011a7983 */ /* 0x000ee80000300800 */
[----:B------:R-:W3:Y:S01]  /*4bcf0*/  LDL.LU R27, [R1+0x2ac] ;  /* 0x0002ac00011b7983 */ /* 0x000ee20000300800 */
[----:B--2---:R-:W-:-:S03]  /*4bd00*/  F2FP.BF16.PACK_AB R4, R8, R4 ;  /* 0x000000040804723e */ /* 0x004fc600000010ff */
[----:B------:R-:W3:Y:S02]  /*4bd10*/  LDL.LU R8, [R1+0x1588] ;  /* 0x0015880001087983 */ /* 0x000ee40000300800 */
[----:B---3--:R-:W-:Y:S02]  /*4bd20*/  F2FP.BF16.PACK_AB R8, R9, R8 ;  /* 0x000000080908723e */ /* 0x008fe400000010ff */
[----:B------:R-:W2:Y:S02]  /*4bd30*/  LDL.LU R9, [R1+0x1584] ;  /* 0x0015840001097983 */ /* 0x000ea40000300800 */
[----:B--2---:R-:W-:Y:S02]  /*4bd40*/  F2FP.BF16.PACK_AB R5, R9, R5 ;  /* 0x000000050905723e */ /* 0x004fe400000010ff */
[----:B------:R-:W5:Y:S02]  /*4bd50*/  LDL.LU R9, [R1+0x1580] ;  /* 0x0015800001097983 */ /* 0x000f640000300800 */
[----:B-----5:R-:W-:-:S02]  /*4bd60*/  F2FP.BF16.PACK_AB R9, R10, R9 ;  /* 0x000000090a09723e */ /* 0x020fc400000010ff */
[----:B------:R-:W2:Y:S02]  /*4bd70*/  LDL.LU R10, [R1+0x157c] ;  /* 0x00157c00010a7983 */ /* 0x000ea40000300800 */
[----:B--2---:R-:W-:Y:S02]  /*4bd80*/  F2FP.BF16.PACK_AB R6, R10, R6 ;  /* 0x000000060a06723e */ /* 0x004fe400000010ff */
[----:B------:R-:W2:Y:S02]  /*4bd90*/  LDL.LU R10, [R1+0x1578] ;  /* 0x00157800010a7983 */ /* 0x000ea40000300800 */
[----:B--2---:R-:W-:Y:S02]  /*4bda0*/  F2FP.BF16.PACK_AB R10, R11, R10 ;  /* 0x0000000a0b0a723e */ /* 0x004fe400000010ff */
[----:B------:R-:W2:Y:S02]  /*4bdb0*/  LDL.LU R11, [R1+0x1574] ;  /* 0x00157400010b7983 */ /* 0x000ea40000300800 */
[----:B--2---:R-:W-:-:S02]  /*4bdc0*/  F2FP.BF16.PACK_AB R7, R11, R7 ;  /* 0x000000070b07723e */ /* 0x004fc400000010ff */
[----:B------:R-:W2:Y:S02]  /*4bdd0*/  LDL.LU R11, [R1+0x1570] ;  /* 0x00157000010b7983 */ /* 0x000ea40000300800 */
[----:B--2---:R-:W-:Y:S02]  /*4bde0*/  F2FP.BF16.PACK_AB R11, R0, R11 ;  /* 0x0000000b000b723e */ /* 0x004fe400000010ff */
[----:B------:R-:W2:Y:S01]  /*4bdf0*/  LDL.LU R0, [R1+0x156c] ;  /* 0x00156c0001007983 */ /* 0x000ea20000300800 */
[----:B----4-:R-:W-:Y:S02]  /*4be00*/  F2FP.BF16.PACK_AB R16, R2, R16 ;  /* 0x000000100210723e */ /* 0x010fe400000010ff */
[----:B------:R-:W-:Y:S02]  /*4be10*/  F2FP.BF16.PACK_AB R13, R3, R13 ;  /* 0x0000000d030d723e */ /* 0x000fe400000010ff */
[----:B------:R-:W-:Y:S02]  /*4be20*/  F2FP.BF16.PACK_AB R17, R29, R17 ;  /* 0x000000111d11723e */ /* 0x000fe400000010ff */
[----:B------:R-:W-:-:S02]  /*4be30*/  F2FP.BF16.PACK_AB R14, R24, R14 ;  /* 0x0000000e180e723e */ /* 0x000fc400000010ff */
[----:B--2---:R-:W-:Y:S02]  /*4be40*/  F2FP.BF16.PACK_AB R12, R0, R12 ;  /* 0x0000000c000c723e */ /* 0x004fe400000010ff */
[----:B------:R-:W2:Y:S04]  /*4be50*/  LDL.LU R0, [R1+0x1568] ;  /* 0x0015680001007983 */ /* 0x000ea80000300800 */
[----:B------:R-:W2:Y:S04]  /*4be60*/  LDL.LU R2, [R1+0x1564] ;  /* 0x0015640001027983 */ /* 0x000ea80000300800 */
[----:B------:R-:W3:Y:S04]  /*4be70*/  LDL.LU R3, [R1+0x1560] ;  /* 0x0015600001037983 */ /* 0x000ee80000300800 */
[----:B------:R-:W3:Y:S04]  /*4be80*/  LDL.LU R29, [R1+0x155c] ;  /* 0x00155c00011d7983 */ /* 0x000ee80000300800 */
[----:B------:R-:W4:Y:S01]  /*4be90*/  LDL.LU R24, [R1+0x2e0] ;  /* 0x0002e00001187983 */ /* 0x000f220000300800 */
[----:B------:R-:W-:-:S03]  /*4bea0*/  F2FP.BF16.PACK_AB R18, R25, R18 ;  /* 0x000000121912723e */ /* 0x000fc600000010ff */
[----:B----4-:R0:W-:Y:S04]  /*4beb0*/  STL [R1+0x1558], R24 ;  /* 0x0015581801007387 */ /* 0x0101e80000100800 */
[----:B0-----:R-:W4:Y:S04]  /*4bec0*/  LDL R24, [R1+0x51c] ;  /* 0x00051c0001187983 */ /* 0x001f280000100800 */
[----:B------:R-:W5:Y:S01]  /*4bed0*/  LDL.LU R25, [R1+0x2e8] ;  /* 0x0002e80001197983 */ /* 0x000f620000300800 */
[----:B------:R-:W-:-:S03]  /*4bee0*/  F2FP.BF16.PACK_AB R15, R26, R15 ;  /* 0x0000000f1a0f723e */ /* 0x000fc600000010ff */
[----:B-----5:R0:W-:Y:S04]  /*4bef0*/  STL [R1+0x1554], R25 ;  /* 0x0015541901007387 */ /* 0x0201e80000100800 */
[----:B0-----:R-:W5:Y:S04]  /*4bf00*/  LDL.LU R25, [R1+0x2e4] ;  /* 0x0002e40001197983 */ /* 0x001f680000300800 */
[----:B------:R-:W2:Y:S01]  /*4bf10*/  LDL.LU R26, [R1+0x2f0] ;  /* 0x0002f000011a7983 */ /* 0x000ea20000300800 */
[----:B------:R-:W-:-:S03]  /*4bf20*/  F2FP.BF16.PACK_AB R19, R27, R19 ;  /* 0x000000131b13723e */ /* 0x000fc600000010ff */
[----:B--2---:R0:W-:Y:S04]  /*4bf30*/  STL [R1+0x1550], R26 ;  /* 0x0015501a01007387 */ /* 0x0041e80000100800 */
[----:B0-----:R-:W2:Y:S04]  /*4bf40*/  LDL.LU R26, [R1+0x2ec] ;  /* 0x0002ec00011a7983 */ /* 0x001ea80000300800 */
[----:B------:R-:W2:Y:S01]  /*4bf50*/  LDL.LU R27, [R1+0x2f8] ;  /* 0x0002f800011b7983 */ /* 0x000ea20000300800 */
[----:B------:R-:W-:Y:S02]  /*4bf60*/  F2FP.BF16.PACK_AB R20, R20, R21 ;  /* 0x000000151414723e */ /* 0x000fe400000010ff */
[----:B------:R-:W-:-:S02]  /*4bf70*/  F2FP.BF16.PACK_AB R21, R22, R23 ;  /* 0x000000171615723e */ /* 0x000fc400000010ff */
[----:B---3--:R-:W-:Y:S01]  /*4bf80*/  F2FP.BF16.PACK_AB R22, R29, R3 ;  /* 0x000000031d16723e */ /* 0x008fe200000010ff */
[----:B--2---:R0:W-:Y:S04]  /*4bf90*/  STL [R1+0x154c], R27 ;  /* 0x00154c1b01007387 */ /* 0x0041e80000100800 */
[----:B0-----:R-:W2:Y:S04]  /*4bfa0*/  LDL.LU R27, [R1+0x2f4] ;  /* 0x0002f400011b7983 */ /* 0x001ea80000300800 */
[----:B------:R-:W3:Y:S04]  /*4bfb0*/  LDL.LU R29, [R1+0x314] ;  /* 0x00031400011d7983 */ /* 0x000ee80000300800 */
[----:B---3--:R0:W-:Y:S04]  /*4bfc0*/  STL [R1+0x1538], R29 ;  /* 0x0015381d01007387 */ /* 0x0081e80000100800 */
[----:B0-----:R-:W3:Y:S04]  /*4bfd0*/  LDL.LU R29, [R1+0x540] ;  /* 0x00054000011d7983 */ /* 0x001ee80000300800 */
[----:B---3--:R0:W-:Y:S04]  /*4bfe0*/  STL [R1+0x153c], R29 ;  /* 0x00153c1d01007387 */ /* 0x0081e80000100800 */
[----:B0-----:R-:W3:Y:S04]  /*4bff0*/  LDL.LU R29, [R1+0x30c] ;  /* 0x00030c00011d7983 */ /* 0x001ee80000300800 */
[----:B---3--:R0:W-:Y:S04]  /*4c000*/  STL [R1+0x1540], R29 ;  /* 0x0015401d01007387 */ /* 0x0081e80000100800 */
[----:B0-----:R-:W3:Y:S04]  /*4c010*/  LDL.LU R29, [R1+0x538] ;  /* 0x00053800011d7983 */ /* 0x001ee80000300800 */
[----:B---3--:R0:W-:Y:S04]  /*4c020*/  STL [R1+0x1544], R29 ;  /* 0x0015441d01007387 */ /* 0x0081e80000100800 */
[----:B0-----:R-:W3:Y:S01]  /*4c030*/  LDL.LU R29, [R1+0x304] ;  /* 0x00030400011d7983 */ /* 0x001ee20000300800 */
[----:B------:R-:W-:-:S03]  /*4c040*/  F2FP.BF16.PACK_AB R23, R2, R0 ;  /* 0x000000000217723e */ /* 0x000fc600000010ff */
[----:B------:R-:W-:Y:S04]  /*4c050*/  STS.128 [R28+0x400], R4 ;  /* 0x000400041c007388 */ /* 0x000fe80000000c00 */
[----:B------:R-:W-:Y:S04]  /*4c060*/  STS.128 [R28+0x480], R8 ;  /* 0x000480081c007388 */ /* 0x000fe80000000c00 */
[----:B------:R-:W-:Y:S04]  /*4c070*/  STS.128 [R28+0x500], R12 ;  /* 0x0005000c1c007388 */ /* 0x000fe80000000c00 */
[----:B------:R-:W-:Y:S04]  /*4c080*/  STS.128 [R28+0x580], R16 ;  /* 0x000580101c007388 */ /* 0x000fe80000000c00 */
[----:B------:R-:W-:Y:S01]  /*4c090*/  STS.128 [R28+0x600], R20 ;  /* 0x000600141c007388 */ /* 0x000fe20000000c00 */
[----:B----4-:R-:W-:-:S03]  /*4c0a0*/  ISETP.GE.U32.AND P0, PT, R24, 0x7f800000, PT ;  /* 0x7f8000001800780c */ /* 0x010fc60003f06070 */
[----:B---3--:R0:W-:Y:S04]  /*4c0b0*/  STL [R1+0x1548], R29 ;  /* 0x0015481d01007387 */ /* 0x0081e80000100800 */
[----:B0-----:R-:W3:Y:S04]  /*4c0c0*/  LDL.LU R29, [R1+0x2fc] ;  /* 0x0002fc00011d7983 */ /* 0x001ee80000300800 */
[----:B------:R-:W4:Y:S04]  /*4c0d0*/  LDL.LU R3, [R1+0x548] ;  /* 0x0005480001037983 */ /* 0x000f280000300800 */
        /* <DEDUP_REMOVED lines=12> */
[----:B------:R-:W4:Y:S04]  /*4c1a0*/  LDL.LU R14, [R1+0x544] ;  /* 0x00054400010e7983 */ /* 0x000f280000300800 */
[----:B------:R-:W2:Y:S04]  /*4c1b0*/  LDL.LU R15, [R1+0x550] ;  /* 0x00055000010f7983 */ /* 0x000ea80000300800 */
[----:B------:R-:W2:Y:S04]  /*4c1c0*/  LDL.LU R16, [R1+0x8] ;  /* 0x0000080001107983 */ /* 0x000ea80000300800 */
[----:B------:R-:W2:Y:S04]  /*4c1d0*/  LDL.LU R17, [R1+0x44] ;  /* 0x0000440001117983 */ /* 0x000ea80000300800 */
[----:B------:R-:W2:Y:S04]  /*4c1e0*/  LDL.LU R18, [R1+0x40] ;  /* 0x0000400001127983 */ /* 0x000ea80000300800 */
[----:B------:R-:W2:Y:S04]  /*4c1f0*/  LDL.LU R19, [R1+0x18] ;  /* 0x0000180001137983 */ /* 0x000ea80000300800 */
[----:B------:R-:W2:Y:S04]  /*4c200*/  LDL.LU R20, [R1+0x558] ;  /* 0x0005580001147983 */ /* 0x000ea80000300800 */
[----:B------:R-:W2:Y:S04]  /*4c210*/  LDL.LU R21, [R1] ;  /* 0x0000000001157983 */ /* 0x000ea80000300800 */
[----:B------:R-:W2:Y:S04]  /*4c220*/  LDL.LU R22, [R1+0x24] ;  /* 0x0000240001167983 */ /* 0x000ea80000300800 */
[----:B------:R-:W2:Y:S04]  /*4c230*/  LDL.LU R23, [R1+0x20] ;  /* 0x0000200001177983 */ /* 0x000ea80000300800 */
[----:B------:R-:W5:Y:S02]  /*4c240*/  LDL.LU R24, [R1+0x1558] ;  /* 0x0015580001187983 */ /* 0x000f640000300800 */
[----:B-----5:R-:W-:-:S02]  /*4c250*/  F2FP.BF16.PACK_AB R24, R25, R24 ;  /* 0x000000181918723e */ /* 0x020fc400000010ff */
[----:B------:R-:W5:Y:S02]  /*4c260*/  LDL.LU R25, [R1+0x1554] ;  /* 0x0015540001197983 */ /* 0x000f640000300800 */
[----:B-----5:R-:W-:Y:S02]  /*4c270*/  F2FP.BF16.PACK_AB R25, R26, R25 ;  /* 0x000000191a19723e */ /* 0x020fe400000010ff */
[----:B------:R-:W2:Y:S02]  /*4c280*/  LDL.LU R26, [R1+0x1550] ;  /* 0x00155000011a7983 */ /* 0x000ea40000300800 */
[----:B--2---:R-:W-:Y:S02]  /*4c290*/  F2FP.BF16.PACK_AB R26, R27, R26 ;  /* 0x0000001a1b1a723e */ /* 0x004fe400000010ff */
[----:B------:R-:W3:Y:S02]  /*4c2a0*/  LDL.LU R27, [R1+0x154c] ;  /* 0x00154c00011b7983 */ /* 0x000ee40000300800 */
[----:B---3--:R-:W-:-:S02]  /*4c2b0*/  F2FP.BF16.PACK_AB R27, R29, R27 ;  /* 0x0000001b1d1b723e */ /* 0x008fc400000010ff */
        /* <DEDUP_REMOVED lines=9> */
[----:B----4-:R-:W-:Y:S01]  /*4c350*/  F2FP.BF16.PACK_AB R14, R3, R14 ;  /* 0x0000000e030e723e */ /* 0x010fe200000010ff */
[----:B------:R-:W-:Y:S01]  /*4c360*/  FADD R20, R20, R0 ;  /* 0x0000000014147221 */ /* 0x000fe20000000000 */
[----:B------:R-:W-:Y:S01]  /*4c370*/  F2FP.BF16.PACK_AB R11, R2, R11 ;  /* 0x0000000b020b723e */ /* 0x000fe200000010ff */
[----:B------:R0:W-:Y:S01]  /*4c380*/  STS.128 [R28+0x680], R24 ;  /* 0x000680181c007388 */ /* 0x0001e20000000c00 */
[----:B--2---:R-:W-:-:S03]  /*4c390*/  F2FP.BF16.PACK_AB R10, R29, R10 ;  /* 0x0000000a1d0a723e */ /* 0x004fc600000010ff */
[----:B------:R-:W2:Y:S04]  /*4c3a0*/  LDL.LU R29, [R1+0x1534] ;  /* 0x00153400011d7983 */ /* 0x000ea80000300800 */
[----:B------:R-:W3:Y:S04]  /*4c3b0*/  LDL.LU R3, [R1+0x1530] ;  /* 0x0015300001037983 */ /* 0x000ee80000300800 */
[----:B------:R-:W4:Y:S04]  /*4c3c0*/  LDL.LU R2, [R1+0x152c] ;  /* 0x00152c0001027983 */ /* 0x000f280000300800 */
[----:B------:R-:W4:Y:S04]  /*4c3d0*/  LDL.LU R0, [R1+0x1528] ;  /* 0x0015280001007983 */ /* 0x000f280000300800 */
[----:B0-----:R-:W5:Y:S01]  /*4c3e0*/  LDL R27, [R1+0x51c] ;  /* 0x00051c00011b7983 */ /* 0x001f620000100800 */
[----:B------:R-:W-:-:S02]  /*4c3f0*/  F2FP.BF16.PACK_AB R15, R15, R4 ;  /* 0x000000040f0f723e */ /* 0x000fc400000010ff */
[----:B------:R-:W-:Y:S01]  /*4c400*/  @P0 MOV R4, 0x7f800000 ;  /* 0x7f80000000040802 */ /* 0x000fe20000000f00 */
[----:B------:R-:W-:Y:S04]  /*4c410*/  STS.128 [R28+0x700], R8 ;  /* 0x000700081c007388 */ /* 0x000fe80000000c00 */
[----:B------:R-:W-:Y:S01]  /*4c420*/  STS.128 [R28+0x780], R12 ;  /* 0x0007800c1c007388 */ /* 0x000fe20000000c00 */
[----:B------:R-:W-:Y:S02]  /*4c430*/  F2FP.BF16.PACK_AB R7, R19, R7 ;  /* 0x000000071307723e */ /* 0x000fe400000010ff */
[----:B------:R-:W-:Y:S01]  /*4c440*/  F2FP.BF16.PACK_AB R5, R16, R5 ;  /* 0x000000051005723e */ /* 0x000fe200000010ff */
[----:B------:R-:W-:Y:S01]  /*4c450*/  BAR.SYNC.DEFER_BLOCKING 0x0 ;  /* 0x0000000000007b1d */ /* 0x000fe20000010000 */
[----:B-----5:R-:W-:Y:S01]  /*4c460*/  @P0 FFMA.FTZ R20, R27, R4, +INF ;  /* 0x7f8000001b140423 */ /* 0x020fe20000010004 */
[----:B--2---:R-:W-:-:S02]  /*4c470*/  F2FP.BF16.PACK_AB R4, R21, R29 ;  /* 0x0000001d1504723e */ /* 0x004fc400000010ff */
[----:B----4-:R-:W-:Y:S02]  /*4c480*/  F2FP.BF16.PACK_AB R21, R0, R2 ;  /* 0x000000020015723e */ /* 0x010fe400000010ff */
[----:B------:R0:W-:Y:S04]  /*4c490*/  STL [R1+0x3d0], R20 ;  /* 0x0003d01401007387 */ /* 0x0001e80000100800 */
[----:B------:R-:W2:Y:S04]  /*4c4a0*/  LDL.LU R0, [R1+0x1524] ;  /* 0x0015240001007983 */ /* 0x000ea80000300800 */
[----:B------:R-:W2:Y:S01]  /*4c4b0*/  LDL.LU R2, [R1+0x1520] ;  /* 0x0015200001027983 */ /* 0x000ea20000300800 */
[----:B---3--:R-:W-:-:S03]  /*4c4c0*/  F2FP.BF16.PACK_AB R6, R6, R3 ;  /* 0x000000030606723e */ /* 0x008fc600000010ff */
[----:B------:R-:W1:Y:S02]  /*4c4d0*/  S2R R3, SR_TID.X ;  /* 0x0000000000037919 */ /* 0x000e640000002100 */
[C---:B-1----:R-:W-:Y:S01]  /*4c4e0*/  LOP3.LUT R19, R3.reuse, 0x7f, RZ, 0xc0, !PT ;  /* 0x0000007f03137812 */ /* 0x042fe200078ec0ff */
[----:B------:R-:W-:-:S05]  /*4c4f0*/  IMAD.SHL.U32 R3, R3, 0x1000, RZ ;  /* 0x0000100003037824 */ /* 0x000fca00078e00ff */
[----:B------:R-:W-:-:S04]  /*4c500*/  LOP3.LUT R3, R3, 0x6000, RZ, 0xc0, !PT ;  /* 0x0000600003037812 */ /* 0x000fc800078ec0ff */
[----:B------:R-:W-:-:S05]  /*4c510*/  LEA R3, R19, R3, 0x4 ;  /* 0x0000000313037211 */ /* 0x000fca00078e20ff */
[----:B------:R-:W1:Y:S01]  /*4c520*/  LDS.128 R8, [R3] ;  /* 0x0000000003087984 */ /* 0x000e620000000c00 */
[----:B0-----:R-:W-:Y:S02]  /*4c530*/  F2FP.BF16.PACK_AB R20, R22, R23 ;  /* 0x000000171614723e */ /* 0x001fe400000010ff */
[----:B------:R-:W-:Y:S01]  /*4c540*/  F2FP.BF16.PACK_AB R22, R17, R18 ;  /* 0x000000121116723e */ /* 0x000fe200000010ff */
[----:B------:R-:W-:Y:S04]  /*4c550*/  STL.64 [R1+0x1508], R6 ;  /* 0x0015080601007387 */ /* 0x000fe80000100a00 */
[----:B------:R0:W-:Y:S04]  /*4c560*/  STL.64 [R1+0x1500], R4 ;  /* 0x0015000401007387 */ /* 0x0001e80000100a00 */
[----:B------:R-:W3:Y:S04]  /*4c570*/  LDS.128 R12, [R3+0x800] ;  /* 0x00080000030c7984 */ /* 0x000ee80000000c00 */
[----:B------:R-:W4:Y:S01]  /*4c580*/  LDS.128 R16, [R3+0x1000] ;  /* 0x0010000003107984 */ /* 0x000f220000000c00 */
[----:B0-----:R-:W-:-:S02]  /*4c590*/  LOP3.LUT R5, R3, 0x40, RZ, 0x3c, !PT ;  /* 0x0000004003057812 */ /* 0x001fc400078e3cff */
[----:B--2---:R-:W-:-:S05]  /*4c5a0*/  F2FP.BF16.PACK_AB R23, R2, R0 ;  /* 0x000000000217723e */ /* 0x004fca00000010ff */
[----:B------:R-:W-:Y:S04]  /*4c5b0*/  STL.64 [R1+0x1518], R22 ;  /* 0x0015181601007387 */ /* 0x000fe80000100a00 */
[----:B------:R-:W-:Y:S04]  /*4c5c0*/  STL.64 [R1+0x1510], R20 ;  /* 0x0015101401007387 */ /* 0x000fe80000100a00 */
[----:B-1----:R-:W-:Y:S04]  /*4c5d0*/  STL.64 [R1+0x30], R8 ;  /* 0x0000300801007387 */ /* 0x002fe80000100a00 */
[----:B------:R-:W-:Y:S04]  /*4c5e0*/  STL.64 [R1+0x38], R10 ;  /* 0x0000380a01007387 */ /* 0x000fe80000100a00 */
[----:B------:R-:W0:Y:S01]  /*4c5f0*/  LDS.128 R8, [R3+0x1800] ;  /* 0x0018000003087984 */ /* 0x000e220000000c00 */
[----:B------:R-:W-:-:S03]  /*4c600*/  LOP3.LUT R0, R3, 0x20, RZ, 0x3c, !PT ;  /* 0x0000002003007812 */ /* 0x000fc600078e3cff */
[----:B---3--:R-:W-:Y:S04]  /*4c610*/  STL.64 [R1+0x40], R12 ;  /* 0x0000400c01007387 */ /* 0x008fe80000100a00 */
[----:B------:R-:W-:Y:S04]  /*4c620*/  STL.64 [R1+0x48], R14 ;  /* 0x0000480e01007387 */ /* 0x000fe80000100a00 */
[----:B------:R-:W1:Y:S04]  /*4c630*/  LDS.128 R12, [R0] ;  /* 0x00000000000c7984 */ /* 0x000e680000000c00 */
[----:B----4-:R-:W-:Y:S04]  /*4c640*/  STL.64 [R1+0x80], R16 ;  /* 0x0000801001007387 */ /* 0x010fe80000100a00 */
[----:B------:R-:W-:Y:S04]  /*4c650*/  STL.64 [R1+0x88], R18 ;  /* 0x0000881201007387 */ /* 0x000fe80000100a00 */
[----:B------:R-:W2:Y:S04]  /*4c660*/  LDS.128 R16, [R0+0x800] ;  /* 0x0008000000107984 */ /* 0x000ea80000000c00 */
[----:B------:R-:W-:Y:S04]  /*4c670*/  LDS.128 R20, [R5+0x1800] ;  /* 0x0018000005147984 */ /* 0x000fe80000000c00 */
[----:B0-----:R-:W-:Y:S04]  /*4c680*/  STL.64 [R1+0xc0], R8 ;  /* 0x0000c00801007387 */ /* 0x001fe80000100a00 */
[----:B------:R-:W-:Y:S04]  /*4c690*/  STL.64 [R1+0xc8], R10 ;  /* 0x0000c80a01007387 */ /* 0x000fe80000100a00 */
[----:B------:R-:W0:Y:S04]  /*4c6a0*/  LDS.128 R8, [R0+0x1000] ;  /* 0x0010000000087984 */ /* 0x000e280000000c00 */
[----:B-1----:R-:W-:Y:S04]  /*4c6b0*/  STL.64 [R1+0x20], R12 ;  /* 0x0000200c01007387 */ /* 0x002fe80000100a00 */
[----:B------:R-:W-:Y:S04]  /*4c6c0*/  STL.64 [R1+0x28], R14 ;  /* 0x0000280e01007387 */ /* 0x000fe80000100a00 */
[----:B------:R-:W1:Y:S04]  /*4c6d0*/  LDS.128 R12, [R0+0x1800] ;  /* 0x00180000000c7984 */ /* 0x000e680000000c00 */
[----:B--2---:R-:W-:Y:S04]  /*4c6e0*/  STL.64 [R1+0x50], R16 ;  /* 0x0000501001007387 */ /* 0x004fe80000100a00 */
[----:B------:R-:W-:Y:S04]  /*4c6f0*/  STL.64 [R1+0x58], R18 ;  /* 0x0000581201007387 */ /* 0x000fe80000100a00 */
[----:B------:R-:W-:Y:S04]  /*4c700*/  STL [R1+0x1470], R0 ;  /* 0x0014700001007387 */ /* 0x000fe80000100800 */
[----:B------:R-:W-:Y:S04]  /*4c710*/  LDS.128 R16, [R5+0x800] ;  /* 0x0008000005107984 */ /* 0x000fe80000000c00 */
[----:B0-----:R-:W-:Y:S04]  /*4c720*/  STL.64 [R1+0x90], R8 ;  /* 0x0000900801007387 */ /* 0x001fe80000100a00 */
[----:B------:R-:W-:Y:S04]  /*4c730*/  STL.64 [R1+0x98], R10 ;  /* 0x0000980a01007387 */ /* 0x000fe80000100a00 */
[----:B------:R-:W0:Y:S04]  /*4c740*/  LDS.128 R8, [R5] ;  /* 0x0000000005087984 */ /* 0x000e280000000c00 */
[----:B-1----:R-:W-:Y:S04]  /*4c750*/  STL.64 [R1+0xd0], R12 ;  /* 0x0000d00c01007387 */ /* 0x002fe80000100a00 */
[----:B------:R-:W-:Y:S04]  /*4c760*/  STL.64 [R1+0xd8], R14 ;  /* 0x0000d80e01007387 */ /* 0x000fe80000100a00 */
[----:B------:R-:W1:Y:S04]  /*4c770*/  LDS.128 R12, [R5+0x1000] ;  /* 0x00100000050c7984 */ /* 0x000e680000000c00 */
[----:B0-----:R0:W-:Y:S04]  /*4c780*/  STL.64 [R1+0x10], R8 ;  /* 0x0000100801007387 */ /* 0x0011e80000100a00 */
[----:B------:R-:W-:Y:S04]  /*4c790*/  STL.64 [R1+0x18], R10 ;  /* 0x0000180a01007387 */ /* 0x000fe80000100a00 */
[----:B0-----:R-:W2:Y:S04]  /*4c7a0*/  LDL.LU R8, [R1+0x100] ;  /* 0x0001000001087983 */ /* 0x001ea80000300800 */
[----:B------:R-:W-:Y:S04]  /*4c7b0*/  STL.64 [R1+0x60], R16 ;  /* 0x0000601001007387 */ /* 0x000fe80000100a00 */
[----:B------:R-:W-:Y:S04]  /*4c7c0*/  STL.64 [R1+0x68], R18 ;  /* 0x0000681201007387 */ /* 0x000fe80000100a00 */
[----:B------:R-:W3:Y:S04]  /*4c7d0*/  LDL.LU R2, [R1+0x14c] ;  /* 0x00014c0001027983 */ /* 0x000ee80000300800 */
[----:B-1----:R-:W-:Y:S04]  /*4c7e0*/  STL.64 [R1+0xa0], R12 ;  /* 0x0000a00c01007387 */ /* 0x002fe80000100a00 */
[----:B------:R-:W-:Y:S01]  /*4c7f0*/  STL.64 [R1+0xa8], R14 ;  /* 0x0000a80e01007387 */ /* 0x000fe20000100a00 */
[----:B------:R-:W-:-:S03]  /*4c800*/  LOP3.LUT R4, R3, 0x60, RZ, 0x3c, !PT ;  /* 0x0000006003047812 */ /* 0x000fc600078e3cff */
[----:B---3--:R0:W-:Y:S04]  /*4c810*/  STL [R1+0x14f8], R2 ;  /* 0x0014f80201007387 */ /* 0x0081e80000100800 */
[----:B0-----:R-:W2:Y:S04]  /*4c820*/  LDL.LU R2, [R1+0x104] ;  /* 0x0001040001027983 */ /* 0x001ea80000300800 */
[----:B------:R-:W3:Y:S04]  /*4c830*/  LDL.LU R12, [R1+0x148] ;  /* 0x00014800010c7983 */ /* 0x000ee80000300800 */
[----:B------:R-:W4:Y:S04]  /*4c840*/  LDL.LU R9, [R1+0x108] ;  /* 0x0001080001097983 */ /* 0x000f280000300800 */
[----:B------:R-:W5:Y:S04]  /*4c850*/  LDL.LU R3, [R1+0x154] ;  /* 0x0001540001037983 */ /* 0x000f680000300800 */
        /* <DEDUP_REMOVED lines=14> */
[----:B------:R-:W-:Y:S04]  /*4c940*/  STL.64 [R1+0xe0], R20 ;  /* 0x0000e01401007387 */ /* 0x000fe80000100a00 */
[----:B------:R-:W-:Y:S04]  /*4c950*/  STL.64 [R1+0xe8], R22 ;  /* 0x0000e81601007387 */ /* 0x000fe80000100a00 */
[----:B------:R-:W0:Y:S04]  /*4c960*/  LDS.128 R20, [R4] ;  /* 0x0000000004147984 */ /* 0x000e280000000c00 */
[----:B0-----:R-:W-:Y:S04]  /*4c970*/  STL.64 [R1], R20 ;  /* 0x0000001401007387 */ /* 0x001fe80000100a00 */
[----:B------:R-:W-:Y:S04]  /*4c980*/  STL.64 [R1+0x8], R22 ;  /* 0x0000081601007387 */ /* 0x000fe80000100a00 */
[----:B------:R-:W0:Y:S04]  /*4c990*/  LDS.128 R20, [R4+0x800] ;  /* 0x0008000004147984 */ /* 0x000e280000000c00 */
[----:B0-----:R-:W-:Y:S04]  /*4c9a0*/  STL.64 [R1+0x70], R20 ;  /* 0x0000701401007387 */ /* 0x001fe80000100a00 */
[----:B------:R-:W-:Y:S04]  /*4c9b0*/  STL.64 [R1+0x78], R22 ;  /* 0x0000781601007387 */ /* 0x000fe80000100a00 */
[----:B------:R-:W0:Y:S04]  /*4c9c0*/  LDS.128 R20, [R4+0x1000] ;  /* 0x0010000004147984 */ /* 0x000e280000000c00 */
[----:B------:R-:W1:Y:S01]  /*4c9d0*/  LDS.128 R4, [R4+0x1800] ;  /* 0x0018000004047984 */ /* 0x000e620000000c00 */
[----:B0-----:R-:W-:-:S03]  /*4c9e0*/  MOV R0, R23 ;  /* 0x0000001700007202 */ /* 0x001fc60000000f00 */
[----:B------:R-:W-:Y:S04]  /*4c9f0*/  STL.64 [R1+0xb0], R20 ;  /* 0x0000b01401007387 */ /* 0x000fe80000100a00 */
[----:B------:R0:W-:Y:S04]  /*4ca00*/  STL [R1+0xb8], R22 ;  /* 0x0000b81601007387 */ /* 0x0001e80000100800 */
[----:B0-----:R-:W3:Y:S04]  /*4ca10*/  LDL.LU.64 R22, [R1+0x1518] ;  /* 0x0015180001167983 */ /* 0x001ee80000300a00 */
[----:B------:R-:W3:Y:S04]  /*4ca20*/  LDL.LU.64 R20, [R1+0x1510] ;  /* 0x0015100001147983 */ /* 0x000ee80000300a00 */
[----:B------:R0:W-:Y:S04]  /*4ca30*/  STL [R1+0x1494], R0 ;  /* 0x0014940001007387 */ /* 0x0001e80000100800 */
[----:B------:R-:W-:Y:S06]  /*4ca40*/  BAR.SYNC.DEFER_BLOCKING 0x0 ;  /* 0x0000000000007b1d */ /* 0x000fec0000010000 */
[----:B0-----:R-:W4:Y:S04]  /*4ca50*/  LDL.LU R0, [R1+0x1cc] ;  /* 0x0001cc0001007983 */ /* 0x001f280000300800 */
[----:B-1----:R-:W-:Y:S04]  /*4ca60*/  STL.64 [R1+0xf0], R4 ;  /* 0x0000f00401007387 */ /* 0x002fe80000100a00 */
[----:B------:R0:W-:Y:S04]  /*4ca70*/  STL.64 [R1+0xf8], R6 ;  /* 0x0000f80601007387 */ /* 0x0001e80000100a00 */
[----:B0-----:R-:W4:Y:S04]  /*4ca80*/  LDL.LU.64 R6, [R1+0x1508] ;  /* 0x0015080001067983 */ /* 0x001f280000300a00 */
[----:B------:R-:W4:Y:S01]  /*4ca90*/  LDL.LU.64 R4, [R1+0x1500] ;  /* 0x0015000001047983 */ /* 0x000f220000300a00 */
[----:B--2---:R-:W-:-:S03]  /*4caa0*/  F2FP.BF16.PACK_AB R8, R2, R8 ;  /* 0x000000080208723e */ /* 0x004fc600000010ff */
[----:B---3--:R-:W-:Y:S04]  /*4cab0*/  STS.128 [R28+0x80], R20 ;  /* 0x000080141c007388 */ /* 0x008fe80000000c00 */
[----:B----4-:R0:W-:Y:S04]  /*4cac0*/  STS.128 [R28], R4 ;  /* 0x000000041c007388 */ /* 0x0101e80000000c00 */
[----:B0-----:R-:W2:Y:S04]  /*4cad0*/  LDL.LU R4, [R1+0x1c4] ;  /* 0x0001c40001047983 */ /* 0x001ea80000300800 */
[----:B------:R-:W3:Y:S04]  /*4cae0*/  LDL.LU R5, [R1+0x1d0] ;  /* 0x0001d00001057983 */ /* 0x000ee80000300800 */
[----:B------:R-:W4:Y:S04]  /*4caf0*/  LDL.LU R6, [R1+0x1fc] ;  /* 0x0001fc0001067983 */ /* 0x000f280000300800 */
[----:B------:R-:W4:Y:S04]  /*4cb00*/  LDL.LU R7, [R1+0x1f8] ;  /* 0x0001f80001077983 */ /* 0x000f280000300800 */
[----:B------:R-:W2:Y:S04]  /*4cb10*/  LDL.LU R20, [R1+0x17c] ;  /* 0x00017c0001147983 */ /* 0x000ea80000300800 */
[----:B------:R-:W2:Y:S04]  /*4cb20*/  LDL.LU R21, [R1+0x1bc] ;  /* 0x0001bc0001157983 */ /* 0x000ea80000300800 */
[----:B------:R-:W2:Y:S04]  /*4cb30*/  LDL.LU R22, [R1+0x184] ;  /* 0x0001840001167983 */ /* 0x000ea80000300800 */
[----:B------:R-:W3:Y:S04]  /*4cb40*/  LDL.LU R23, [R1+0x1d4] ;  /* 0x0001d40001177983 */ /* 0x000ee80000300800 */
[----:B------:R-:W2:Y:S02]  /*4cb50*/  LDL.LU R2, [R1+0x14f8] ;  /* 0x0014f80001027983 */ /* 0x000ea40000300800 */
[----:B--2---:R-:W-:-:S02]  /*4cb60*/  F2FP.BF16.PACK_AB R12, R2, R12 ;  /* 0x0000000c020c723e */ /* 0x004fc400000010ff */
[----:B------:R-:W2:Y:S02]  /*4cb70*/  LDL.LU R2, [R1+0x14f4] ;  /* 0x0014f40001027983 */ /* 0x000ea40000300800 */
[----:B--2---:R-:W-:Y:S02]  /*4cb80*/  F2FP.BF16.PACK_AB R9, R2, R9 ;  /* 0x000000090209723e */ /* 0x004fe400000010ff */
[----:B------:R-:W2:Y:S01]  /*4cb90*/  LDL.LU R2, [R1+0x14f0] ;  /* 0x0014f00001027983 */ /* 0x000ea20000300800 */
[----:B-----5:R-:W-:-:S03]  /*4cba0*/  F2FP.BF16.PACK_AB R13, R3, R13 ;  /* 0x0000000d030d723e */ /* 0x020fc600000010ff */
[----:B------:R-:W5:Y:S01]  /*4cbb0*/  LDL.LU R3, [R1+0x14ec] ;  /* 0x0014ec0001037983 */ /* 0x000f620000300800 */
[----:B--2---:R-:W-:-:S03]  /*4cbc0*/  F2FP.BF16.PACK_AB R10, R2, R10 ;  /* 0x0000000a020a723e */ /* 0x004fc600000010ff */
[----:B------:R-:W2:Y:S01]  /*4cbd0*/  LDL.LU R2, [R1+0x14e8] ;  /* 0x0014e80001027983 */ /* 0x000ea20000300800 */
[----:B-----5:R-:W-:Y:S02]  /*4cbe0*/  F2FP.BF16.PACK_AB R11, R3, R11 ;  /* 0x0000000b030b723e */ /* 0x020fe400000010ff */
[----:B--2---:R-:W-:Y:S02]  /*4cbf0*/  F2FP.BF16.PACK_AB R14, R2, R14 ;  /* 0x0000000e020e723e */ /* 0x004fe400000010ff */
[----:B------:R-:W2:Y:S04]  /*4cc00*/  LDL.LU R2, [R1+0x14e4] ;  /* 0x0014e40001027983 */ /* 0x000ea80000300800 */
[----:B------:R-:W5:Y:S01]  /*4cc10*/  LDL.LU R3, [R1+0x14e0] ;  /* 0x0014e00001037983 */ /* 0x000f620000300800 */
[----:B--2---:R-:W-:-:S03]  /*4cc20*/  F2FP.BF16.PACK_AB R15, R2, R15 ;  /* 0x0000000f020f723e */ /* 0x004fc600000010ff */
[----:B------:R-:W2:Y:S01]  /*4cc30*/  LDL.LU R2, [R1+0x14dc] ;  /* 0x0014dc0001027983 */ /* 0x000ea20000300800 */
[----:B-----5:R-:W-:-:S03]  /*4cc40*/  F2FP.BF16.PACK_AB R16, R3, R16 ;  /* 0x000000100310723e */ /* 0x020fc600000010ff */
[----:B------:R-:W5:Y:S02]  /*4cc50*/  LDL.LU R3, [R1+0x14d8] ;  /* 0x0014d80001037983 */ /* 0x000f640000300800 */
[----:B-----5:R-:W-:Y:S02]  /*4cc60*/  F2FP.BF16.PACK_AB R24, R3, R24 ;  /* 0x000000180318723e */ /* 0x020fe400000010ff */
[----:B------:R-:W5:Y:S01]  /*4cc70*/  LDL.LU R3, [R1+0x14d4] ;  /* 0x0014d40001037983 */ /* 0x000f620000300800 */
[----:B--2---:R-:W-:-:S03]  /*4cc80*/  F2FP.BF16.PACK_AB R17, R17, R2 ;  /* 0x000000021111723e */ /* 0x004fc600000010ff */
[----:B------:R-:W2:Y:S01]  /*4cc90*/  LDL.LU R2, [R1+0x14d0] ;  /* 0x0014d00001027983 */ /* 0x000ea20000300800 */
[----:B-----5:R-:W-:-:S03]  /*4cca0*/  F2FP.BF16.PACK_AB R25, R3, R25 ;  /* 0x000000190319723e */ /* 0x020fc600000010ff */
[----:B------:R-:W2:Y:S01]  /*4ccb0*/  LDL.LU R3, [R1+0x14cc] ;  /* 0x0014cc0001037983 */ /* 0x000ea20000300800 */
[----:B------:R-:W-:Y:S02]  /*4ccc0*/  F2FP.BF16.PACK_AB R27, R4, R27 ;  /* 0x0000001b041b723e */ /* 0x000fe400000010ff */
[----:B------:R-:W-:Y:S02]  /*4ccd0*/  F2FP.BF16.PACK_AB R4, R0, R29 ;  /* 0x0000001d0004723e */ /* 0x000fe400000010ff */
[----:B------:R-:W5:Y:S01]  /*4cce0*/  LDL.LU R0, [R1+0x33c] ;  /* 0x00033c0001007983 */ /* 0x000f620000300800 */
[----:B----4-:R-:W-:Y:S02]  /*4ccf0*/  F2FP.BF16.PACK_AB R6, R6, R7 ;  /* 0x000000070606723e */ /* 0x010fe400000010ff */
[----:B------:R-:W-:Y:S01]  /*4cd00*/  F2FP.BF16.PACK_AB R18, R20, R18 ;  /* 0x000000121412723e */ /* 0x000fe200000010ff */
[----:B------:R-:W5:Y:S01]  /*4cd10*/  LDL.LU R29, [R1+0x338] ;  /* 0x00033800011d7983 */ /* 0x000f620000300800 */
[----:B------:R-:W-:-:S02]  /*4cd20*/  F2FP.BF16.PACK_AB R26, R21, R26 ;  /* 0x0000001a151a723e */ /* 0x000fc400000010ff */
[----:B------:R-:W-:Y:S02]  /*4cd30*/  F2FP.BF16.PACK_AB R19, R22, R19 ;  /* 0x000000131613723e */ /* 0x000fe400000010ff */
[----:B---3--:R-:W-:Y:S01]  /*4cd40*/  F2FP.BF16.PACK_AB R5, R23, R5 ;  /* 0x000000051705723e */ /* 0x008fe200000010ff */
[----:B------:R0:W-:Y:S04]  /*4cd50*/  STS.128 [R28+0x100], R8 ;  /* 0x000100081c007388 */ /* 0x0001e80000000c00 */
[----:B------:R1:W-:Y:S04]  /*4cd60*/  STS.128 [R28+0x180], R12 ;  /* 0x0001800c1c007388 */ /* 0x0003e80000000c00 */
[----:B------:R3:W-:Y:S01]  /*4cd70*/  STS.128 [R28+0x200], R16 ;  /* 0x000200101c007388 */ /* 0x0007e20000000c00 */
[----:B--2---:R-:W-:-:S03]  /*4cd80*/  F2FP.BF16.PACK_AB R7, R3, R2 ;  /* 0x000000020307723e */ /* 0x004fc600000010ff */
[----:B------:R-:W2:Y:S04]  /*4cd90*/  LDL.LU R3, [R1+0x14c8] ;  /* 0x0014c80001037983 */ /* 0x000ea80000300800 */
[----:B------:R-:W2:Y:S04]  /*4cda0*/  LDL.LU R20, [R1+0x208] ;  /* 0x0002080001147983 */ /* 0x000ea80000300800 */
[----:B------:R-:W4:Y:S04]  /*4cdb0*/  LDL.LU R21, [R1+0x210] ;  /* 0x0002100001157983 */ /* 0x000f280000300800 */
[----:B------:R-:W4:Y:S04]  /*4cdc0*/  LDL.LU R22, [R1+0x238] ;  /* 0x0002380001167983 */ /* 0x000f280000300800 */
[----:B------:R-:W4:Y:S04]  /*4cdd0*/  LDL.LU R23, [R1+0x240] ;  /* 0x0002400001177983 */ /* 0x000f280000300800 */
[----:B------:R-:W4:Y:S04]  /*4cde0*/  LDL.LU R2, [R1+0x28c] ;  /* 0x00028c0001027983 */ /* 0x000f280000300800 */
        /* <DEDUP_REMOVED lines=8> */
[----:B---3--:R-:W3:Y:S04]  /*4ce70*/  LDL.LU R16, [R1+0x348] ;  /* 0x0003480001107983 */ /* 0x008ee80000300800 */
[----:B------:R-:W3:Y:S04]  /*4ce80*/  LDL.LU R17, [R1+0x334] ;  /* 0x0003340001117983 */ /* 0x000ee80000300800 */
[----:B------:R-:W3:Y:S04]  /*4ce90*/  LDL.LU R18, [R1+0x358] ;  /* 0x0003580001127983 */ /* 0x000ee80000300800 */
[----:B------:R-:W3:Y:S04]  /*4cea0*/  LDL.LU R19, [R1+0x368] ;  /* 0x0003680001137983 */ /* 0x000ee80000300800 */
[----:B------:R-:W-:Y:S04]  /*4ceb0*/  STS.128 [R28+0x280], R24 ;  /* 0x000280181c007388 */ /* 0x000fe80000000c00 */
[----:B------:R-:W-:Y:S01]  /*4cec0*/  STS.128 [R28+0x300], R4 ;  /* 0x000300041c007388 */ /* 0x000fe20000000c00 */
[----:B--2---:R-:W-:-:S03]  /*4ced0*/  F2FP.BF16.PACK_AB R20, R3, R20 ;  /* 0x000000140314723e */ /* 0x004fc600000010ff */
[----:B---3--:R0:W-:Y:S04]  /*4cee0*/  STL [R1+0x149c], R19 ;  /* 0x00149c1301007387 */ /* 0x0081e80000100800 */
[----:B0-----:R-:W2:Y:S04]  /*4cef0*/  LDL.LU R19, [R1+0x344] ;  /* 0x0003440001137983 */ /* 0x001ea80000300800 */
[----:B------:R-:W3:Y:S04]  /*4cf00*/  LDL.LU R24, [R1+0x280] ;  /* 0x0002800001187983 */ /* 0x000ee80000300800 */
[----:B------:R-:W2:Y:S04]  /*4cf10*/  LDL.LU R25, [R1+0x324] ;  /* 0x0003240001197983 */ /* 0x000ea80000300800 */
[----:B------:R-:W2:Y:S04]  /*4cf20*/  LDL.LU R26, [R1+0x32c] ;  /* 0x00032c00011a7983 */ /* 0x000ea80000300800 */
[----:B------:R-:W2:Y:S04]  /*4cf30*/  LDL.LU R27, [R1+0x34c] ;  /* 0x00034c00011b7983 */ /* 0x000ea80000300800 */
[----:B------:R-:W2:Y:S04]  /*4cf40*/  LDL.LU R4, [R1+0x248] ;  /* 0x0002480001047983 */ /* 0x000ea80000300800 */
[----:B------:R-:W2:Y:S04]  /*4cf50*/  LDL.LU R5, [R1+0x250] ;  /* 0x0002500001057983 */ /* 0x000ea80000300800 */
[----:B------:R-:W2:Y:S04]  /*4cf60*/  LDL.LU R6, [R1+0x27c] ;  /* 0x00027c0001067983 */ /* 0x000ea80000300800 */
[----:B------:R-:W3:Y:S04]  /*4cf70*/  LDL.LU R7, [R1+0x284] ;  /* 0x0002840001077983 */ /* 0x000ee80000300800 */
[----:B------:R0:W-:Y:S04]  /*4cf80*/  STL [R1+0x1498], R28 ;  /* 0x0014981c01007387 */ /* 0x0001e80000100800 */
[----:B0-----:R-:W2:Y:S04]  /*4cf90*/  LDL.LU R28, [R1+0x36c] ;  /* 0x00036c00011c7983 */ /* 0x001ea80000300800 */
[----:B------:R-:W4:Y:S02]  /*4cfa0*/  LDL.LU R3, [R1+0x14c4] ;  /* 0x0014c40001037983 */ /* 0x000f240000300800 */
[----:B----4-:R-:W-:-:S02]  /*4cfb0*/  F2FP.BF16.PACK_AB R21, R3, R21 ;  /* 0x000000150315723e */ /* 0x010fc400000010ff */
[----:B------:R-:W4:Y:S02]  /*4cfc0*/  LDL.LU R3, [R1+0x14c0] ;  /* 0x0014c00001037983 */ /* 0x000f240000300800 */
[----:B----4-:R-:W-:Y:S02]  /*4cfd0*/  F2FP.BF16.PACK_AB R22, R3, R22 ;  /* 0x000000160316723e */ /* 0x010fe400000010ff */
[----:B------:R-:W4:Y:S02]  /*4cfe0*/  LDL.LU R3, [R1+0x14bc] ;  /* 0x0014bc0001037983 */ /* 0x000f240000300800 */
[----:B----4-:R-:W-:Y:S02]  /*4cff0*/  F2FP.BF16.PACK_AB R23, R3, R23 ;  /* 0x000000170317723e */ /* 0x010fe400000010ff */
[----:B------:R-:W2:Y:S02]  /*4d000*/  LDL.LU R3, [R1+0x14b8] ;  /* 0x0014b80001037983 */ /* 0x000ea40000300800 */
[----:B--2---:R-:W-:-:S02]  /*4d010*/  F2FP.BF16.PACK_AB R4, R3, R4 ;  /* 0x000000040304723e */ /* 0x004fc400000010ff */
[----:B------:R-:W2:Y:S01]  /*4d020*/  LDL.LU R3, [R1+0x14b4] ;  /* 0x0014b40001037983 */ /* 0x000ea20000300800 */
[----:B------:R-:W-:-:S03]  /*4d030*/  F2FP.BF16.PACK_AB R8, R2, R8 ;  /* 0x000000080208723e */ /* 0x000fc600000010ff */
[----:B------:R-:W4:Y:S01]  /*4d040*/  LDL.LU R2, [R1+0x14b0] ;  /* 0x0014b00001027983 */ /* 0x000f220000300800 */
[----:B--2---:R-:W-:-:S03]  /*4d050*/  F2FP.BF16.PACK_AB R5, R3, R5 ;  /* 0x000000050305723e */ /* 0x004fc600000010ff */
[----:B------:R-:W2:Y:S02]  /*4d060*/  LDL.LU R3, [R1+0x14ac] ;  /* 0x0014ac0001037983 */ /* 0x000ea40000300800 */
[----:B--2---:R-:W-:Y:S02]  /*4d070*/  F2FP.BF16.PACK_AB R9, R3, R9 ;  /* 0x000000090309723e */ /* 0x004fe400000010ff */
[----:B------:R-:W2:Y:S01]  /*4d080*/  LDL.LU R3, [R1+0x14a8] ;  /* 0x0014a80001037983 */ /* 0x000ea20000300800 */
[----:B----4-:R-:W-:-:S03]  /*4d090*/  F2FP.BF16.PACK_AB R6, R6, R2 ;  /* 0x000000020606723e */ /* 0x010fc600000010ff */
[----:B------:R-:W4:Y:S01]  /*4d0a0*/  LDL.LU R2, [R1+0x14a4] ;  /* 0x0014a40001027983 */ /* 0x000f220000300800 */
[----:B--2---:R-:W-:-:S03]  /*4d0b0*/  F2FP.BF16.PACK_AB R10, R3, R10 ;  /* 0x0000000a030a723e */ /* 0x004fc600000010ff */
[----:B------:R-:W4:Y:S01]  /*4d0c0*/  LDL.LU R3, [R1+0x14a0] ;  /* 0x0014a00001037983 */ /* 0x000f220000300800 */
[----:B------:R-:W-:Y:S02]  /*4d0d0*/  F2FP.BF16.PACK_AB R13, R17, R13 ;  /* 0x0000000d110d723e */ /* 0x000fe400000010ff */
[----:B------:R-:W-:Y:S02]  /*4d0e0*/  F2FP.BF16.PACK_AB R17, R18, R14 ;  /* 0x0000000e1211723e */ /* 0x000fe400000010ff */
[----:B-----5:R-:W-:Y:S02]  /*4d0f0*/  F2FP.BF16.PACK_AB R14, R0, R29 ;  /* 0x0000001d000e723e */ /* 0x020fe400000010ff */
[----:B------:R-:W2:Y:S01]  /*4d100*/  LDL.LU R29, [R1+0x55c] ;  /* 0x00055c00011d7983 */ /* 0x000ea20000300800 */
[----:B---3--:R-:W-:-:S03]  /*4d110*/  F2FP.BF16.PACK_AB R7, R7, R24 ;  /* 0x000000180707723e */ /* 0x008fc600000010ff */
[----:B------:R-:W3:Y:S01]  /*4d120*/  LDL.LU R0, [R1+0x374] ;  /* 0x0003740001007983 */ /* 0x000ee20000300800 */
[----:B------:R-:W-:-:S03]  /*4d130*/  F2FP.BF16.PACK_AB R11, R25, R11 ;  /* 0x0000000b190b723e */ /* 0x000fc600000010ff */
[----:B------:R-:W3:Y:S01]  /*4d140*/  LDL.LU R24, [R1+0x370] ;  /* 0x0003700001187983 */ /* 0x000ee20000300800 */
[----:B------:R-:W-:Y:S02]  /*4d150*/  F2FP.BF16.PACK_AB R12, R26, R12 ;  /* 0x0000000c1a0c723e */ /* 0x000fe400000010ff */
[----:B------:R-:W-:Y:S02]  /*4d160*/  F2FP.BF16.PACK_AB R16, R27, R16 ;  /* 0x000000101b10723e */ /* 0x000fe400000010ff */
[----:B------:R-:W-:Y:S02]  /*4d170*/  F2FP.BF16.PACK_AB R15, R19, R15 ;  /* 0x0000000f130f723e */ /* 0x000fe400000010ff */
[----:B----4-:R-:W-:Y:S02]  /*4d180*/  F2FP.BF16.PACK_AB R18, R3, R2 ;  /* 0x000000020312723e */ /* 0x010fe400000010ff */
[----:B------:R-:W4:Y:S04]  /*4d190*/  LDL.LU R2, [R1+0x3a4] ;  /* 0x0003a40001027983 */ /* 0x000f280000300800 */
[----:B------:R-:W5:Y:S04]  /*4d1a0*/  LDL.LU R25, [R1+0x378] ;  /* 0x0003780001197983 */ /* 0x000f680000300800 */
[----:B------:R-:W2:Y:S04]  /*4d1b0*/  LDL.LU R3, [R1+0x3ac] ;  /* 0x0003ac0001037983 */ /* 0x000ea80000300800 */
[----:B------:R-:W2:Y:S04]  /*4d1c0*/  LDL.LU R26, [R1+0x380] ;  /* 0x00038000011a7983 */ /* 0x000ea80000300800 */
[----:B------:R-:W2:Y:S04]  /*4d1d0*/  LDL.LU R27, [R1+0x388] ;  /* 0x00038800011b7983 */ /* 0x000ea80000300800 */
[----:B------:R-:W2:Y:S02]  /*4d1e0*/  LDL.LU R19, [R1+0x149c] ;  /* 0x00149c0001137983 */ /* 0x000ea40000300800 */
[----:B--2---:R-:W-:-:S02]  /*4d1f0*/  F2FP.BF16.PACK_AB R19, R28, R19 ;  /* 0x000000131c13723e */ /* 0x004fc400000010ff */
[----:B------:R-:W2:Y:S04]  /*4d200*/  LDL.LU R28, [R1+0x1498] ;  /* 0x00149800011c7983 */ /* 0x000ea80000300800 */
[----:B--2---:R0:W-:Y:S04]  /*4d210*/  STS.128 [R28+0x380], R20 ;  /* 0x000380141c007388 */ /* 0x0041e80000000c00 */
[----:B------:R1:W-:Y:S04]  /*4d220*/  STS.128 [R28+0x400], R4 ;  /* 0x000400041c007388 */ /* 0x0003e80000000c00 */
[----:B0-----:R-:W2:Y:S04]  /*4d230*/  LDL.LU R22, [R1+0x34] ;  /* 0x0000340001167983 */ /* 0x001ea80000300800 */
[----:B------:R-:W2:Y:S04]  /*4d240*/  LDL.LU R23, [R1+0x3b0] ;  /* 0x0003b00001177983 */ /* 0x000ea80000300800 */
[----:B------:R-:W2:Y:S04]  /*4d250*/  LDL.LU R21, [R1+0x6c4] ;  /* 0x0006c40001157983 */ /* 0x000ea80000300800 */
[----:B------:R-:W2:Y:S04]  /*4d260*/  LDL.LU R20, [R1+0x30] ;  /* 0x0000300001147983 */ /* 0x000ea80000300800 */
[----:B-1----:R-:W4:Y:S04]  /*4d270*/  LDL.LU R4, [R1+0x3a0] ;  /* 0x0003a00001047983 */ /* 0x002f280000300800 */
[----:B------:R-:W2:Y:S04]  /*4d280*/  LDL.LU R5, [R1+0x3a8] ;  /* 0x0003a80001057983 */ /* 0x000ea80000300800 */
[----:B------:R-:W2:Y:S04]  /*4d290*/  LDL.LU R6, [R1+0x3b4] ;  /* 0x0003b40001067983 */ /* 0x000ea80000300800 */
[----:B------:R-:W2:Y:S04]  /*4d2a0*/  LDL.LU R7, [R1+0x3b8] ;  /* 0x0003b80001077983 */ /* 0x000ea80000300800 */
[----:B------:R0:W-:Y:S04]  /*4d2b0*/  STS.128 [R28+0x480], R8 ;  /* 0x000480081c007388 */ /* 0x0001e80000000c00 */
[----:B------:R1:W-:Y:S04]  /*4d2c0*/  STS.128 [R28+0x500], R12 ;  /* 0x0005000c1c007388 */ /* 0x0003e80000000c00 */
[----:B------:R1:W-:Y:S04]  /*4d2d0*/  STS.128 [R28+0x580], R16 ;  /* 0x000580101c007388 */ /* 0x0003e80000000c00 */
[----:B0-----:R-:W2:Y:S04]  /*4d2e0*/  LDL.LU R8, [R1+0x3c0] ;  /* 0x0003c00001087983 */ /* 0x001ea80000300800 */
[----:B------:R-:W2:Y:S04]  /*4d2f0*/  LDL.LU R9, [R1+0x560] ;  /* 0x0005600001097983 */ /* 0x000ea80000300800 */
[----:B------:R-:W2:Y:S04]  /*4d300*/  LDL.LU R10, [R1+0x3d4] ;  /* 0x0003d400010a7983 */ /* 0x000ea80000300800 */
[----:B------:R-:W2:Y:S04]  /*4d310*/  LDL.LU R11, [R1+0x3dc] ;  /* 0x0003dc00010b7983 */ /* 0x000ea80000300800 */
[----:B-1----:R-:W2:Y:S04]  /*4d320*/  LDL.LU R12, [R1+0x3c4] ;  /* 0x0003c400010c7983 */ /* 0x002ea80000300800 */
[----:B------:R-:W2:Y:S04]  /*4d330*/  LDL.LU R13, [R1+0x564] ;  /* 0x00056400010d7983 */ /* 0x000ea80000300800 */
[----:B------:R-:W2:Y:S04]  /*4d340*/  LDL.LU R14, [R1+0x56c] ;  /* 0x00056c00010e7983 */ /* 0x000ea80000300800 */
[----:B------:R-:W2:Y:S01]  /*4d350*/  LDL.LU R15, [R1+0x6c8] ;  /* 0x0006c800010f7983 */ /* 0x000ea20000300800 */
[----:B---3--:R-:W-:-:S03]  /*4d360*/  F2FP.BF16.PACK_AB R24, R0, R24 ;  /* 0x000000180018723e */ /* 0x008fc600000010ff */
[----:B------:R-:W3:Y:S04]  /*4d370*/  LDL.LU R16, [R1+0x568] ;  /* 0x0005680001107983 */ /* 0x000ee80000300800 */
[----:B------:R-:W2:Y:S04]  /*4d380*/  LDL.LU R17, [R1+0x3d8] ;  /* 0x0003d80001117983 */ /* 0x000ea80000300800 */
[----:B------:R-:W2:Y:S04]  /*4d390*/  LDL.LU R18, [R1+0x6c0] ;  /* 0x0006c00001127983 */ /* 0x000ea80000300800 */
[----:B------:R-:W2:Y:S04]  /*4d3a0*/  LDL.LU R19, [R1+0x3f0] ;  /* 0x0003f00001137983 */ /* 0x000ea80000300800 */
[----:B------:R-:W2:Y:S01]  /*4d3b0*/  LDL.LU R0, [R1+0x1494] ;  /* 0x0014940001007983 */ /* 0x000ea20000300800 */
[----:B----4-:R-:W-:-:S03]  /*4d3c0*/  F2FP.BF16.PACK_AB R4, R2, R4 ;  /* 0x000000040204723e */ /* 0x010fc600000010ff */
[----:B------:R-:W5:Y:S02]  /*4d3d0*/  LDL.LU R2, [R1+0x1490] ;  /* 0x0014900001027983 */ /* 0x000f640000300800 */
[----:B-----5:R-:W-:Y:S02]  /*4d3e0*/  F2FP.BF16.PACK_AB R25, R2, R25 ;  /* 0x000000190219723e */ /* 0x020fe400000010ff */
[----:B------:R-:W4:Y:S01]  /*4d3f0*/  LDL.LU R2, [R1+0x148c] ;  /* 0x00148c0001027983 */ /* 0x000f220000300800 */
[----:B--2---:R-:W-:-:S03]  /*4d400*/  F2FP.BF16.PACK_AB R5, R3, R5 ;  /* 0x000000050305723e */ /* 0x004fc600000010ff */
[----:B------:R-:W2:Y:S01]  /*4d410*/  LDL.LU R3, [R1+0x1488] ;  /* 0x0014880001037983 */ /* 0x000ea20000300800 */
[----:B----4-:R-:W-:-:S03]  /*4d420*/  F2FP.BF16.PACK_AB R26, R2, R26 ;  /* 0x0000001a021a723e */ /* 0x010fc600000010ff */
[----:B------:R-:W4:Y:S01]  /*4d430*/  LDL.LU R2, [R1+0x1484] ;  /* 0x0014840001027983 */ /* 0x000f220000300800 */
[----:B------:R-:W-:Y:S02]  /*4d440*/  F2FP.BF16.PACK_AB R6, R6, R23 ;  /* 0x000000170606723e */ /* 0x000fe400000010ff */
[----:B--2---:R-:W-:Y:S01]  /*4d450*/  F2FP.BF16.PACK_AB R27, R3, R27 ;  /* 0x0000001b031b723e */ /* 0x004fe200000010ff */
[----:B------:R-:W2:Y:S04]  /*4d460*/  LDL.LU R23, [R1+0x20] ;  /* 0x0000200001177983 */ /* 0x000ea80000300800 */
[----:B------:R-:W5:Y:S01]  /*4d470*/  LDL.LU R3, [R1+0x1480] ;  /* 0x0014800001037983 */ /* 0x000f620000300800 */
[----:B----4-:R-:W-:-:S03]  /*4d480*/  F2FP.BF16.PACK_AB R7, R2, R7 ;  /* 0x000000070207723e */ /* 0x010fc600000010ff */
[----:B------:R-:W5:Y:S01]  /*4d490*/  LDL.LU R2, [R1+0x147c] ;  /* 0x00147c0001027983 */ /* 0x000f620000300800 */
[----:B------:R-:W-:Y:S02]  /*4d4a0*/  F2FP.BF16.PACK_AB R8, R12, R8 ;  /* 0x000000080c08723e */ /* 0x000fe400000010ff */
[----:B------:R-:W-:Y:S02]  /*4d4b0*/  F2FP.BF16.PACK_AB R12, R9, R29 ;  /* 0x0000001d090c723e */ /* 0x000fe400000010ff */
[----:B---3--:R-:W-:Y:S02]  /*4d4c0*/  F2FP.BF16.PACK_AB R13, R16, R13 ;  /* 0x0000000d100d723e */ /* 0x008fe400000010ff */
[----:B------:R-:W-:Y:S02]  /*4d4d0*/  F2FP.BF16.PACK_AB R10, R17, R10 ;  /* 0x0000000a110a723e */ /* 0x000fe400000010ff */
[----:B------:R-:W-:Y:S02]  /*4d4e0*/  F2FP.BF16.PACK_AB R14, R18, R14 ;  /* 0x0000000e120e723e */ /* 0x000fe400000010ff */
[----:B------:R-:W-:-:S02]  /*4d4f0*/  F2FP.BF16.PACK_AB R11, R19, R11 ;  /* 0x0000000b130b723e */ /* 0x000fc400000010ff */
[----:B------:R-:W-:Y:S02]  /*4d500*/  F2FP.BF16.PACK_AB R15, R15, R21 ;  /* 0x000000150f0f723e */ /* 0x000fe400000010ff */
[----:B-----5:R-:W-:Y:S02]  /*4d510*/  F2FP.BF16.PACK_AB R9, R2, R3 ;  /* 0x000000030209723e */ /* 0x020fe400000010ff */
[----:B------:R-:W3:Y:S04]  /*4d520*/  LDL.LU R2, [R1+0x1478] ;  /* 0x0014780001027983 */ /* 0x000ee80000300800 */
[----:B------:R-:W4:Y:S04]  /*4d530*/  LDL.LU R3, [R1+0x1474] ;  /* 0x0014740001037983 */ /* 0x000f280000300800 */
[----:B------:R-:W-:Y:S04]  /*4d540*/  STS.128 [R28+0x600], R24 ;  /* 0x000600181c007388 */ /* 0x000fe80000000c00 */
[----:B------:R0:W-:Y:S04]  /*4d550*/  STS.128 [R28+0x680], R4 ;  /* 0x000680041c007388 */ /* 0x0001e80000000c00 */
[----:B------:R-:W-:Y:S04]  /*4d560*/  STS.128 [R28+0x700], R8 ;  /* 0x000700081c007388 */ /* 0x000fe80000000c00 */
[----:B------:R-:W-:Y:S01]  /*4d570*/  STS.128 [R28+0x780], R12 ;  /* 0x0007800c1c007388 */ /* 0x000fe20000000c00 */
[----:B------:R-:W-:-:S03]  /*4d580*/  IMAD.MOV.U32 R29, RZ, RZ, c[0x0][0x1c8] ;  /* 0x00007200ff1d7624 */ /* 0x000fc600078e00ff */
[----:B------:R-:W-:Y:S02]  /*4d590*/  BAR.SYNC.DEFER_BLOCKING 0x0 ;  /* 0x0000000000007b1d */ /* 0x000fe40000010000 */
[----:B------:R-:W-:-:S04]  /*4d5a0*/  SHF.L.U32 R18, R29, 0x1, RZ ;  /* 0x000000011d127819 */ /* 0x000fc800000006ff */
[----:B------:R-:W5:Y:S01]  /*4d5b0*/  LDL.LU R21, [R1+0x10] ;  /* 0x0000100001157983 */ /* 0x000f620000300800 */
[----:B0-----:R-:W-:-:S03]  /*4d5c0*/  PRMT R6, R20, 0x7632, R6 ;  /* 0x0000763214067816 */ /* 0x001fc60000000006 */
[----:B------:R-:W5:Y:S01]  /*4d5d0*/  LDL.LU R19, [R1] ;  /* 0x0000000001137983 */ /* 0x000f620000300800 */
[----:B---3--:R-:W-:-:S04]  /*4d5e0*/  IADD3 R16, P0, R18, R2, RZ ;  /* 0x0000000212107210 */ /* 0x008fc80007f1e0ff */
[CC--:B----4-:R-:W-:Y:S02]  /*4d5f0*/  LEA.HI.X.SX32 R17, R29.reuse, R3.reuse, 0x1, P0 ;  /* 0x000000031d117211 */ /* 0x0d0fe400000f0eff */
[----:B------:R-:W-:Y:S01]  /*4d600*/  LEA R4, P0, R29, R2, 0x2 ;  /* 0x000000021d047211 */ /* 0x000fe200078010ff */
[----:B------:R-:W-:Y:S03]  /*4d610*/  STG.E.U16 [R2.64], R20 ;  /* 0x0000001402007986 */ /* 0x000fe6000c101506 */
[----:B------:R-:W-:Y:S01]  /*4d620*/  LEA.HI.X.SX32 R5, R18, R3, 0x1, P0 ;  /* 0x0000000312057211 */ /* 0x000fe200000f0eff */
[----:B------:R-:W-:Y:S04]  /*4d630*/  STG.E.U16 [R16.64], R6 ;  /* 0x0000000610007986 */ /* 0x000fe8000c101506 */
[----:B--2---:R0:W-:Y:S02]  /*4d640*/  STG.E.U16 [R4.64], R23 ;  /* 0x0000001704007986 */ /* 0x0041e4000c101506 */
[----:B0-----:R-:W-:-:S02]  /*4d650*/  PRMT R5, R23, 0x7632, R5 ;  /* 0x0000763217057816 */ /* 0x001fc40000000005 */
[----:B------:R-:W2:Y:S01]  /*4d660*/  LDL.LU R23, [R1+0x40] ;  /* 0x0000400001177983 */ /* 0x000ea20000300800 */
[C---:B------:R-:W-:Y:S02]  /*4d670*/  IMAD R10, R29.reuse, 0x6, RZ ;  /* 0x000000061d0a7824 */ /* 0x040fe400078e02ff */
[C---:B------:R-:W-:Y:S01]  /*4d680*/  IMAD R6, R29.reuse, 0x3, RZ ;  /* 0x000000031d067824 */ /* 0x040fe200078e02ff */
[C---:B------:R-:W-:Y:S01]  /*4d690*/  SHF.L.U32 R4, R29.reuse, 0x2, RZ ;  /* 0x000000021d047819 */ /* 0x040fe200000006ff */
[C---:B------:R-:W-:Y:S01]  /*4d6a0*/  IMAD R12, R29.reuse, 0xa, RZ ;  /* 0x0000000a1d0c7824 */ /* 0x040fe200078e02ff */
[----:B------:R-:W-:Y:S01]  /*4d6b0*/  IADD3 R8, P0, R10, R2, RZ ;  /* 0x000000020a087210 */ /* 0x000fe20007f1e0ff */
[----:B------:R-:W-:Y:S01]  /*4d6c0*/  IMAD R11, R29, 0x5, RZ ;  /* 0x000000051d0b7824 */ /* 0x000fe200078e02ff */
[----:B------:R-:W3:Y:S02]  /*4d6d0*/  LDL.LU R20, [R1+0x50] ;  /* 0x0000500001147983 */ /* 0x000ee40000300800 */
[----:B------:R-:W-:-:S02]  /*4d6e0*/  LEA.HI.X.SX32 R9, R6, R3, 0x1, P0 ;  /* 0x0000000306097211 */ /* 0x000fc400000f0eff */
[C---:B------:R-:W-:Y:S01]  /*4d6f0*/  LEA R6, P0, R29.reuse, R2, 0x3 ;  /* 0x000000021d067211 */ /* 0x040fe200078018ff */
[----:B------:R-:W-:-:S03]  /*4d700*/  IMAD R13, R29, 0xc, RZ ;  /* 0x0000000c1d0d7824 */ /* 0x000fc600078e02ff */
[----:B------:R-:W-:Y:S02]  /*4d710*/  LEA.HI.X.SX32 R7, R4, R3, 0x1, P0 ;  /* 0x0000000304077211 */ /* 0x000fe400000f0eff */
[----:B------:R-:W-:Y:S01]  /*4d720*/  IADD3 R4, P0, R12, R2, RZ ;  /* 0x000000020c047210 */ /* 0x000fe20007f1e0ff */
[----:B------:R0:W-:Y:S01]  /*4d730*/  STG.E.U16 [R8.64], R5 ;  /* 0x0000000508007986 */ /* 0x0001e2000c101506 */
[----:B------:R-:W-:-:S03]  /*4d740*/  IMAD R14, R29, 0xe, RZ ;  /* 0x0000000e1d0e7824 */ /* 0x000fc600078e02ff */
[----:B-----5:R1:W-:Y:S01]  /*4d750*/  STG.E.U16 [R6.64], R21 ;  /* 0x0000001506007986 */ /* 0x0203e2000c101506 */
[-C--:B0-----:R-:W-:Y:S02]  /*4d760*/  LEA.HI.X.SX32 R5, R11, R3.reuse, 0x1, P0 ;  /* 0x000000030b057211 */ /* 0x081fe400000f0eff */
[-C--:B------:R-:W-:Y:S02]  /*4d770*/  IADD3 R8, P0, R13, R2.reuse, RZ ;  /* 0x000000020d087210 */ /* 0x080fe40007f1e0ff */
[----:B-1----:R-:W-:Y:S01]  /*4d780*/  PRMT R6, R21, 0x7632, R6 ;  /* 0x0000763215067816 */ /* 0x002fe20000000006 */
[----:B------:R-:W-:Y:S01]  /*4d790*/  IMAD R7, R29, 0x7, RZ ;  /* 0x000000071d077824 */ /* 0x000fe200078e02ff */
[-C--:B------:R-:W-:Y:S02]  /*4d7a0*/  LEA.HI.X.SX32 R9, R10, R3.reuse, 0x1, P0 ;  /* 0x000000030a097211 */ /* 0x080fe400000f0eff */
[----:B------:R-:W-:Y:S01]  /*4d7b0*/  IADD3 R10, P0, R14, R2, RZ ;  /* 0x000000020e0a7210 */ /* 0x000fe20007f1e0ff */
[----:B------:R-:W-:Y:S01]  /*4d7c0*/  IMAD.MOV.U32 R21, RZ, RZ, R22 ;  /* 0x000000ffff157224 */ /* 0x000fe200078e0016 */
[----:B------:R0:W-:Y:S02]  /*4d7d0*/  STG.E.U16 [R4.64], R6 ;  /* 0x0000000604007986 */ /* 0x0001e4000c101506 */
[----:B------:R-:W-:-:S02]  /*4d7e0*/  LEA.HI.X.SX32 R11, R7, R3, 0x1, P0 ;  /* 0x00000003070b7211 */ /* 0x000fc400000f0eff */
[----:B------:R-:W4:Y:S01]  /*4d7f0*/  LDL.LU R22, [R1+0x60] ;  /* 0x0000600001167983 */ /* 0x000f220000300800 */
[C---:B0-----:R-:W-:Y:S02]  /*4d800*/  SHF.L.U32 R4, R29.reuse, 0x3, RZ ;  /* 0x000000031d047819 */ /* 0x041fe400000006ff */
[----:B------:R-:W-:Y:S02]  /*4d810*/  LEA R6, P0, R29, R2, 0x4 ;  /* 0x000000021d067211 */ /* 0x000fe400078020ff */
[----:B------:R-:W-:Y:S02]  /*4d820*/  PRMT R5, R19, 0x7632, R5 ;  /* 0x0000763213057816 */ /* 0x000fe40000000005 */
[----:B------:R-:W-:Y:S01]  /*4d830*/  LEA.HI.X.SX32 R7, R4, R3, 0x1, P0 ;  /* 0x0000000304077211 */ /* 0x000fe200000f0eff */
[----:B------:R-:W-:Y:S04]  /*4d840*/  STG.E.U16 [R8.64], R19 ;  /* 0x0000001308007986 */ /* 0x000fe8000c101506 */
[----:B------:R2:W-:Y:S02]  /*4d850*/  STG.E.U16 [R10.64], R5 ;  /* 0x000000050a007986 */ /* 0x0005e4000c101506 */
[----:B--2---:R-:W-:-:S02]  /*4d860*/  PRMT R10, R23, 0x7632, R10 ;  /* 0x00007632170a7816 */ /* 0x004fc4000000000a */
[----:B------:R0:W-:Y:S04]  /*4d870*/  STG.E.U16 [R6.64], R23 ;  /* 0x0000001706007986 */ /* 0x0001e8000c101506 */
[----:B0-----:R-:W2:Y:S04]  /*4d880*/  LDL.LU R23, [R1+0x70] ;  /* 0x0000700001177983 */ /* 0x001ea80000300800 */
[----:B------:R-:W5:Y:S04]  /*4d890*/  LDL.LU R24, [R1+0x80] ;  /* 0x0000800001187983 */ /* 0x000f680000300800 */
[----:B------:R-:W5:Y:S04]  /*4d8a0*/  LDL.LU R27, [R1+0x90] ;  /* 0x00009000011b7983 */ /* 0x000f680000300800 */
[----:B------:R-:W5:Y:S01]  /*4d8b0*/  LDL.LU R26, [R1+0xa0] ;  /* 0x0000a000011a7983 */ /* 0x000f620000300800 */
[----:B------:R-:W-:-:S02]  /*4d8c0*/  IMAD R15, R29, 0x12, RZ ;  /* 0x000000121d0f7824 */ /* 0x000fc400078e02ff */
[C---:B------:R-:W-:Y:S02]  /*4d8d0*/  IMAD R16, R29.reuse, 0x9, RZ ;  /* 0x000000091d107824 */ /* 0x040fe400078e02ff */
[----:B------:R-:W-:Y:S01]  /*4d8e0*/  IMAD R17, R29, 0x14, RZ ;  /* 0x000000141d117824 */ /* 0x000fe200078e02ff */
[----:B------:R-:W-:-:S04]  /*4d8f0*/  IADD3 R4, P0, R15, R2, RZ ;  /* 0x000000020f047210 */ /* 0x000fc80007f1e0ff */
[----:B------:R-:W-:Y:S01]  /*4d900*/  LEA.HI.X.SX32 R5, R16, R3, 0x1, P0 ;  /* 0x0000000310057211 */ /* 0x000fe200000f0eff */
[----:B------:R-:W-:Y:S01]  /*4d910*/  IMAD R16, R29, 0x16, RZ ;  /* 0x000000161d107824 */ /* 0x000fe200078e02ff */
[----:B------:R-:W-:-:S03]  /*4d920*/  IADD3 R8, P0, R17, R2, RZ ;  /* 0x0000000211087210 */ /* 0x000fc60007f1e0ff */
[----:B------:R0:W-:Y:S01]  /*4d930*/  STG.E.U16 [R4.64], R10 ;  /* 0x0000000a04007986 */ /* 0x0001e2000c101506 */
[-C--:B------:R-:W-:Y:S01]  /*4d940*/  LEA.HI.X.SX32 R9, R12, R3.reuse, 0x1, P0 ;  /* 0x000000030c097211 */ /* 0x080fe200000f0eff */
[C---:B------:R-:W-:Y:S02]  /*4d950*/  IMAD R12, R29.reuse, 0x18, RZ ;  /* 0x000000181d0c7824 */ /* 0x040fe400078e02ff */
[C---:B------:R-:W-:Y:S02]  /*4d960*/  IMAD R18, R29.reuse, 0x1a, RZ ;  /* 0x0000001a1d127824 */ /* 0x040fe400078e02ff */
[----:B0-----:R-:W-:Y:S01]  /*4d970*/  IMAD R5, R29, 0xb, RZ ;  /* 0x0000000b1d057824 */ /* 0x001fe200078e02ff */
[----:B------:R-:W-:Y:S01]  /*4d980*/  IADD3 R4, P0, R16, R2, RZ ;  /* 0x0000000210047210 */ /* 0x000fe20007f1e0ff */
[----:B---3--:R0:W-:Y:S03]  /*4d990*/  STG.E.U16 [R8.64], R20 ;  /* 0x0000001408007986 */ /* 0x0081e6000c101506 */
[----:B------:R-:W-:-:S02]  /*4d9a0*/  LEA.HI.X.SX32 R5, R5, R3, 0x1, P0 ;  /* 0x0000000305057211 */ /* 0x000fc400000f0eff */
[-C--:B------:R-:W-:Y:S01]  /*4d9b0*/  IADD3 R6, P0, R12, R2.reuse, RZ ;  /* 0x000000020c067210 */ /* 0x080fe20007f1e0ff */
[C---:B------:R-:W-:Y:S02]  /*4d9c0*/  IMAD R10, R29.reuse, 0xd, RZ ;  /* 0x0000000d1d0a7824 */ /* 0x040fe400078e02ff */
[----:B------:R-:W-:Y:S01]  /*4d9d0*/  IMAD R19, R29, 0x1c, RZ ;  /* 0x0000001c1d137824 */ /* 0x000fe200078e02ff */
[-C--:B------:R-:W-:Y:S02]  /*4d9e0*/  LEA.HI.X.SX32 R7, R13, R3.reuse, 0x1, P0 ;  /* 0x000000030d077211 */ /* 0x080fe400000f0eff */
[----:B0-----:R-:W-:Y:S02]  /*4d9f0*/  PRMT R9, R20, 0x7632, R9 ;  /* 0x0000763214097816 */ /* 0x001fe40000000009 */
[----:B------:R-:W-:Y:S01]  /*4da00*/  IADD3 R8, P0, R18, R2, RZ ;  /* 0x0000000212087210 */ /* 0x000fe20007f1e0ff */
[----:B------:R-:W-:Y:S02]  /*4da10*/  IMAD R13, R29, 0x1e, RZ ;  /* 0x0000001e1d0d7824 */ /* 0x000fe400078e02ff */
[----:B------:R0:W-:Y:S04]  /*4da20*/  STG.E.U16 [R4.64], R9 ;  /* 0x0000000904007986 */ /* 0x0001e8000c101506 */
[----:B----4-:R1:W-:Y:S01]  /*4da30*/  STG.E.U16 [R6.64], R22 ;  /* 0x0000001606007986 */ /* 0x0103e2000c101506 */
[----:B0-----:R-:W-:-:S02]  /*4da40*/  LEA.HI.X.SX32 R9, R10, R3, 0x1, P0 ;  /* 0x000000030a097211 */ /* 0x001fc400000f0eff */
[-C--:B------:R-:W-:Y:S01]  /*4da50*/  IADD3 R4, P0, R19, R2.reuse, RZ ;  /* 0x0000000213047210 */ /* 0x080fe20007f1e0ff */
[----:B------:R-:W-:Y:S01]  /*4da60*/  IMAD R10, R29, 0xf, RZ ;  /* 0x0000000f1d0a7824 */ /* 0x000fe200078e02ff */
[----:B-1----:R-:W-:Y:S02]  /*4da70*/  PRMT R7, R22, 0x7632, R7 ;  /* 0x0000763216077816 */ /* 0x002fe40000000007 */
[----:B------:R-:W-:Y:S02]  /*4da80*/  LEA.HI.X.SX32 R5, R14, R3, 0x1, P0 ;  /* 0x000000030e057211 */ /* 0x000fe400000f0eff */
[----:B------:R-:W-:Y:S01]  /*4da90*/  IADD3 R6, P0, R13, R2, RZ ;  /* 0x000000020d067210 */ /* 0x000fe20007f1e0ff */
[----:B------:R0:W-:Y:S01]  /*4daa0*/  STG.E.U16 [R8.64], R7 ;  /* 0x0000000708007986 */ /* 0x0001e2000c101506 */
[C---:B------:R-:W-:Y:S01]  /*4dab0*/  IMAD R14, R29.reuse, 0x22, RZ ;  /* 0x000000221d0e7824 */ /* 0x040fe200078e02ff */
[----:B------:R-:W-:Y:S01]  /*4dac0*/  MOV R25, R21 ;  /* 0x0000001500197202 */ /* 0x000fe20000000f00 */
[----:B------:R-:W-:-:S02]  /*4dad0*/  IMAD R20, R29, 0x11, RZ ;  /* 0x000000111d147824 */ /* 0x000fc400078e02ff */
[C---:B------:R-:W-:Y:S02]  /*4dae0*/  IMAD R21, R29.reuse, 0x24, RZ ;  /* 0x000000241d157824 */ /* 0x040fe400078e02ff */
[C---:B0-----:R-:W-:Y:S01]  /*4daf0*/  IMAD.SHL.U32 R9, R29.reuse, 0x10, RZ ;  /* 0x000000101d097824 */ /* 0x041fe200078e00ff */
[----:B------:R-:W-:Y:S02]  /*4db00*/  LEA.HI.X.SX32 R7, R10, R3, 0x1, P0 ;  /* 0x000000030a077211 */ /* 0x000fe400000f0eff */
[----:B------:R-:W-:-:S04]  /*4db10*/  LEA R8, P0, R29, R2, 0x5 ;  /* 0x000000021d087211 */ /* 0x000fc800078028ff */
[----:B------:R-:W-:Y:S02]  /*4db20*/  LEA.HI.X.SX32 R9, R9, R3, 0x1, P0 ;  /* 0x0000000309097211 */ /* 0x000fe400000f0eff */
[-C--:B------:R-:W-:Y:S01]  /*4db30*/  IADD3 R10, P0, R14, R2.reuse, RZ ;  /* 0x000000020e0a7210 */ /* 0x080fe20007f1e0ff */
[C---:B------:R-:W-:Y:S01]  /*4db40*/  IMAD R22, R29.reuse, 0x28, RZ ;  /* 0x000000281d167824 */ /* 0x040fe200078e02ff */
[----:B------:R-:W-:Y:S01]  /*4db50*/  MOV R14, R25 ;  /* 0x00000019000e7202 */ /* 0x000fe20000000f00 */
[----:B------:R-:W-:Y:S01]  /*4db60*/  IMAD R25, R29, 0x17, RZ ;  /* 0x000000171d197824 */ /* 0x000fe200078e02ff */
[----:B--2---:R-:W-:Y:S01]  /*4db70*/  PRMT R11, R23, 0x7632, R11 ;  /* 0x00007632170b7816 */ /* 0x004fe2000000000b */
[----:B------:R-:W-:Y:S04]  /*4db80*/  STG.E.U16 [R4.64], R23 ;  /* 0x0000001704007986 */ /* 0x000fe8000c101506 */
[----:B------:R0:W-:Y:S04]  /*4db90*/  STG.E.U16 [R6.64], R11 ;  /* 0x0000000b06007986 */ /* 0x0001e8000c101506 */
[----:B-----5:R1:W-:Y:S01]  /*4dba0*/  STG.E.U16 [R8.64], R24 ;  /* 0x0000001808007986 */ /* 0x0203e2000c101506 */
[----:B0-----:R-:W-:Y:S01]  /*4dbb0*/  LEA.HI.X.SX32 R11, R20, R3, 0x1, P0 ;  /* 0x00000003140b7211 */ /* 0x001fe200000f0eff */
[----:B------:R-:W-:Y:S01]  /*4dbc0*/  IMAD R20, R29, 0x26, RZ ;  /* 0x000000261d147824 */ /* 0x000fe200078e02ff */
[----:B------:R-:W-:Y:S01]  /*4dbd0*/  IADD3 R4, P0, R21, R2, RZ ;  /* 0x0000000215047210 */ /* 0x000fe20007f1e0ff */
[----:B------:R-:W-:Y:S01]  /*4dbe0*/  IMAD R23, R29, 0x13, RZ ;  /* 0x000000131d177824 */ /* 0x000fe200078e02ff */
[----:B------:R-:W-:-:S02]  /*4dbf0*/  PRMT R7, R24, 0x7632, R7 ;  /* 0x0000763218077816 */ /* 0x000fc40000000007 */
[-C--:B------:R-:W-:Y:S02]  /*4dc00*/  LEA.HI.X.SX32 R5, R15, R3.reuse, 0x1, P0 ;  /* 0x000000030f057211 */ /* 0x080fe400000f0eff */
[-C--:B------:R-:W-:Y:S01]  /*4dc10*/  IADD3 R6, P0, R20, R2.reuse, RZ ;  /* 0x0000000214067210 */ /* 0x080fe20007f1e0ff */
[----:B------:R0:W-:Y:S01]  /*4dc20*/  STG.E.U16 [R10.64], R7 ;  /* 0x000000070a007986 */ /* 0x0001e2000c101506 */
[----:B------:R-:W-:Y:S01]  /*4dc30*/  IMAD R15, R29, 0x2a, RZ ;  /* 0x0000002a1d0f7824 */ /* 0x000fe200078e02ff */
[----:B-1----:R-:W-:Y:S01]  /*4dc40*/  PRMT R9, R27, 0x7632, R9 ;  /* 0x000076321b097816 */ /* 0x002fe20000000009 */
[----:B------:R-:W-:Y:S01]  /*4dc50*/  IMAD R24, R29, 0x15, RZ ;  /* 0x000000151d187824 */ /* 0x000fe200078e02ff */
[----:B------:R1:W-:Y:S01]  /*4dc60*/  STG.E.U16 [R4.64], R27 ;  /* 0x0000001b04007986 */ /* 0x0003e2000c101506 */
[-C--:B0-----:R-:W-:Y:S02]  /*4dc70*/  LEA.HI.X.SX32 R7, R23, R3.reuse, 0x1, P0 ;  /* 0x0000000317077211 */ /* 0x081fe400000f0eff */
[----:B------:R-:W-:Y:S01]  /*4dc80*/  IADD3 R10, P0, R22, R2, RZ ;  /* 0x00000002160a7210 */ /* 0x000fe20007f1e0ff */
[----:B------:R-:W-:Y:S01]  /*4dc90*/  IMAD R23, R29, 0x2c, RZ ;  /* 0x0000002c1d177824 */ /* 0x000fe200078e02ff */
[----:B-1----:R-:W-:Y:S01]  /*4dca0*/  PRMT R5, R26, 0x7632, R5 ;  /* 0x000076321a057816 */ /* 0x002fe20000000005 */
[----:B------:R0:W-:Y:S01]  /*4dcb0*/  STG.E.U16 [R6.64], R9 ;  /* 0x0000000906007986 */ /* 0x0001e2000c101506 */
[----:B------:R-:W-:-:S02]  /*4dcc0*/  LEA.HI.X.SX32 R11, R17, R3, 0x1, P0 ;  /* 0x00000003110b7211 */ /* 0x000fc400000f0eff */
[----:B------:R-:W-:Y:S01]  /*4dcd0*/  IADD3 R8, P0, R15, R2, RZ ;  /* 0x000000020f087210 */ /* 0x000fe20007f1e0ff */
[----:B------:R-:W-:Y:S01]  /*4dce0*/  IMAD R17, R29, 0x2e, RZ ;  /* 0x0000002e1d117824 */ /* 0x000fe200078e02ff */
[----:B------:R-:W2:Y:S04]  /*4dcf0*/  LDL.LU R22, [R1+0xc0] ;  /* 0x0000c00001167983 */ /* 0x000ea80000300800 */
[----:B------:R-:W-:Y:S01]  /*4dd00*/  STG.E.U16 [R10.64], R26 ;  /* 0x0000001a0a007986 */ /* 0x000fe2000c101506 */
[----:B0-----:R-:W-:-:S03]  /*4dd10*/  LEA.HI.X.SX32 R9, R24, R3, 0x1, P0 ;  /* 0x0000000318097211 */ /* 0x001fc600000f0eff */
[----:B------:R-:W3:Y:S01]  /*4dd20*/  LDL.LU R27, [R1+0xd0] ;  /* 0x0000d000011b7983 */ /* 0x000ee20000300800 */
[-C--:B------:R-:W-:Y:S01]  /*4dd30*/  IADD3 R6, P0, R23, R2.reuse, RZ ;  /* 0x0000000217067210 */ /* 0x080fe20007f1e0ff */
[----:B------:R-:W-:Y:S02]  /*4dd40*/  IMAD R24, R29, 0x30, RZ ;  /* 0x000000301d187824 */ /* 0x000fe400078e02ff */
[----:B------:R0:W-:Y:S01]  /*4dd50*/  STG.E.U16 [R8.64], R5 ;  /* 0x0000000508007986 */ /* 0x0001e2000c101506 */
[-C--:B------:R-:W-:Y:S02]  /*4dd60*/  LEA.HI.X.SX32 R7, R16, R3.reuse, 0x1, P0 ;  /* 0x0000000310077211 */ /* 0x080fe400000f0eff */
[----:B------:R-:W-:Y:S01]  /*4dd70*/  IADD3 R4, P0, R17, R2, RZ ;  /* 0x0000000211047210 */ /* 0x000fe20007f1e0ff */
[----:B------:R-:W4:Y:S03]  /*4dd80*/  LDL.LU R28, [R1+0xe0] ;  /* 0x0000e000011c7983 */ /* 0x000f260000300800 */
[----:B0-----:R-:W-:-:S02]  /*4dd90*/  LEA.HI.X.SX32 R5, R25, R3, 0x1, P0 ;  /* 0x0000000319057211 */ /* 0x001fc400000f0eff */
[----:B------:R-:W-:-:S04]  /*4dda0*/  IADD3 R10, P0, R24, R2, RZ ;  /* 0x00000002180a7210 */ /* 0x000fc80007f1e0ff */
[----:B------:R-:W-:Y:S02]  /*4ddb0*/  LEA.HI.X.SX32 R11, R12, R3, 0x1, P0 ;  /* 0x000000030c0b7211 */ /* 0x000fe400000f0eff */
[----:B------:R-:W5:Y:S01]  /*4ddc0*/  LDL.LU R12, [R1+0xb0] ;  /* 0x0000b000010c7983 */ /* 0x000f620000300800 */
[C---:B------:R-:W-:Y:S02]  /*4ddd0*/  IMAD R16, R29.reuse, 0x32, RZ ;  /* 0x000000321d107824 */ /* 0x040fe400078e02ff */
[C---:B------:R-:W-:Y:S02]  /*4dde0*/  IMAD R26, R29.reuse, 0x19, RZ ;  /* 0x000000191d1a7824 */ /* 0x040fe400078e02ff */
[----:B------:R-:W-:Y:S01]  /*4ddf0*/  IMAD R25, R29, 0x34, RZ ;  /* 0x000000341d197824 */ /* 0x000fe200078e02ff */
[----:B------:R-:W-:Y:S02]  /*4de00*/  IADD3 R8, P0, R16, R2, RZ ;  /* 0x0000000210087210 */ /* 0x000fe40007f1e0ff */
[----:B-----5:R-:W-:Y:S01]  /*4de10*/  PRMT R9, R12, 0x7632, R9 ;  /* 0x000076320c097816 */ /* 0x020fe20000000009 */
[----:B------:R0:W-:Y:S04]  /*4de20*/  STG.E.U16 [R6.64], R12 ;  /* 0x0000000c06007986 */ /* 0x0001e8000c101506 */
[----:B------:R-:W-:Y:S04]  /*4de30*/  STG.E.U16 [R4.64], R9 ;  /* 0x0000000904007986 */ /* 0x000fe8000c101506 */
[----:B--2---:R1:W-:Y:S01]  /*4de40*/  STG.E.U16 [R10.64], R22 ;  /* 0x000000160a007986 */ /* 0x0043e2000c101506 */
[----:B0-----:R-:W-:-:S02]  /*4de50*/  PRMT R6, R22, 0x7632, R6 ;  /* 0x0000763216067816 */ /* 0x001fc40000000006 */
[----:B-1----:R-:W-:Y:S02]  /*4de60*/  MOV R22, R14 ;  /* 0x0000000e00167202 */ /* 0x002fe40000000f00 */
[----:B------:R-:W2:Y:S01]  /*4de70*/  LDL.LU R14, [R1+0xf0] ;  /* 0x0000f000010e7983 */ /* 0x000ea20000300800 */
[-C--:B------:R-:W-:Y:S01]  /*4de80*/  LEA.HI.X.SX32 R9, R26, R3.reuse, 0x1, P0 ;  /* 0x000000031a097211 */ /* 0x080fe200000f0eff */
[----:B------:R-:W-:Y:S01]  /*4de90*/  IMAD R12, R29, 0x36, RZ ;  /* 0x000000361d0c7824 */ /* 0x000fe200078e02ff */
[----:B------:R-:W-:Y:S01]  /*4dea0*/  IADD3 R4, P0, R25, R2, RZ ;  /* 0x0000000219047210 */ /* 0x000fe20007f1e0ff */
[C---:B------:R-:W-:Y:S02]  /*4deb0*/  IMAD R7, R29.reuse, 0x1b, RZ ;  /* 0x0000001b1d077824 */ /* 0x040fe400078e02ff */
[----:B------:R0:W-:Y:S01]  /*4dec0*/  STG.E.U16 [R8.64], R6 ;  /* 0x0000000608007986 */ /* 0x0001e2000c101506 */
[----:B------:R-:W-:Y:S01]  /*4ded0*/  LEA.HI.X.SX32 R5, R18, R3, 0x1, P0 ;  /* 0x0000000312057211 */ /* 0x000fe200000f0eff */
[----:B------:R-:W-:-:S02]  /*4dee0*/  IMAD R18, R29, 0x38, RZ ;  /* 0x000000381d127824 */ /* 0x000fc400078e02ff */
[----:B------:R-:W-:Y:S01]  /*4def0*/  IMAD R26, R29, 0x3a, RZ ;  /* 0x0000003a1d1a7824 */ /* 0x000fe200078e02ff */
[----:B0-----:R-:W-:-:S04]  /*4df00*/  IADD3 R6, P0, R12, R2, RZ ;  /* 0x000000020c067210 */ /* 0x001fc80007f1e0ff */
[-C--:B------:R-:W-:Y:S02]  /*4df10*/  LEA.HI.X.SX32 R7, R7, R3.reuse, 0x1, P0 ;  /* 0x0000000307077211 */ /* 0x080fe400000f0eff */
[-C--:B------:R-:W-:Y:S01]  /*4df20*/  IADD3 R10, P0, R18, R2.reuse, RZ ;  /* 0x00000002120a7210 */ /* 0x080fe20007f1e0ff */
[----:B---3--:R0:W-:Y:S03]  /*4df30*/  STG.E.U16 [R4.64], R27 ;  /* 0x0000001b04007986 */ /* 0x0081e6000c101506 */
[----:B------:R-:W-:Y:S02]  /*4df40*/  LEA.HI.X.SX32 R11, R19, R3, 0x1, P0 ;  /* 0x00000003130b7211 */ /* 0x000fe400000f0eff */
[----:B------:R-:W-:Y:S01]  /*4df50*/  IADD3 R8, P0, R26, R2, RZ ;  /* 0x000000021a087210 */ /* 0x000fe20007f1e0ff */
[----:B------:R-:W-:Y:S01]  /*4df60*/  IMAD R19, R29, 0x3e, RZ ;  /* 0x0000003e1d137824 */ /* 0x000fe200078e02ff */
[----:B0-----:R-:W-:Y:S01]  /*4df70*/  PRMT R4, R27, 0x7632, R4 ;  /* 0x000076321b047816 */ /* 0x001fe20000000004 */
[----:B------:R-:W-:-:S02]  /*4df80*/  IMAD R5, R29, 0x1d, RZ ;  /* 0x0000001d1d057824 */ /* 0x000fc400078e02ff */
[----:B------:R-:W-:Y:S02]  /*4df90*/  IMAD R27, R29, 0x3c, RZ ;  /* 0x0000003c1d1b7824 */ /* 0x000fe400078e02ff */
[----:B------:R0:W-:Y:S01]  /*4dfa0*/  STG.E.U16 [R6.64], R4 ;  /* 0x0000000406007986 */ /* 0x0001e2000c101506 */
[----:B------:R-:W-:-:S03]  /*4dfb0*/  LEA.HI.X.SX32 R9, R5, R3, 0x1, P0 ;  /* 0x0000000305097211 */ /* 0x000fc600000f0eff */
[----:B----4-:R1:W-:Y:S01]  /*4dfc0*/  STG.E.U16 [R10.64], R28 ;  /* 0x0000001c0a007986 */ /* 0x0103e2000c101506 */
[-C--:B0-----:R-:W-:Y:S02]  /*4dfd0*/  IADD3 R4, P0, R27, R2.reuse, RZ ;  /* 0x000000021b047210 */ /* 0x081fe40007f1e0ff */
[----:B------:R-:W-:Y:S01]  /*4dfe0*/  PRMT R7, R28, 0x7632, R7 ;  /* 0x000076321c077816 */ /* 0x000fe20000000007 */
[----:B-1----:R-:W-:Y:S01]  /*4dff0*/  IMAD R10, R29, 0x1f, RZ ;  /* 0x0000001f1d0a7824 */ /* 0x002fe200078e02ff */
[----:B------:R-:W-:Y:S02]  /*4e000*/  LEA.HI.X.SX32 R5, R13, R3, 0x1, P0 ;  /* 0x000000030d057211 */ /* 0x000fe400000f0eff */
[----:B------:R-:W-:Y:S01]  /*4e010*/  IADD3 R6, P0, R19, R2, RZ ;  /* 0x0000000213067210 */ /* 0x000fe20007f1e0ff */
[----:B------:R0:W-:Y:S01]  /*4e020*/  STG.E.U16 [R8.64], R7 ;  /* 0x0000000708007986 */ /* 0x0001e2000c101506 */
[C---:B------:R-:W-:Y:S02]  /*4e030*/  IMAD R28, R29.reuse, 0x42, RZ ;  /* 0x000000421d1c7824 */ /* 0x040fe400078e02ff */
[----:B------:R-:W-:-:S02]  /*4e040*/  IMAD R13, R29, 0x21, RZ ;  /* 0x000000211d0d7824 */ /* 0x000fc400078e02ff */
[C---:B0-----:R-:W-:Y:S01]  /*4e050*/  IMAD.SHL.U32 R9, R29.reuse, 0x20, RZ ;  /* 0x000000201d097824 */ /* 0x041fe200078e00ff */
[----:B------:R-:W-:Y:S02]  /*4e060*/  LEA.HI.X.SX32 R7, R10, R3, 0x1, P0 ;  /* 0x000000030a077211 */ /* 0x000fe400000f0eff */
[C---:B------:R-:W-:Y:S01]  /*4e070*/  LEA R8, P0, R29.reuse, R2, 0x6 ;  /* 0x000000021d087211 */ /* 0x040fe200078030ff */
[----:B------:R-:W-:-:S03]  /*4e080*/  IMAD R29, R29, 0x44, RZ ;  /* 0x000000441d1d7824 */ /* 0x000fc600078e02ff */
[----:B------:R-:W-:Y:S02]  /*4e090*/  LEA.HI.X.SX32 R9, R9, R3, 0x1, P0 ;  /* 0x0000000309097211 */ /* 0x000fe400000f0eff */
[----:B------:R-:W-:Y:S01]  /*4e0a0*/  IADD3 R10, P0, R28, R2, RZ ;  /* 0x000000021c0a7210 */ /* 0x000fe20007f1e0ff */
[----:B------:R-:W-:Y:S01]  /*4e0b0*/  IMAD.MOV.U32 R28, RZ, RZ, c[0x0][0x1c8] ;  /* 0x00007200ff1c7624 */ /* 0x000fe200078e00ff */
[----:B--2---:R-:W-:Y:S01]  /*4e0c0*/  PRMT R11, R14, 0x7632, R11 ;  /* 0x000076320e0b7816 */ /* 0x004fe2000000000b */
[----:B------:R0:W-:Y:S04]  /*4e0d0*/  STG.E.U16 [R4.64], R14 ;  /* 0x0000000e04007986 */ /* 0x0001e8000c101506 */
[----:B------:R1:W-:Y:S01]  /*4e0e0*/  STG.E.U16 [R6.64], R11 ;  /* 0x0000000b06007986 */ /* 0x0003e2000c101506 */
[----:B0-----:R-:W-:-:S02]  /*4e0f0*/  MOV R14, c[0x0][0x1c8] ;  /* 0x00007200000e7a02 */ /* 0x001fc40000000f00 */
[----:B------:R-:W-:Y:S02]  /*4e100*/  MOV R5, R22 ;  /* 0x0000001600057202 */ /* 0x000fe40000000f00 */
[----:B-1----:R-:W-:Y:S01]  /*4e110*/  LEA.HI.X.SX32 R11, R13, R3, 0x1, P0 ;  /* 0x000000030d0b7211 */ /* 0x002fe200000f0eff */
[----:B------:R-:W-:Y:S01]  /*4e120*/  IMAD R14, R14, 0x22, RZ ;  /* 0x000000220e0e7824 */ /* 0x000fe200078e02ff */
[----:B------:R-:W-:Y:S01]  /*4e130*/  IADD3 R4, P0, R29, R2, RZ ;  /* 0x000000021d047210 */ /* 0x000fe20007f1e0ff */
[----:B------:R-:W2:Y:S01]  /*4e140*/  LDL.LU R22, [R1+0x14] ;  /* 0x0000140001167983 */ /* 0x000ea20000300800 */
[----:B------:R-:W-:Y:S01]  /*4e150*/  MOV R6, R5 ;  /* 0x0000000500067202 */ /* 0x000fe20000000f00 */
[----:B------:R-:W-:Y:S01]  /*4e160*/  IMAD R29, R28, 0x46, RZ ;  /* 0x000000461c1d7824 */ /* 0x000fe200078e02ff */
[----:B------:R-:W-:Y:S02]  /*4e170*/  LEA.HI.X.SX32 R5, R14, R3, 0x1, P0 ;  /* 0x000000030e057211 */ /* 0x000fe400000f0eff */
[----:B------:R-:W-:-:S02]  /*4e180*/  MOV R14, R6 ;  /* 0x00000006000e7202 */ /* 0x000fc40000000f00 */
[----:B------:R-:W-:Y:S01]  /*4e190*/  IADD3 R6, P0, R29, R2, RZ ;  /* 0x000000021d067210 */ /* 0x000fe20007f1e0ff */
[----:B------:R-:W-:Y:S01]  /*4e1a0*/  IMAD R13, R28, 0x23, RZ ;  /* 0x000000231c0d7824 */ /* 0x000fe200078e02ff */
[----:B------:R-:W-:Y:S01]  /*4e1b0*/  PRMT R7, R14, 0x7632, R7 ;  /* 0x000076320e077816 */ /* 0x000fe20000000007 */
[----:B------:R-:W-:Y:S02]  /*4e1c0*/  IMAD.MOV.U32 R29, RZ, RZ, R14 ;  /* 0x000000ffff1d7224 */ /* 0x000fe400078e000e */
[----:B------:R-:W-:-:S03]  /*4e1d0*/  IMAD R14, R28, 0x48, RZ ;  /* 0x000000481c0e7824 */ /* 0x000fc600078e02ff */
[----:B------:R0:W-:Y:S04]  /*4e1e0*/  STG.E.U16 [R8.64], R29 ;  /* 0x0000001d08007986 */ /* 0x0001e8000c101506 */
[----:B------:R1:W-:Y:S04]  /*4e1f0*/  STG.E.U16 [R10.64], R7 ;  /* 0x000000070a007986 */ /* 0x0003e8000c101506 */
[----:B0-----:R-:W3:Y:S01]  /*4e200*/  LDL.LU R29, [R1+0x44] ;  /* 0x00004400011d7983 */ /* 0x001ee20000300800 */
[----:B-1----:R-:W-:Y:S02]  /*4e210*/  LEA.HI.X.SX32 R7, R13, R3, 0x1, P0 ;  /* 0x000000030d077211 */ /* 0x002fe400000f0eff */
[----:B------:R-:W-:-:S04]  /*4e220*/  IADD3 R8, P0, R14, R2, RZ ;  /* 0x000000020e087210 */ /* 0x000fc80007f1e0ff */
[----:B------:R-:W-:Y:S02]  /*4e230*/  LEA.HI.X.SX32 R9, R21, R3, 0x1, P0 ;  /* 0x0000000315097211 */ /* 0x000fe400000f0eff */
[----:B------:R-:W4:Y:S01]  /*4e240*/  LDL.LU R21, [R1+0x24] ;  /* 0x0000240001157983 */ /* 0x000f220000300800 */
[C---:B------:R-:W-:Y:S02]  /*4e250*/  IMAD R14, R28.reuse, 0x4a, RZ ;  /* 0x0000004a1c0e7824 */ /* 0x040fe400078e02ff */
[C---:B------:R-:W-:Y:S02]  /*4e260*/  IMAD R13, R28.reuse, 0x25, RZ ;  /* 0x000000251c0d7824 */ /* 0x040fe400078e02ff */
[----:B------:R-:W-:Y:S01]  /*4e270*/  IMAD R28, R28, 0x4c, RZ ;  /* 0x0000004c1c1c7824 */ /* 0x000fe200078e02ff */
[----:B------:R-:W-:Y:S02]  /*4e280*/  IADD3 R10, P0, R14, R2, RZ ;  /* 0x000000020e0a7210 */ /* 0x000fe40007f1e0ff */
[----:B------:R-:W-:-:S02]  /*4e290*/  MOV R14, c[0x0][0x1c8] ;  /* 0x00007200000e7a02 */ /* 0x000fc40000000f00 */
[----:B----4-:R-:W-:Y:S01]  /*4e2a0*/  PRMT R11, R21, 0x7632, R11 ;  /* 0x00007632150b7816 */ /* 0x010fe2000000000b */
[----:B------:R0:W-:Y:S04]  /*4e2b0*/  STG.E.U16 [R4.64], R21 ;  /* 0x0000001504007986 */ /* 0x0001e8000c101506 */
[----:B------:R1:W-:Y:S04]  /*4e2c0*/  STG.E.U16 [R6.64], R11 ;  /* 0x0000000b06007986 */ /* 0x0003e8000c101506 */
[----:B--2---:R2:W-:Y:S01]  /*4e2d0*/  STG.E.U16 [R8.64], R22 ;  /* 0x0000001608007986 */ /* 0x0045e2000c101506 */
[----:B0-----:R-:W-:Y:S01]  /*4e2e0*/  IMAD R21, R14, 0x4e, RZ ;  /* 0x0000004e0e157824 */ /* 0x001fe200078e02ff */
[----:B-1----:R-:W-:-:S02]  /*4e2f0*/  LEA.HI.X.SX32 R11, R13, R3, 0x1, P0 ;  /* 0x000000030d0b7211 */ /* 0x002fc400000f0eff */
[-C--:B------:R-:W-:Y:S01]  /*4e300*/  IADD3 R4, P0, R28, R2.reuse, RZ ;  /* 0x000000021c047210 */ /* 0x080fe20007f1e0ff */
[----:B------:R-:W-:Y:S01]  /*4e310*/  IMAD R13, R14, 0x27, RZ ;  /* 0x000000270e0d7824 */ /* 0x000fe200078e02ff */
[----:B------:R-:W-:Y:S01]  /*4e320*/  PRMT R7, R22, 0x7632, R7 ;  /* 0x0000763216077816 */ /* 0x000fe20000000007 */
[----:B------:R-:W4:Y:S01]  /*4e330*/  LDL.LU R28, [R1+0x54] ;  /* 0x00005400011c7983 */ /* 0x000f220000300800 */
[-C--:B------:R-:W-:Y:S01]  /*4e340*/  LEA.HI.X.SX32 R5, R20, R3.reuse, 0x1, P0 ;  /* 0x0000000314057211 */ /* 0x080fe200000f0eff */
[----:B------:R-:W-:Y:S01]  /*4e350*/  IMAD R20, R14, 0x50, RZ ;  /* 0x000000500e147824 */ /* 0x000fe200078e02ff */
[----:B--2---:R-:W-:Y:S02]  /*4e360*/  MOV R22, c[0x0][0x1c8] ;  /* 0x0000720000167a02 */ /* 0x004fe40000000f00 */
[----:B------:R-:W-:Y:S01]  /*4e370*/  IADD3 R6, P0, R21, R2, RZ ;  /* 0x0000000215067210 */ /* 0x000fe20007f1e0ff */
[----:B------:R0:W-:Y:S02]  /*4e380*/  STG.E.U16 [R10.64], R7 ;  /* 0x000000070a007986 */ /* 0x0001e4000c101506 */
[----:B------:R-:W-:Y:S01]  /*4e390*/  IMAD R22, R22, 0x28, RZ ;  /* 0x0000002816167824 */ /* 0x000fe200078e02ff */
[----:B0-----:R-:W-:-:S02]  /*4e3a0*/  LEA.HI.X.SX32 R7, R13, R3, 0x1, P0 ;  /* 0x000000030d077211 */ /* 0x001fc400000f0eff */
[----:B------:R-:W-:-:S04]  /*4e3b0*/  IADD3 R8, P0, R20, R2, RZ ;  /* 0x0000000214087210 */ /* 0x000fc80007f1e0ff */
[-C--:B------:R-:W-:Y:S02]  /*4e3c0*/  LEA.HI.X.SX32 R9, R22, R3.reuse, 0x1, P0 ;  /* 0x0000000316097211 */ /* 0x080fe400000f0eff */
[----:B------:R-:W2:Y:S01]  /*4e3d0*/  LDL.LU R22, [R1+0x4] ;  /* 0x0000040001167983 */ /* 0x000ea20000300800 */
[C---:B------:R-:W-:Y:S02]  /*4e3e0*/  IMAD R20, R14.reuse, 0x52, RZ ;  /* 0x000000520e147824 */ /* 0x040fe400078e02ff */
[C---:B------:R-:W-:Y:S02]  /*4e3f0*/  IMAD R13, R14.reuse, 0x29, RZ ;  /* 0x000000290e0d7824 */ /* 0x040fe400078e02ff */
[----:B------:R-:W-:Y:S01]  /*4e400*/  IMAD R14, R14, 0x54, RZ ;  /* 0x000000540e0e7824 */ /* 0x000fe200078e02ff */
[----:B------:R-:W-:Y:S01]  /*4e410*/  IADD3 R10, P0, R20, R2, RZ ;  /* 0x00000002140a7210 */ /* 0x000fe20007f1e0ff */
[----:B------:R-:W-:Y:S01]  /*4e420*/  IMAD.MOV.U32 R20, RZ, RZ, c[0x0][0x1c8] ;  /* 0x00007200ff147624 */ /* 0x000fe200078e00ff */
[----:B--2---:R-:W-:Y:S01]  /*4e430*/  PRMT R11, R22, 0x7632, R11 ;  /* 0x00007632160b7816 */ /* 0x004fe2000000000b */
[----:B------:R0:W-:Y:S04]  /*4e440*/  STG.E.U16 [R4.64], R22 ;  /* 0x0000001604007986 */ /* 0x0001e8000c101506 */
[----:B------:R1:W-:Y:S01]  /*4e450*/  STG.E.U16 [R6.64], R11 ;  /* 0x0000000b06007986 */ /* 0x0003e2000c101506 */
[----:B0-----:R-:W-:Y:S01]  /*4e460*/  IMAD R22, R20, 0x56, RZ ;  /* 0x0000005614167824 */ /* 0x001fe200078e02ff */
[----:B-1----:R-:W-:-:S02]  /*4e470*/  LEA.HI.X.SX32 R11, R13, R3, 0x1, P0 ;  /* 0x000000030d0b7211 */ /* 0x002fc400000f0eff */
[-C--:B------:R-:W-:Y:S01]  /*4e480*/  IADD3 R6, P0, R14, R2.reuse, RZ ;  /* 0x000000020e067210 */ /* 0x080fe20007f1e0ff */
[C---:B------:R-:W-:Y:S01]  /*4e490*/  IMAD R13, R20.reuse, 0x2b, RZ ;  /* 0x0000002b140d7824 */ /* 0x040fe200078e02ff */
[----:B---3--:R-:W-:Y:S01]  /*4e4a0*/  PRMT R5, R29, 0x7632, R5 ;  /* 0x000076321d057816 */ /* 0x008fe20000000005 */
[----:B------:R-:W-:Y:S01]  /*4e4b0*/  IMAD R14, R20, 0x58, RZ ;  /* 0x00000058140e7824 */ /* 0x000fe200078e02ff */
[----:B------:R-:W-:Y:S02]  /*4e4c0*/  LEA.HI.X.SX32 R7, R15, R3, 0x1, P0 ;  /* 0x000000030f077211 */ /* 0x000fe400000f0eff */
[----:B------:R-:W-:Y:S01]  /*4e4d0*/  IADD3 R4, P0, R22, R2, RZ ;  /* 0x0000000216047210 */ /* 0x000fe20007f1e0ff */
[----:B------:R0:W-:Y:S01]  /*4e4e0*/  STG.E.U16 [R8.64], R29 ;  /* 0x0000001d08007986 */ /* 0x0001e2000c101506 */
[----:B------:R-:W-:-:S03]  /*4e4f0*/  IMAD R15, R20, 0x5a, RZ ;  /* 0x0000005a140f7824 */ /* 0x000fc600078e02ff */
[----:B------:R1:W-:Y:S04]  /*4e500*/  STG.E.U16 [R10.64], R5 ;  /* 0x000000050a007986 */ /* 0x0003e8000c101506 */
[----:B0-----:R-:W2:Y:S01]  /*4e510*/  LDL.LU R29, [R1+0x74] ;  /* 0x00007400011d7983 */ /* 0x001ea20000300800 */
[----:B-1----:R-:W-:Y:S02]  /*4e520*/  LEA.HI.X.SX32 R5, R13, R3, 0x1, P0 ;  /* 0x000000030d057211 */ /* 0x002fe400000f0eff */
[----:B------:R-:W-:-:S04]  /*4e530*/  IADD3 R10, P0, R14, R2, RZ ;  /* 0x000000020e0a7210 */ /* 0x000fc80007f1e0ff */
[----:B------:R-:W-:Y:S02]  /*4e540*/  LEA.HI.X.SX32 R11, R23, R3, 0x1, P0 ;  /* 0x00000003170b7211 */ /* 0x000fe400000f0eff */
[----:B------:R-:W-:Y:S02]  /*4e550*/  IADD3 R8, P0, R15, R2, RZ ;  /* 0x000000020f087210 */ /* 0x000fe40007f1e0ff */
[----:B------:R-:W3:Y:S01]  /*4e560*/  LDL.LU R15, [R1+0x64] ;  /* 0x00006400010f7983 */ /* 0x000ee20000300800 */
[----:B----4-:R-:W-:-:S03]  /*4e570*/  PRMT R9, R28, 0x7632, R9 ;  /* 0x000076321c097816 */ /* 0x010fc60000000009 */
[----:B------:R0:W-:Y:S04]  /*4e580*/  STG.E.U16 [R6.64], R28 ;  /* 0x0000001c06007986 */ /* 0x0001e8000c101506 */
[----:B0-----:R-:W4:Y:S01]  /*4e590*/  LDL.LU R28, [R1+0x84] ;  /* 0x00008400011c7983 */ /* 0x001f220000300800 */
[----:B------:R-:W-:-:S03]  /*4e5a0*/  IMAD R13, R20, 0x2d, RZ ;  /* 0x0000002d140d7824 */ /* 0x000fc600078e02ff */
[----:B------:R0:W-:Y:S01]  /*4e5b0*/  STG.E.U16 [R4.64], R9 ;  /* 0x0000000904007986 */ /* 0x0001e2000c101506 */
[C---:B------:R-:W-:Y:S02]  /*4e5c0*/  IMAD R14, R20.reuse, 0x5c, RZ ;  /* 0x0000005c140e7824 */ /* 0x040fe400078e02ff */
[----:B------:R-:W-:Y:S01]  /*4e5d0*/  IMAD R23, R20, 0x5e, RZ ;  /* 0x0000005e14177824 */ /* 0x000fe200078e02ff */
[----:B0-----:R-:W-:Y:S02]  /*4e5e0*/  LEA.HI.X.SX32 R9, R13, R3, 0x1, P0 ;  /* 0x000000030d097211 */ /* 0x001fe400000f0eff */
[----:B------:R-:W-:-:S04]  /*4e5f0*/  IADD3 R6, P0, R14, R2, RZ ;  /* 0x000000020e067210 */ /* 0x000fc80007f1e0ff */
[----:B------:R-:W-:Y:S01]  /*4e600*/  LEA.HI.X.SX32 R7, R17, R3, 0x1, P0 ;  /* 0x0000000311077211 */ /* 0x000fe200000f0eff */
[C---:B------:R-:W-:Y:S01]  /*4e610*/  IMAD R13, R20.reuse, 0x2f, RZ ;  /* 0x0000002f140d7824 */ /* 0x040fe200078e02ff */
[----:B------:R-:W-:Y:S01]  /*4e620*/  IADD3 R4, P0, R23, R2, RZ ;  /* 0x0000000217047210 */ /* 0x000fe20007f1e0ff */
[----:B------:R-:W-:Y:S01]  /*4e630*/  IMAD R14, R20, 0x60, RZ ;  /* 0x00000060140e7824 */ /* 0x000fe200078e02ff */
[----:B------:R-:W-:-:S05]  /*4e640*/  MOV R23, c[0x0][0x1c8] ;  /* 0x0000720000177a02 */ /* 0x000fca0000000f00 */
[----:B------:R-:W-:Y:S01]  /*4e650*/  IMAD R17, R23, 0x62, RZ ;  /* 0x0000006217117824 */ /* 0x000fe200078e02ff */
[----:B---3--:R-:W-:Y:S01]  /*4e660*/  PRMT R5, R15, 0x7632, R5 ;  /* 0x000076320f057816 */ /* 0x008fe20000000005 */
[----:B------:R0:W-:Y:S04]  /*4e670*/  STG.E.U16 [R10.64], R15 ;  /* 0x0000000f0a007986 */ /* 0x0001e8000c101506 */
[----:B0-----:R-:W3:Y:S04]  /*4e680*/  LDL.LU R15, [R1+0x94] ;  /* 0x00009400010f7983 */ /* 0x001ee80000300800 */
[----:B------:R0:W-:Y:S04]  /*4e690*/  STG.E.U16 [R8.64], R5 ;  /* 0x0000000508007986 */ /* 0x0001e8000c101506 */
[----:B--2---:R1:W-:Y:S01]  /*4e6a0*/  STG.E.U16 [R6.64], R29 ;  /* 0x0000001d06007986 */ /* 0x0043e2000c101506 */
[----:B0-----:R-:W-:-:S03]  /*4e6b0*/  PRMT R9, R29, 0x7632, R9 ;  /* 0x000076321d097816 */ /* 0x001fc60000000009 */
[----:B-1----:R-:W2:Y:S01]  /*4e6c0*/  LDL.LU R29, [R1+0xa4] ;  /* 0x0000a400011d7983 */ /* 0x002ea20000300800 */
[----:B------:R-:W-:Y:S02]  /*4e6d0*/  LEA.HI.X.SX32 R5, R13, R3, 0x1, P0 ;  /* 0x000000030d057211 */ /* 0x000fe400000f0eff */
[----:B------:R-:W-:-:S04]  /*4e6e0*/  IADD3 R10, P0, R14, R2, RZ ;  /* 0x000000020e0a7210 */ /* 0x000fc80007f1e0ff */
[----:B------:R-:W-:Y:S02]  /*4e6f0*/  LEA.HI.X.SX32 R11, R24, R3, 0x1, P0 ;  /* 0x00000003180b7211 */ /* 0x000fe400000f0eff */
[----:B------:R-:W-:Y:S02]  /*4e700*/  IADD3 R8, P0, R17, R2, RZ ;  /* 0x0000000211087210 */ /* 0x000fe40007f1e0ff */
[----:B------:R-:W5:Y:S04]  /*4e710*/  LDL.LU R17, [R1+0xb4] ;  /* 0x0000b40001117983 */ /* 0x000f680000300800 */
[----:B------:R0:W-:Y:S04]  /*4e720*/  STG.E.U16 [R4.64], R9 ;  /* 0x0000000904007986 */ /* 0x0001e8000c101506 */
[----:B----4-:R1:W-:Y:S01]  /*4e730*/  STG.E.U16 [R10.64], R28 ;  /* 0x0000001c0a007986 */ /* 0x0103e2000c101506 */
[----:B0-----:R-:W-:-:S03]  /*4e740*/  PRMT R5, R28, 0x7632, R5 ;  /* 0x000076321c057816 */ /* 0x001fc60000000005 */
[----:B-1----:R-:W4:Y:S01]  /*4e750*/  LDL.LU R28, [R1+0xc4] ;  /* 0x0000c400011c7983 */ /* 0x002f220000300800 */
[C---:B------:R-:W-:Y:S02]  /*4e760*/  IMAD R13, R23.reuse, 0x31, RZ ;  /* 0x00000031170d7824 */ /* 0x040fe400078e02ff */
[C---:B------:R-:W-:Y:S02]  /*4e770*/  IMAD R14, R23.reuse, 0x64, RZ ;  /* 0x00000064170e7824 */ /* 0x040fe400078e02ff */
[----:B------:R-:W-:Y:S01]  /*4e780*/  IMAD R24, R23, 0x66, RZ ;  /* 0x0000006617187824 */ /* 0x000fe200078e02ff */
[-C--:B------:R-:W-:Y:S02]  /*4e790*/  LEA.HI.X.SX32 R9, R13, R3.reuse, 0x1, P0 ;  /* 0x000000030d097211 */ /* 0x080fe400000f0eff */
[----:B------:R-:W-:Y:S01]  /*4e7a0*/  IADD3 R6, P0, R14, R2, RZ ;  /* 0x000000020e067210 */ /* 0x000fe20007f1e0ff */
[C---:B------:R-:W-:Y:S02]  /*4e7b0*/  IMAD R13, R23.reuse, 0x33, RZ ;  /* 0x00000033170d7824 */ /* 0x040fe400078e02ff */
[----:B------:R-:W-:Y:S01]  /*4e7c0*/  IMAD R14, R23, 0x68, RZ ;  /* 0x00000068170e7824 */ /* 0x000fe200078e02ff */
[----:B------:R-:W-:-:S02]  /*4e7d0*/  LEA.HI.X.SX32 R7, R16, R3, 0x1, P0 ;  /* 0x0000000310077211 */ /* 0x000fc400000f0eff */
[-C--:B------:R-:W-:Y:S01]  /*4e7e0*/  IADD3 R4, P0, R24, R2.reuse, RZ ;  /* 0x0000000218047210 */ /* 0x080fe20007f1e0ff */
[----:B------:R0:W-:Y:S01]  /*4e7f0*/  STG.E.U16 [R8.64], R5 ;  /* 0x0000000508007986 */ /* 0x0001e2000c101506 */
[----:B------:R-:W-:Y:S02]  /*4e800*/  IMAD R16, R23, 0x6a, RZ ;  /* 0x0000006a17107824 */ /* 0x000fe400078e02ff */
[-C--:B0-----:R-:W-:Y:S02]  /*4e810*/  LEA.HI.X.SX32 R5, R13, R3.reuse, 0x1, P0 ;  /* 0x000000030d057211 */ /* 0x081fe400000f0eff */
[----:B------:R-:W-:Y:S01]  /*4e820*/  IADD3 R10, P0, R14, R2, RZ ;  /* 0x000000020e0a7210 */ /* 0x000fe20007f1e0ff */
[C---:B------:R-:W-:Y:S02]  /*4e830*/  IMAD R13, R23.reuse, 0x35, RZ ;  /* 0x00000035170d7824 */ /* 0x040fe400078e02ff */
[----:B------:R-:W-:Y:S01]  /*4e840*/  IMAD R14, R23, 0x6c, RZ ;  /* 0x0000006c170e7824 */ /* 0x000fe200078e02ff */
[----:B------:R-:W-:-:S02]  /*4e850*/  LEA.HI.X.SX32 R11, R25, R3, 0x1, P0 ;  /* 0x00000003190b7211 */ /* 0x000fc400000f0eff */
[-C--:B------:R-:W-:Y:S01]  /*4e860*/  IADD3 R8, P0, R16, R2.reuse, RZ ;  /* 0x0000000210087210 */ /* 0x080fe20007f1e0ff */
[----:B------:R-:W-:Y:S01]  /*4e870*/  IMAD R25, R23, 0x6e, RZ ;  /* 0x0000006e17197824 */ /* 0x000fe200078e02ff */
[----:B---3--:R-:W-:Y:S01]  /*4e880*/  PRMT R9, R15, 0x7632, R9 ;  /* 0x000076320f097816 */ /* 0x008fe20000000009 */
[----:B------:R-:W-:Y:S04]  /*4e890*/  STG.E.U16 [R6.64], R15 ;  /* 0x0000000f06007986 */ /* 0x000fe8000c101506 */
[----:B------:R0:W-:Y:S02]  /*4e8a0*/  STG.E.U16 [R4.64], R9 ;  /* 0x0000000904007986 */ /* 0x0001e4000c101506 */
[----:B0-----:R-:W-:Y:S02]  /*4e8b0*/  LEA.HI.X.SX32 R9, R13, R3, 0x1, P0 ;  /* 0x000000030d097211 */ /* 0x001fe400000f0eff */
[----:B------:R-:W-:-:S02]  /*4e8c0*/  IADD3 R6, P0, R14, R2, RZ ;  /* 0x000000020e067210 */ /* 0x000fc40007f1e0ff */
[----:B------:R-:W3:Y:S01]  /*4e8d0*/  LDL.LU R14, [R1+0xd4] ;  /* 0x0000d400010e7983 */ /* 0x000ee20000300800 */
[----:B--2---:R-:W-:Y:S01]  /*4e8e0*/  PRMT R5, R29, 0x7632, R5 ;  /* 0x000076321d057816 */ /* 0x004fe20000000005 */
[C---:B------:R-:W-:Y:S01]  /*4e8f0*/  IMAD R13, R23.reuse, 0x37, RZ ;  /* 0x00000037170d7824 */ /* 0x040fe200078e02ff */
[-C--:B------:R-:W-:Y:S01]  /*4e900*/  LEA.HI.X.SX32 R7, R12, R3.reuse, 0x1, P0 ;  /* 0x000000030c077211 */ /* 0x080fe200000f0eff */
[----:B------:R-:W-:Y:S01]  /*4e910*/  IMAD R15, R23, 0x70, RZ ;  /* 0x00000070170f7824 */ /* 0x000fe200078e02ff */
[----:B------:R-:W-:Y:S01]  /*4e920*/  IADD3 R4, P0, R25, R2, RZ ;  /* 0x0000000219047210 */ /* 0x000fe20007f1e0ff */
[----:B------:R0:W-:Y:S04]  /*4e930*/  STG.E.U16 [R10.64], R29 ;  /* 0x0000001d0a007986 */ /* 0x0001e8000c101506 */
[----:B------:R1:W-:Y:S04]  /*4e940*/  STG.E.U16 [R8.64], R5 ;  /* 0x0000000508007986 */ /* 0x0003e8000c101506 */
[----:B0-----:R-:W2:Y:S01]  /*4e950*/  LDL.LU R29, [R1+0xe4] ;  /* 0x0000e400011d7983 */ /* 0x001ea20000300800 */
[----:B-1----:R-:W-:-:S02]  /*4e960*/  LEA.HI.X.SX32 R5, R13, R3, 0x1, P0 ;  /* 0x000000030d057211 */ /* 0x002fc400000f0eff */
[----:B------:R-:W-:Y:S02]  /*4e970*/  IADD3 R10, P0, R15, R2, RZ ;  /* 0x000000020f0a7210 */ /* 0x000fe40007f1e0ff */
[----:B-----5:R-:W-:Y:S02]  /*4e980*/  PRMT R9, R17, 0x7632, R9 ;  /* 0x0000763211097816 */ /* 0x020fe40000000009 */
[----:B------:R-:W-:Y:S01]  /*4e990*/  LEA.HI.X.SX32 R11, R18, R3, 0x1, P0 ;  /* 0x00000003120b7211 */ /* 0x000fe200000f0eff */
[----:B------:R0:W-:Y:S04]  /*4e9a0*/  STG.E.U16 [R6.64], R17 ;  /* 0x0000001106007986 */ /* 0x0001e8000c101506 */
[----:B------:R-:W-:Y:S04]  /*4e9b0*/  STG.E.U16 [R4.64], R9 ;  /* 0x0000000904007986 */ /* 0x000fe8000c101506 */
[----:B----4-:R1:W-:Y:S01]  /*4e9c0*/  STG.E.U16 [R10.64], R28 ;  /* 0x0000001c0a007986 */ /* 0x0103e2000c101506 */
[----:B0-----:R-:W-:-:S03]  /*4e9d0*/  PRMT R6, R28, 0x7632, R6 ;  /* 0x000076321c067816 */ /* 0x001fc60000000006 */
[----:B-1----:R-:W4:Y:S01]  /*4e9e0*/  LDL.LU R28, [R1+0xf4] ;  /* 0x0000f400011c7983 */ /* 0x002f220000300800 */
[C---:B------:R-:W-:Y:S02]  /*4e9f0*/  IMAD R13, R23.reuse, 0x72, RZ ;  /* 0x00000072170d7824 */ /* 0x040fe400078e02ff */
[C---:B------:R-:W-:Y:S02]  /*4ea00*/  IMAD R12, R23.reuse, 0x39, RZ ;  /* 0x00000039170c7824 */ /* 0x040fe400078e02ff */
[----:B------:R-:W-:Y:S01]  /*4ea10*/  IMAD R15, R23, 0x74, RZ ;  /* 0x00000074170f7824 */ /* 0x000fe200078e02ff */
[----:B------:R-:W-:Y:S01]  /*4ea20*/  IADD3 R8, P0, R13, R2, RZ ;  /* 0x000000020d087210 */ /* 0x000fe20007f1e0ff */
[----:B------:R-:W-:-:S03]  /*4ea30*/  IMAD R18, R23, 0x76, RZ ;  /* 0x0000007617127824 */ /* 0x000fc600078e02ff */
[----:B------:R-:W-:Y:S02]  /*4ea40*/  LEA.HI.X.SX32 R9, R12, R3, 0x1, P0 ;  /* 0x000000030c097211 */ /* 0x000fe400000f0eff */
[----:B------:R-:W-:Y:S01]  /*4ea50*/  IADD3 R4, P0, R15, R2, RZ ;  /* 0x000000020f047210 */ /* 0x000fe20007f1e0ff */
[----:B------:R-:W-:-:S03]  /*4ea60*/  IMAD R7, R23, 0x3b, RZ ;  /* 0x0000003b17077824 */ /* 0x000fc600078e02ff */
[----:B------:R-:W-:Y:S01]  /*4ea70*/  LEA.HI.X.SX32 R5, R26, R3, 0x1, P0 ;  /* 0x000000031a057211 */ /* 0x000fe200000f0eff */
[----:B------:R0:W-:Y:S01]  /*4ea80*/  STG.E.U16 [R8.64], R6 ;  /* 0x0000000608007986 */ /* 0x0001e2000c101506 */
[C---:B------:R-:W-:Y:S02]  /*4ea90*/  IMAD R26, R23.reuse, 0x78, RZ ;  /* 0x00000078171a7824 */ /* 0x040fe400078e02ff */
[----:B------:R-:W-:Y:S01]  /*4eaa0*/  IMAD R12, R23, 0x7a, RZ ;  /* 0x0000007a170c7824 */ /* 0x000fe200078e02ff */
[----:B0-----:R-:W-:-:S04]  /*4eab0*/  IADD3 R6, P0, R18, R2, RZ ;  /* 0x0000000212067210 */ /* 0x001fc80007f1e0ff */
[-C--:B------:R-:W-:Y:S02]  /*4eac0*/  LEA.HI.X.SX32 R7, R7, R3.reuse, 0x1, P0 ;  /* 0x0000000307077211 */ /* 0x080fe400000f0eff */
[----:B------:R-:W-:Y:S01]  /*4ead0*/  IADD3 R10, P0, R26, R2, RZ ;  /* 0x000000021a0a7210 */ /* 0x000fe20007f1e0ff */
[C---:B------:R-:W-:Y:S02]  /*4eae0*/  IMAD R8, R23.reuse, 0x3d, RZ ;  /* 0x0000003d17087824 */ /* 0x040fe400078e02ff */
[----:B------:R-:W-:Y:S01]  /*4eaf0*/  IMAD R9, R23, 0x7c, RZ ;  /* 0x0000007c17097824 */ /* 0x000fe200078e02ff */
[----:B------:R-:W-:Y:S01]  /*4eb00*/  LEA.HI.X.SX32 R11, R27, R3, 0x1, P0 ;  /* 0x000000031b0b7211 */ /* 0x000fe200000f0eff */
[C---:B------:R-:W-:Y:S02]  /*4eb10*/  IMAD R27, R23.reuse, 0x7e, RZ ;  /* 0x0000007e171b7824 */ /* 0x040fe400078e02ff */
[----:B------:R-:W-:Y:S01]  /*4eb20*/  IMAD R17, R23, 0x84, RZ ;  /* 0x0000008417117824 */ /* 0x000fe200078e02ff */
[----:B---3--:R0:W-:Y:S02]  /*4eb30*/  STG.E.U16 [R4.64], R14 ;  /* 0x0000000e04007986 */ /* 0x0081e4000c101506 */
[----:B0-----:R-:W-:-:S02]  /*4eb40*/  PRMT R5, R14, 0x7632, R5 ;  /* 0x000076320e057816 */ /* 0x001fc40000000005 */
[----:B------:R-:W3:Y:S01]  /*4eb50*/  LDL.LU R14, [R1+0x38] ;  /* 0x00003800010e7983 */ /* 0x000ee20000300800 */
[----:B------:R-:W-:-:S03]  /*4eb60*/  IADD3 R4, P0, R12, R2, RZ ;  /* 0x000000020c047210 */ /* 0x000fc60007f1e0ff */
[----:B------:R0:W-:Y:S04]  /*4eb70*/  STG.E.U16 [R6.64], R5 ;  /* 0x0000000506007986 */ /* 0x0001e8000c101506 */
[----:B--2---:R1:W-:Y:S01]  /*4eb80*/  STG.E.U16 [R10.64], R29 ;  /* 0x0000001d0a007986 */ /* 0x0043e2000c101506 */
[-C--:B0-----:R-:W-:Y:S02]  /*4eb90*/  LEA.HI.X.SX32 R5, R8, R3.reuse, 0x1, P0 ;  /* 0x0000000308057211 */ /* 0x081fe400000f0eff */
[-C--:B------:R-:W-:Y:S01]  /*4eba0*/  IADD3 R8, P0, R9, R2.reuse, RZ ;  /* 0x0000000209087210 */ /* 0x080fe20007f1e0ff */
[----:B------:R-:W-:Y:S01]  /*4ebb0*/  IMAD R7, R23, 0x3f, RZ ;  /* 0x0000003f17077824 */ /* 0x000fe200078e02ff */
[----:B------:R-:W-:Y:S02]  /*4ebc0*/  PRMT R6, R29, 0x7632, R6 ;  /* 0x000076321d067816 */ /* 0x000fe40000000006 */
[----:B------:R-:W-:Y:S01]  /*4ebd0*/  LEA.HI.X.SX32 R9, R19, R3, 0x1, P0 ;  /* 0x0000000313097211 */ /* 0x000fe200000f0eff */
[----:B-1----:R-:W2:Y:S01]  /*4ebe0*/  LDL.LU R29, [R1+0x28] ;  /* 0x00002800011d7983 */ /* 0x002ea20000300800 */
[----:B------:R-:W-:Y:S01]  /*4ebf0*/  IADD3 R10, P0, R27, R2, RZ ;  /* 0x000000021b0a7210 */ /* 0x000fe20007f1e0ff */
[----:B------:R-:W-:-:S02]  /*4ec00*/  IMAD R19, R23, 0x82, RZ ;  /* 0x0000008217137824 */ /* 0x000fc400078e02ff */
[----:B------:R0:W-:Y:S01]  /*4ec10*/  STG.E.U16 [R4.64], R6 ;  /* 0x0000000604007986 */ /* 0x0001e2000c101506 */
[-C--:B------:R-:W-:Y:S01]  /*4ec20*/  LEA.HI.X.SX32 R11, R7, R3.reuse, 0x1, P0 ;  /* 0x00000003070b7211 */ /* 0x080fe200000f0eff */
[C---:B------:R-:W-:Y:S02]  /*4ec30*/  IMAD R12, R23.reuse, 0x41, RZ ;  /* 0x00000041170c7824 */ /* 0x040fe400078e02ff */
[----:B------:R-:W5:Y:S01]  /*4ec40*/  LDL.LU R15, [R1+0x18] ;  /* 0x00001800010f7983 */ /* 0x000f620000300800 */
[----:B----4-:R-:W-:Y:S02]  /*4ec50*/  PRMT R7, R28, 0x7632, R7 ;  /* 0x000076321c077816 */ /* 0x010fe40000000007 */
[C---:B0-----:R-:W-:Y:S02]  /*4ec60*/  SHF.L.U32 R5, R23.reuse, 0x6, RZ ;  /* 0x0000000617057819 */ /* 0x041fe400000006ff */
[----:B------:R-:W-:Y:S01]  /*4ec70*/  LEA R4, P0, R23, R2, 0x7 ;  /* 0x0000000217047211 */ /* 0x000fe200078038ff */
[----:B------:R-:W-:Y:S03]  /*4ec80*/  STG.E.U16 [R8.64], R28 ;  /* 0x0000001c08007986 */ /* 0x000fe6000c101506 */
[----:B------:R-:W-:-:S02]  /*4ec90*/  LEA.HI.X.SX32 R5, R5, R3, 0x1, P0 ;  /* 0x0000000305057211 */ /* 0x000fc400000f0eff */
[-C--:B------:R-:W-:Y:S01]  /*4eca0*/  IADD3 R6, P0, R19, R2.reuse, RZ ;  /* 0x0000000213067210 */ /* 0x080fe20007f1e0ff */
[----:B------:R0:W-:Y:S03]  /*4ecb0*/  STG.E.U16 [R10.64], R7 ;  /* 0x000000070a007986 */ /* 0x0001e6000c101506 */
[----:B0-----:R-:W-:Y:S02]  /*4ecc0*/  LEA.HI.X.SX32 R7, R12, R3, 0x1, P0 ;  /* 0x000000030c077211 */ /* 0x001fe400000f0eff */
[----:B------:R-:W-:Y:S02]  /*4ecd0*/  IADD3 R8, P0, R17, R2, RZ ;  /* 0x0000000211087210 */ /* 0x000fe40007f1e0ff */
[----:B------:R-:W4:Y:S01]  /*4ece0*/  LDL.LU R17, [R1+0x8] ;  /* 0x0000080001117983 */ /* 0x000f220000300800 */
[----:B------:R-:W-:Y:S02]  /*4ecf0*/  IMAD.MOV.U32 R28, RZ, RZ, c[0x0][0x1c8] ;  /* 0x00007200ff1c7624 */ /* 0x000fe400078e00ff */
[----:B------:R-:W-:-:S02]  /*4ed00*/  IMAD R10, R23, 0x86, RZ ;  /* 0x00000086170a7824 */ /* 0x000fc400078e02ff */
[----:B------:R-:W-:Y:S02]  /*4ed10*/  IMAD R28, R28, 0x42, RZ ;  /* 0x000000421c1c7824 */ /* 0x000fe400078e02ff */
[----:B------:R-:W-:-:S03]  /*4ed20*/  IMAD R12, R23, 0x43, RZ ;  /* 0x00000043170c7824 */ /* 0x000fc600078e02ff */
[-C--:B------:R-:W-:Y:S01]  /*4ed30*/  LEA.HI.X.SX32 R9, R28, R3.reuse, 0x1, P0 ;  /* 0x000000031c097211 */ /* 0x080fe200000f0eff */
[----:B------:R-:W-:Y:S01]  /*4ed40*/  IMAD R28, R23, 0x88, RZ ;  /* 0x00000088171c7824 */ /* 0x000fe200078e02ff */
[----:B------:R-:W-:Y:S01]  /*4ed50*/  IADD3 R10, P0, R10, R2, RZ ;  /* 0x000000020a0a7210 */ /* 0x000fe20007f1e0ff */
[----:B------:R-:W-:Y:S01]  /*4ed60*/  IMAD R20, R20, 0x44, RZ ;  /* 0x0000004414147824 */ /* 0x000fe200078e02ff */
[----:B---3--:R-:W-:Y:S01]  /*4ed70*/  PRMT R11, R14, 0x7632, R11 ;  /* 0x000076320e0b7816 */ /* 0x008fe2000000000b */
[----:B------:R-:W-:Y:S04]  /*4ed80*/  STG.E.U16 [R4.64], R14 ;  /* 0x0000000e04007986 */ /* 0x000fe8000c101506 */
[----:B------:R0:W-:Y:S02]  /*4ed90*/  STG.E.U16 [R6.64], R11 ;  /* 0x0000000b06007986 */ /* 0x0001e4000c101506 */
[----:B0-----:R-:W-:-:S02]  /*4eda0*/  LEA.HI.X.SX32 R11, R12, R3, 0x1, P0 ;  /* 0x000000030c0b7211 */ /* 0x001fc400000f0eff */
[----:B------:R-:W-:Y:S01]  /*4edb0*/  IADD3 R4, P0, R28, R2, RZ ;  /* 0x000000021c047210 */ /* 0x000fe20007f1e0ff */
[----:B------:R-:W-:-:S03]  /*4edc0*/  IMAD R28, R23, 0x8a, RZ ;  /* 0x0000008a171c7824 */ /* 0x000fc600078e02ff */
[----:B------:R-:W-:Y:S02]  /*4edd0*/  LEA.HI.X.SX32 R5, R20, R3, 0x1, P0 ;  /* 0x0000000314057211 */ /* 0x000fe400000f0eff */
[----:B------:R-:W3:Y:S01]  /*4ede0*/  LDL.LU R20, [R1+0x48] ;  /* 0x0000480001147983 */ /* 0x000ee20000300800 */
[----:B--2---:R-:W-:Y:S01]  /*4edf0*/  PRMT R7, R29, 0x7632, R7 ;  /* 0x000076321d077816 */ /* 0x004fe20000000007 */
[----:B------:R-:W-:Y:S02]  /*4ee00*/  IMAD R12, R23, 0x45, RZ ;  /* 0x00000045170c7824 */ /* 0x000fe400078e02ff */
[----:B------:R0:W-:Y:S01]  /*4ee10*/  STG.E.U16 [R8.64], R29 ;  /* 0x0000001d08007986 */ /* 0x0001e2000c101506 */
[----:B------:R-:W-:-:S03]  /*4ee20*/  IADD3 R6, P0, R28, R2, RZ ;  /* 0x000000021c067210 */ /* 0x000fc60007f1e0ff */
[----:B------:R1:W-:Y:S01]  /*4ee30*/  STG.E.U16 [R10.64], R7 ;  /* 0x000000070a007986 */ /* 0x0003e2000c101506 */
[----:B0-----:R-:W-:Y:S01]  /*4ee40*/  MOV R29, c[0x0][0x1c8] ;  /* 0x00007200001d7a02 */ /* 0x001fe20000000f00 */
[----:B------:R-:W-:Y:S01]  /*4ee50*/  IMAD R9, R23, 0x8c, RZ ;  /* 0x0000008c17097824 */ /* 0x000fe200078e02ff */
[----:B-1----:R-:W-:-:S03]  /*4ee60*/  LEA.HI.X.SX32 R7, R12, R3, 0x1, P0 ;  /* 0x000000030c077211 */ /* 0x002fc600000f0eff */
[----:B------:R-:W-:Y:S01]  /*4ee70*/  IMAD R29, R29, 0x46, RZ ;  /* 0x000000461d1d7824 */ /* 0x000fe200078e02ff */
[----:B------:R-:W-:Y:S01]  /*4ee80*/  IADD3 R8, P0, R9, R2, RZ ;  /* 0x0000000209087210 */ /* 0x000fe20007f1e0ff */
[----:B-----5:R0:W-:Y:S01]  /*4ee90*/  STG.E.U16 [R4.64], R15 ;  /* 0x0000000f04007986 */ /* 0x0201e2000c101506 */
[----:B------:R-:W-:Y:S02]  /*4eea0*/  PRMT R11, R15, 0x7632, R11 ;  /* 0x000076320f0b7816 */ /* 0x000fe4000000000b */
[----:B------:R-:W-:-:S03]  /*4eeb0*/  LEA.HI.X.SX32 R9, R29, R3, 0x1, P0 ;  /* 0x000000031d097211 */ /* 0x000fc600000f0eff */
[----:B------:R1:W-:Y:S04]  /*4eec0*/  STG.E.U16 [R6.64], R11 ;  /* 0x0000000b06007986 */ /* 0x0003e8000c101506 */
[----:B0-----:R-:W2:Y:S04]  /*4eed0*/  LDL.LU R15, [R1+0x58] ;  /* 0x00005800010f7983 */ /* 0x001ea80000300800 */
[----:B----4-:R0:W-:Y:S01]  /*4eee0*/  STG.E.U16 [R8.64], R17 ;  /* 0x0000001108007986 */ /* 0x0101e2000c101506 */
[----:B-1----:R-:W-:-:S03]  /*4eef0*/  PRMT R7, R17, 0x7632, R7 ;  /* 0x0000763211077816 */ /* 0x002fc60000000007 */
[----:B0-----:R-:W4:Y:S01]  /*4ef00*/  LDL.LU R17, [R1+0x68] ;  /* 0x0000680001117983 */ /* 0x001f220000300800 */
[C---:B------:R-:W-:Y:S02]  /*4ef10*/  IMAD R10, R23.reuse, 0x8e, RZ ;  /* 0x0000008e170a7824 */ /* 0x040fe400078e02ff */
[C---:B------:R-:W-:Y:S02]  /*4ef20*/  IMAD R12, R23.reuse, 0x47, RZ ;  /* 0x00000047170c7824 */ /* 0x040fe400078e02ff */
[----:B------:R-:W-:Y:S01]  /*4ef30*/  IMAD R5, R23, 0x90, RZ ;  /* 0x0000009017057824 */ /* 0x000fe200078e02ff */
[----:B------:R-:W-:Y:S01]  /*4ef40*/  IADD3 R10, P0, R10, R2, RZ ;  /* 0x000000020a0a7210 */ /* 0x000fe20007f1e0ff */
[----:B------:R-:W-:-:S03]  /*4ef50*/  IMAD.MOV.U32 R29, RZ, RZ, c[0x0][0x1c8] ;  /* 0x00007200ff1d7624 */ /* 0x000fc600078e00ff */
[-C--:B------:R-:W-:Y:S01]  /*4ef60*/  LEA.HI.X.SX32 R11, R12, R3.reuse, 0x1, P0 ;  /* 0x000000030c0b7211 */ /* 0x080fe200000f0eff */
[----:B------:R-:W-:Y:S01]  /*4ef70*/  IMAD R6, R29, 0x48, RZ ;  /* 0x000000481d067824 */ /* 0x000fe200078e02ff */
[-C--:B------:R-:W-:Y:S01]  /*4ef80*/  IADD3 R4, P0, R5, R2.reuse, RZ ;  /* 0x0000000205047210 */ /* 0x080fe20007f1e0ff */
[C---:B------:R-:W-:Y:S01]  /*4ef90*/  IMAD R29, R23.reuse, 0x92, RZ ;  /* 0x00000092171d7824 */ /* 0x040fe200078e02ff */
[----:B------:R-:W-:Y:S01]  /*4efa0*/  MOV R14, c[0x0][0x1c8] ;  /* 0x00007200000e7a02 */ /* 0x000fe20000000f00 */
[C---:B------:R-:W-:Y:S01]  /*4efb0*/  IMAD R12, R23.reuse, 0x49, RZ ;  /* 0x00000049170c7824 */ /* 0x040fe200078e02ff */
[----:B------:R-:W-:Y:S01]  /*4efc0*/  LEA.HI.X.SX32 R5, R6, R3, 0x1, P0 ;  /* 0x0000000306057211 */ /* 0x000fe200000f0eff */
[----:B------:R-:W-:Y:S01]  /*4efd0*/  IMAD R9, R23, 0x94, RZ ;  /* 0x0000009417097824 */ /* 0x000fe200078e02ff */
[----:B------:R-:W-:Y:S01]  /*4efe0*/  IADD3 R6, P0, R29, R2, RZ ;  /* 0x000000021d067210 */ /* 0x000fe20007f1e0ff */
[----:B------:R0:W-:Y:S01]  /*4eff0*/  STG.E.U16 [R10.64], R7 ;  /* 0x000000070a007986 */ /* 0x0001e2000c101506 */
[----:B------:R-:W-:-:S02]  /*4f000*/  IMAD R14, R14, 0x4a, RZ ;  /* 0x0000004a0e0e7824 */ /* 0x000fc400078e02ff */
[----:B0-----:R-:W-:Y:S01]  /*4f010*/  LEA.HI.X.SX32 R7, R12, R3, 0x1, P0 ;  /* 0x000000030c077211 */ /* 0x001fe200000f0eff */
[----:B------:R-:W-:Y:S01]  /*4f020*/  IMAD R10, R23, 0x96, RZ ;  /* 0x00000096170a7824 */ /* 0x000fe200078e02ff */
[----:B------:R-:W-:Y:S01]  /*4f030*/  IADD3 R8, P0, R9, R2, RZ ;  /* 0x0000000209087210 */ /* 0x000fe20007f1e0ff */
[----:B------:R-:W-:-:S03]  /*4f040*/  IMAD R12, R23, 0x4b, RZ ;  /* 0x0000004b170c7824 */ /* 0x000fc600078e02ff */
[----:B------:R-:W-:Y:S02]  /*4f050*/  LEA.HI.X.SX32 R9, R14, R3, 0x1, P0 ;  /* 0x000000030e097211 */ /* 0x000fe400000f0eff */
[----:B------:R-:W-:Y:S02]  /*4f060*/  IADD3 R10, P0, R10, R2, RZ ;  /* 0x000000020a0a7210 */ /* 0x000fe40007f1e0ff */
[----:B------:R-:W-:Y:S02]  /*4f070*/  MOV R14, c[0x0][0x1c8] ;  /* 0x00007200000e7a02 */ /* 0x000fe40000000f00 */
[----:B---3--:R-:W-:Y:S01]  /*4f080*/  PRMT R11, R20, 0x7632, R11 ;  /* 0x00007632140b7816 */ /* 0x008fe2000000000b */
[----:B------:R0:W-:Y:S04]  /*4f090*/  STG.E.U16 [R4.64], R20 ;  /* 0x0000001404007986 */ /* 0x0001e8000c101506 */
[----:B------:R1:W-:Y:S01]  /*4f0a0*/  STG.E.U16 [R6.64], R11 ;  /* 0x0000000b06007986 */ /* 0x0003e2000c101506 */
[----:B0-----:R-:W-:-:S03]  /*4f0b0*/  IMAD R5, R23, 0x98, RZ ;  /* 0x0000009817057824 */ /* 0x001fc600078e02ff */
[----:B------:R-:W3:Y:S01]  /*4f0c0*/  LDL.LU R20, [R1+0x78] ;  /* 0x0000780001147983 */ /* 0x000ee20000300800 */
[----:B-1----:R-:W-:Y:S02]  /*4f0d0*/  MOV R6, c[0x0][0x1c8] ;  /* 0x0000720000067a02 */ /* 0x002fe40000000f00 */
[-C--:B------:R-:W-:Y:S02]  /*4f0e0*/  LEA.HI.X.SX32 R11, R12, R3.reuse, 0x1, P0 ;  /* 0x000000030c0b7211 */ /* 0x080fe400000f0eff */
[----:B------:R-:W-:Y:S01]  /*4f0f0*/  IADD3 R4, P0, R5, R2, RZ ;  /* 0x0000000205047210 */ /* 0x000fe20007f1e0ff */
[----:B------:R-:W-:Y:S02]  /*4f100*/  IMAD R5, R6, 0x4c, RZ ;  /* 0x0000004c06057824 */ /* 0x000fe400078e02ff */
[C---:B------:R-:W-:Y:S02]  /*4f110*/  IMAD R6, R14.reuse, 0x9a, RZ ;  /* 0x0000009a0e067824 */ /* 0x040fe400078e02ff */
[----:B------:R-:W-:Y:S01]  /*4f120*/  IMAD R12, R14, 0x4d, RZ ;  /* 0x0000004d0e0c7824 */ /* 0x000fe200078e02ff */
[----:B------:R-:W-:-:S02]  /*4f130*/  LEA.HI.X.SX32 R5, R5, R3, 0x1, P0 ;  /* 0x0000000305057211 */ /* 0x000fc400000f0eff */
[----:B------:R-:W-:Y:S02]  /*4f140*/  IADD3 R6, P0, R6, R2, RZ ;  /* 0x0000000206067210 */ /* 0x000fe40007f1e0ff */
[----:B--2---:R-:W-:Y:S01]  /*4f150*/  PRMT R7, R15, 0x7632, R7 ;  /* 0x000076320f077816 */ /* 0x004fe20000000007 */
[----:B------:R0:W-:Y:S04]  /*4f160*/  STG.E.U16 [R8.64], R15 ;  /* 0x0000000f08007986 */ /* 0x0001e8000c101506 */
[----:B------:R1:W-:Y:S04]  /*4f170*/  STG.E.U16 [R10.64], R7 ;  /* 0x000000070a007986 */ /* 0x0003e8000c101506 */
[----:B0-----:R-:W2:Y:S01]  /*4f180*/  LDL.LU R15, [R1+0x88] ;  /* 0x00008800010f7983 */ /* 0x001ea20000300800 */
[----:B------:R-:W-:Y:S01]  /*4f190*/  IMAD R9, R14, 0x9c, RZ ;  /* 0x0000009c0e097824 */ /* 0x000fe200078e02ff */
[----:B-1----:R-:W-:-:S02]  /*4f1a0*/  LEA.HI.X.SX32 R7, R12, R3, 0x1, P0 ;  /* 0x000000030c077211 */ /* 0x002fc400000f0eff */
[----:B----4-:R0:W-:Y:S01]  /*4f1b0*/  STG.E.U16 [R4.64], R17 ;  /* 0x0000001104007986 */ /* 0x0101e2000c101506 */
[----:B------:R-:W-:Y:S01]  /*4f1c0*/  PRMT R11, R17, 0x7632, R11 ;  /* 0x00007632110b7816 */ /* 0x000fe2000000000b */
[C---:B------:R-:W-:Y:S01]  /*4f1d0*/  IMAD R10, R14.reuse, 0x9e, RZ ;  /* 0x0000009e0e0a7824 */ /* 0x040fe200078e02ff */
[----:B------:R-:W-:Y:S01]  /*4f1e0*/  IADD3 R8, P0, R9, R2, RZ ;  /* 0x0000000209087210 */ /* 0x000fe20007f1e0ff */
[----:B------:R-:W-:-:S03]  /*4f1f0*/  IMAD R12, R14, 0x4f, RZ ;  /* 0x0000004f0e0c7824 */ /* 0x000fc600078e02ff */
[-C--:B------:R-:W-:Y:S01]  /*4f200*/  LEA.HI.X.SX32 R9, R21, R3.reuse, 0x1, P0 ;  /* 0x0000000315097211 */ /* 0x080fe200000f0eff */
[----:B0-----:R-:W4:Y:S01]  /*4f210*/  LDL.LU R17, [R1+0x98] ;  /* 0x0000980001117983 */ /* 0x001f220000300800 */
[-C--:B------:R-:W-:Y:S01]  /*4f220*/  IADD3 R10, P0, R10, R2.reuse, RZ ;  /* 0x000000020a0a7210 */ /* 0x080fe20007f1e0ff */
[----:B------:R-:W-:Y:S02]  /*4f230*/  IMAD R5, R14, 0xa0, RZ ;  /* 0x000000a00e057824 */ /* 0x000fe400078e02ff */
[----:B------:R0:W-:Y:S01]  /*4f240*/  STG.E.U16 [R6.64], R11 ;  /* 0x0000000b06007986 */ /* 0x0001e2000c101506 */
[----:B------:R-:W-:Y:S01]  /*4f250*/  IMAD R23, R23, 0x50, RZ ;  /* 0x0000005017177824 */ /* 0x000fe200078e02ff */
[----:B0-----:R-:W-:Y:S02]  /*4f260*/  LEA.HI.X.SX32 R11, R12, R3, 0x1, P0 ;  /* 0x000000030c0b7211 */ /* 0x001fe400000f0eff */
[----:B------:R-:W-:-:S04]  /*4f270*/  IADD3 R4, P0, R5, R2, RZ ;  /* 0x0000000205047210 */ /* 0x000fc80007f1e0ff */
[----:B------:R-:W-:Y:S02]  /*4f280*/  LEA.HI.X.SX32 R5, R23, R3, 0x1, P0 ;  /* 0x0000000317057211 */ /* 0x000fe400000f0eff */
[----:B------:R-:W5:Y:S01]  /*4f290*/  LDL.LU R23, [R1+0xa8] ;  /* 0x0000a80001177983 */ /* 0x000f620000300800 */
[----:B------:R-:W-:-:S04]  /*4f2a0*/  IMAD.MOV.U32 R21, RZ, RZ, c[0x0][0x1c8] ;  /* 0x00007200ff157624 */ /* 0x000fc800078e00ff */
[C---:B------:R-:W-:Y:S02]  /*4f2b0*/  IMAD R6, R21.reuse, 0xa2, RZ ;  /* 0x000000a215067824 */ /* 0x040fe400078e02ff */
[----:B------:R-:W-:-:S03]  /*4f2c0*/  IMAD R12, R21, 0x51, RZ ;  /* 0x00000051150c7824 */ /* 0x000fc600078e02ff */
[----:B------:R-:W-:Y:S02]  /*4f2d0*/  IADD3 R6, P0, R6, R2, RZ ;  /* 0x0000000206067210 */ /* 0x000fe40007f1e0ff */
[----:B---3--:R-:W-:Y:S01]  /*4f2e0*/  PRMT R7, R20, 0x7632, R7 ;  /* 0x0000763214077816 */ /* 0x008fe20000000007 */
[----:B------:R0:W-:Y:S04]  /*4f2f0*/  STG.E.U16 [R8.64], R20 ;  /* 0x0000001408007986 */ /* 0x0001e8000c101506 */
[----:B------:R1:W-:Y:S01]  /*4f300*/  STG.E.U16 [R10.64], R7 ;  /* 0x000000070a007986 */ /* 0x0003e2000c101506 */
[----:B0-----:R-:W-:Y:S01]  /*4f310*/  MOV R20, c[0x0][0x1c8] ;  /* 0x0000720000147a02 */ /* 0x001fe20000000f00 */
[----:B------:R-:W-:Y:S01]  /*4f320*/  IMAD R9, R21, 0xa4, RZ ;  /* 0x000000a415097824 */ /* 0x000fe200078e02ff */
[----:B-1----:R-:W-:-:S03]  /*4f330*/  LEA.HI.X.SX32 R7, R12, R3, 0x1, P0 ;  /* 0x000000030c077211 */ /* 0x002fc600000f0eff */
[----:B------:R-:W-:Y:S01]  /*4f340*/  IMAD R20, R20, 0x52, RZ ;  /* 0x0000005214147824 */ /* 0x000fe200078e02ff */
[----:B------:R-:W-:Y:S01]  /*4f350*/  IADD3 R8, P0, R9, R2, RZ ;  /* 0x0000000209087210 */ /* 0x000fe20007f1e0ff */
[----:B------:R-:W-:-:S03]  /*4f360*/  IMAD R10, R21, 0xa6, RZ ;  /* 0x000000a6150a7824 */ /* 0x000fc600078e02ff */
[----:B------:R-:W-:Y:S01]  /*4f370*/  LEA.HI.X.SX32 R9, R20, R3, 0x1, P0 ;  /* 0x0000000314097211 */ /* 0x000fe200000f0eff */
[----:B------:R-:W-:Y:S01]  /*4f380*/  IMAD R12, R21, 0x53, RZ ;  /* 0x00000053150c7824 */ /* 0x000fe200078e02ff */
[----:B------:R-:W-:Y:S02]  /*4f390*/  IADD3 R10, P0, R10, R2, RZ ;  /* 0x000000020a0a7210 */ /* 0x000fe40007f1e0ff */
[----:B------:R-:W-:Y:S02]  /*4f3a0*/  MOV R20, c[0x0][0x1c8] ;  /* 0x0000720000147a02 */ /* 0x000fe40000000f00 */
[----:B--2---:R-:W-:Y:S01]  /*4f3b0*/  PRMT R11, R15, 0x7632, R11 ;  /* 0x000076320f0b7816 */ /* 0x004fe2000000000b */
[----:B------:R0:W-:Y:S04]  /*4f3c0*/  STG.E.U16 [R4.64], R15 ;  /* 0x0000000f04007986 */ /* 0x0001e8000c101506 */
[----:B------:R4:W-:Y:S04]  /*4f3d0*/  STG.E.U16 [R6.64], R11 ;  /* 0x0000000b06007986 */ /* 0x0009e8000c101506 */
[----:B0-----:R-:W2:Y:S01]  /*4f3e0*/  LDL.LU R15, [R1+0xb8] ;  /* 0x0000b800010f7983 */ /* 0x001ea20000300800 */
[----:B------:R-:W-:Y:S01]  /*4f3f0*/  IMAD R5, R21, 0xa8, RZ ;  /* 0x000000a815057824 */ /* 0x000fe200078e02ff */
[----:B----4-:R-:W-:-:S02]  /*4f400*/  PRMT R7, R17, 0x7632, R7 ;  /* 0x0000763211077816 */ /* 0x010fc40000000007 */
[----:B------:R0:W-:Y:S01]  /*4f410*/  STG.E.U16 [R8.64], R17 ;  /* 0x0000001108007986 */ /* 0x0001e2000c101506 */
[-C--:B------:R-:W-:Y:S02]  /*4f420*/  LEA.HI.X.SX32 R11, R12, R3.reuse, 0x1, P0 ;  /* 0x000000030c0b7211 */ /* 0x080fe400000f0eff */
[----:B------:R-:W-:Y:S01]  /*4f430*/  IADD3 R4, P0, R5, R2, RZ ;  /* 0x0000000205047210 */ /* 0x000fe20007f1e0ff */
[----:B------:R-:W-:Y:S01]  /*4f440*/  IMAD R5, R20, 0x54, RZ ;  /* 0x0000005414057824 */ /* 0x000fe200078e02ff */
[----:B0-----:R-:W3:Y:S04]  /*4f450*/  LDL.LU R17, [R1+0xc8] ;  /* 0x0000c80001117983 */ /* 0x001ee80000300800 */
[----:B------:R-:W-:Y:S01]  /*4f460*/  LEA.HI.X.SX32 R5, R5, R3, 0x1, P0 ;  /* 0x0000000305057211 */ /* 0x000fe200000f0eff */
[----:B------:R0:W-:Y:S04]  /*4f470*/  STG.E.U16 [R10.64], R7 ;  /* 0x000000070a007986 */ /* 0x0001e8000c101506 */
[----:B-----5:R1:W-:Y:S01]  /*4f480*/  STG.E.U16 [R4.64], R23 ;  /* 0x0000001704007986 */ /* 0x0203e2000c101506 */
[----:B0-----:R-:W-:-:S03]  /*4f490*/  PRMT R11, R23, 0x7632, R11 ;  /* 0x00007632170b7816 */ /* 0x001fc6000000000b */
[----:B-1----:R-:W4:Y:S01]  /*4f4a0*/  LDL.LU R23, [R1+0xd8] ;  /* 0x0000d80001177983 */ /* 0x002f220000300800 */
[C---:B------:R-:W-:Y:S02]  /*4f4b0*/  IMAD R6, R21.reuse, 0xaa, RZ ;  /* 0x000000aa15067824 */ /* 0x040fe400078e02ff */
[C---:B------:R-:W-:Y:S02]  /*4f4c0*/  IMAD R12, R21.reuse, 0x55, RZ ;  /* 0x00000055150c7824 */ /* 0x040fe400078e02ff */
[C---:B------:R-:W-:Y:S01]  /*4f4d0*/  IMAD R20, R21.reuse, 0xac, RZ ;  /* 0x000000ac15147824 */ /* 0x040fe200078e02ff */
[----:B------:R-:W-:Y:S01]  /*4f4e0*/  IADD3 R6, P0, R6, R2, RZ ;  /* 0x0000000206067210 */ /* 0x000fe20007f1e0ff */
[----:B------:R-:W-:-:S03]  /*4f4f0*/  IMAD R10, R21, 0xae, RZ ;  /* 0x000000ae150a7824 */ /* 0x000fc600078e02ff */
[-C--:B------:R-:W-:Y:S02]  /*4f500*/  LEA.HI.X.SX32 R7, R12, R3.reuse, 0x1, P0 ;  /* 0x000000030c077211 */ /* 0x080fe400000f0eff */
[-C--:B------:R-:W-:Y:S01]  /*4f510*/  IADD3 R8, P0, R20, R2.reuse, RZ ;  /* 0x0000000214087210 */ /* 0x080fe20007f1e0ff */
[C---:B------:R-:W-:Y:S01]  /*4f520*/  IMAD R12, R21.reuse, 0x57, RZ ;  /* 0x00000057150c7824 */ /* 0x040fe200078e02ff */
[----:B------:R-:W-:Y:S01]  /*4f530*/  MOV R20, c[0x0][0x1c8] ;  /* 0x0000720000147a02 */ /* 0x000fe20000000f00 */
[----:B------:R-:W-:Y:S01]  /*4f540*/  IMAD R5, R21, 0xb0, RZ ;  /* 0x000000b015057824 */ /* 0x000fe200078e02ff */
[-C--:B------:R-:W-:Y:S02]  /*4f550*/  LEA.HI.X.SX32 R9, R22, R3.reuse, 0x1, P0 ;  /* 0x0000000316097211 */ /* 0x080fe400000f0eff */
[----:B------:R-:W-:Y:S01]  /*4f560*/  IADD3 R10, P0, R10, R2, RZ ;  /* 0x000000020a0a7210 */ /* 0x000fe20007f1e0ff */
[----:B------:R-:W-:Y:S01]  /*4f570*/  IMAD.MOV.U32 R22, RZ, RZ, c[0x0][0x1c8] ;  /* 0x00007200ff167624 */ /* 0x000fe200078e00ff */
[----:B------:R0:W-:Y:S02]  /*4f580*/  STG.E.U16 [R6.64], R11 ;  /* 0x0000000b06007986 */ /* 0x0001e4000c101506 */
[----:B0-----:R-:W-:-:S02]  /*4f590*/  LEA.HI.X.SX32 R11, R12, R3, 0x1, P0 ;  /* 0x000000030c0b7211 */ /* 0x001fc400000f0eff */
[-C--:B------:R-:W-:Y:S01]  /*4f5a0*/  IADD3 R4, P0, R5, R2.reuse, RZ ;  /* 0x0000000205047210 */ /* 0x080fe20007f1e0ff */
[----:B------:R-:W-:Y:S02]  /*4f5b0*/  IMAD R5, R20, 0x58, RZ ;  /* 0x0000005814057824 */ /* 0x000fe400078e02ff */
[C---:B------:R-:W-:Y:S02]  /*4f5c0*/  IMAD R6, R22.reuse, 0xb2, RZ ;  /* 0x000000b216067824 */ /* 0x040fe400078e02ff */
[C---:B------:R-:W-:Y:S01]  /*4f5d0*/  IMAD R12, R22.reuse, 0x59, RZ ;  /* 0x00000059160c7824 */ /* 0x040fe200078e02ff */
[----:B------:R-:W-:Y:S01]  /*4f5e0*/  LEA.HI.X.SX32 R5, R5, R3, 0x1, P0 ;  /* 0x0000000305057211 */ /* 0x000fe200000f0eff */
[----:B------:R-:W-:Y:S01]  /*4f5f0*/  IMAD R20, R22, 0xb4, RZ ;  /* 0x000000b416147824 */ /* 0x000fe200078e02ff */
[----:B------:R-:W-:Y:S02]  /*4f600*/  IADD3 R6, P0, R6, R2, RZ ;  /* 0x0000000206067210 */ /* 0x000fe40007f1e0ff */
[----:B--2---:R-:W-:Y:S01]  /*4f610*/  PRMT R7, R15, 0x7632, R7 ;  /* 0x000076320f077816 */ /* 0x004fe20000000007 */
[----:B------:R0:W-:Y:S04]  /*4f620*/  STG.E.U16 [R8.64], R15 ;  /* 0x0000000f08007986 */ /* 0x0001e8000c101506 */
[----:B------:R1:W-:Y:S01]  /*4f630*/  STG.E.U16 [R10.64], R7 ;  /* 0x000000070a007986 */ /* 0x0003e2000c101506 */
[----:B0-----:R-:W-:-:S02]  /*4f640*/  MOV R15, c[0x0][0x1c8] ;  /* 0x00007200000f7a02 */ /* 0x001fc40000000f00 */
[----:B-1----:R-:W-:-:S03]  /*4f650*/  LEA.HI.X.SX32 R7, R12, R3, 0x1, P0 ;  /* 0x000000030c077211 */ /* 0x002fc600000f0eff */
[----:B------:R-:W-:Y:S01]  /*4f660*/  IMAD R15, R15, 0x5a, RZ ;  /* 0x0000005a0f0f7824 */ /* 0x000fe200078e02ff */
[----:B---3--:R-:W-:Y:S01]  /*4f670*/  PRMT R11, R17, 0x7632, R11 ;  /* 0x00007632110b7816 */ /* 0x008fe2000000000b */
[----:B------:R-:W-:Y:S01]  /*4f680*/  IMAD R10, R22, 0xb6, RZ ;  /* 0x000000b6160a7824 */ /* 0x000fe200078e02ff */
[-C--:B------:R-:W-:Y:S01]  /*4f690*/  IADD3 R8, P0, R20, R2.reuse, RZ ;  /* 0x0000000214087210 */ /* 0x080fe20007f1e0ff */
[----:B------:R-:W-:Y:S01]  /*4f6a0*/  STG.E.U16 [R4.64], R17 ;  /* 0x0000001104007986 */ /* 0x000fe2000c101506 */
[C---:B------:R-:W-:Y:S02]  /*4f6b0*/  IMAD R12, R22.reuse, 0x5b, RZ ;  /* 0x0000005b160c7824 */ /* 0x040fe400078e02ff */
[----:B------:R-:W-:Y:S01]  /*4f6c0*/  LEA.HI.X.SX32 R9, R15, R3, 0x1, P0 ;  /* 0x000000030f097211 */ /* 0x000fe200000f0eff */
[----:B------:R0:W-:Y:S01]  /*4f6d0*/  STG.E.U16 [R6.64], R11 ;  /* 0x0000000b06007986 */ /* 0x0001e2000c101506 */
[----:B------:R-:W-:Y:S01]  /*4f6e0*/  IMAD R20, R22, 0xb8, RZ ;  /* 0x000000b816147824 */ /* 0x000fe200078e02ff */
[----:B------:R-:W-:-:S02]  /*4f6f0*/  IADD3 R10, P0, R10, R2, RZ ;  /* 0x000000020a0a7210 */ /* 0x000fc40007f1e0ff */
[----:B------:R-:W2:Y:S01]  /*4f700*/  LDL.LU R15, [R1+0xe8] ;  /* 0x0000e800010f7983 */ /* 0x000ea20000300800 */
[----:B0-----:R-:W-:Y:S02]  /*4f710*/  MOV R6, c[0x0][0x1c8] ;  /* 0x0000720000067a02 */ /* 0x001fe40000000f00 */
[-C--:B------:R-:W-:Y:S02]  /*4f720*/  LEA.HI.X.SX32 R11, R12, R3.reuse, 0x1, P0 ;  /* 0x000000030c0b7211 */ /* 0x080fe400000f0eff */
[----:B------:R-:W-:Y:S01]  /*4f730*/  IADD3 R4, P0, R20, R2, RZ ;  /* 0x0000000214047210 */ /* 0x000fe20007f1e0ff */
[----:B------:R-:W-:Y:S01]  /*4f740*/  IMAD R5, R6, 0x5c, RZ ;  /* 0x0000005c06057824 */ /* 0x000fe200078e02ff */
[----:B----4-:R-:W-:Y:S01]  /*4f750*/  PRMT R7, R23, 0x7632, R7 ;  /* 0x0000763217077816 */ /* 0x010fe20000000007 */
[C---:B------:R-:W-:Y:S01]  /*4f760*/  IMAD R6, R22.reuse, 0xba, RZ ;  /* 0x000000ba16067824 */ /* 0x040fe200078e02ff */
[----:B------:R-:W-:Y:S01]  /*4f770*/  STG.E.U16 [R8.64], R23 ;  /* 0x0000001708007986 */ /* 0x000fe2000c101506 */
[----:B------:R-:W-:Y:S01]  /*4f780*/  IMAD R12, R22, 0x5d, RZ ;  /* 0x0000005d160c7824 */ /* 0x000fe200078e02ff */
[----:B------:R-:W-:-:S02]  /*4f790*/  LEA.HI.X.SX32 R5, R5, R3, 0x1, P0 ;  /* 0x0000000305057211 */ /* 0x000fc400000f0eff */
[----:B------:R-:W-:Y:S01]  /*4f7a0*/  IADD3 R6, P0, R6, R2, RZ ;  /* 0x0000000206067210 */ /* 0x000fe20007f1e0ff */
[----:B------:R0:W-:Y:S04]  /*4f7b0*/  STG.E.U16 [R10.64], R7 ;  /* 0x000000070a007986 */ /* 0x0001e8000c101506 */
[----:B------:R-:W3:Y:S01]  /*4f7c0*/  LDL.LU R20, [R1+0x3c] ;  /* 0x00003c0001147983 */ /* 0x000ee20000300800 */
[----:B0-----:R-:W-:-:S03]  /*4f7d0*/  LEA.HI.X.SX32 R7, R12, R3, 0x1, P0 ;  /* 0x000000030c077211 */ /* 0x001fc600000f0eff */
[----:B------:R-:W4:Y:S01]  /*4f7e0*/  LDL.LU R12, [R1+0xf8] ;  /* 0x0000f800010c7983 */ /* 0x000f220000300800 */
[----:B------:R-:W-:Y:S01]  /*4f7f0*/  MOV R23, c[0x0][0x1c8] ;  /* 0x0000720000177a02 */ /* 0x000fe20000000f00 */
[----:B------:R-:W-:-:S04]  /*4f800*/  IMAD R9, R22, 0xbc, RZ ;  /* 0x000000bc16097824 */ /* 0x000fc800078e02ff */
[----:B------:R-:W-:Y:S01]  /*4f810*/  IMAD R23, R23, 0x5e, RZ ;  /* 0x0000005e17177824 */ /* 0x000fe200078e02ff */
[----:B------:R-:W-:-:S04]  /*4f820*/  IADD3 R8, P0, R9, R2, RZ ;  /* 0x0000000209087210 */ /* 0x000fc80007f1e0ff */
[----:B------:R-:W-:Y:S01]  /*4f830*/  LEA.HI.X.SX32 R9, R23, R3, 0x1, P0 ;  /* 0x0000000317097211 */ /* 0x000fe200000f0eff */
[----:B------:R-:W-:Y:S02]  /*4f840*/  IMAD R23, R22, 0xc0, RZ ;  /* 0x000000c016177824 */ /* 0x000fe400078e02ff */
[----:B------:R-:W-:-:S04]  /*4f850*/  IMAD.MOV.U32 R17, RZ, RZ, c[0x0][0x1c8] ;  /* 0x00007200ff117624 */ /* 0x000fc800078e00ff */
[----:B------:R-:W-:Y:S01]  /*4f860*/  IMAD R17, R17, 0x62, RZ ;  /* 0x0000006211117824 */ /* 0x000fe200078e02ff */
[----:B--2---:R-:W-:Y:S01]  /*4f870*/  PRMT R10, R15, 0x7632, R10 ;  /* 0x000076320f0a7816 */ /* 0x004fe2000000000a */
[----:B------:R0:W-:Y:S04]  /*4f880*/  STG.E.U16 [R4.64], R15 ;  /* 0x0000000f04007986 */ /* 0x0001e8000c101506 */
[----:B------:R1:W-:Y:S01]  /*4f890*/  STG.E.U16 [R6.64], R10 ;  /* 0x0000000a06007986 */ /* 0x0003e2000c101506 */
[C---:B0-----:R-:W-:Y:S02]  /*4f8a0*/  IMAD R15, R22.reuse, 0xbe, RZ ;  /* 0x000000be160f7824 */ /* 0x041fe400078e02ff */
[----:B------:R-:W-:-:S03]  /*4f8b0*/  IMAD R5, R22, 0x5f, RZ ;  /* 0x0000005f16057824 */ /* 0x000fc600078e02ff */
[-C--:B------:R-:W-:Y:S01]  /*4f8c0*/  IADD3 R4, P0, R15, R2.reuse, RZ ;  /* 0x000000020f047210 */ /* 0x080fe20007f1e0ff */
[----:B------:R-:W-:Y:S02]  /*4f8d0*/  IMAD.MOV.U32 R15, RZ, RZ, c[0x0][0x1c8] ;  /* 0x00007200ff0f7624 */ /* 0x000fe400078e00ff */
[C---:B-1----:R-:W-:Y:S01]  /*4f8e0*/  IMAD R6, R22.reuse, 0xc2, RZ ;  /* 0x000000c216067824 */ /* 0x042fe200078e02ff */
[----:B------:R-:W-:Y:S01]  /*4f8f0*/  LEA.HI.X.SX32 R5, R5, R3, 0x1, P0 ;  /* 0x0000000305057211 */ /* 0x000fe200000f0eff */
[----:B------:R-:W-:Y:S01]  /*4f900*/  IMAD R10, R22, 0x61, RZ ;  /* 0x00000061160a7824 */ /* 0x000fe200078e02ff */
[----:B----4-:R0:W-:Y:S01]  /*4f910*/  STG.E.U16 [R8.64], R12 ;  /* 0x0000000c08007986 */ /* 0x0101e2000c101506 */
[----:B------:R-:W-:Y:S01]  /*4f920*/  PRMT R7, R12, 0x7632, R7 ;  /* 0x000076320c077816 */ /* 0x000fe20000000007 */
[----:B0-----:R-:W-:Y:S01]  /*4f930*/  IMAD R12, R15, 0x60, RZ ;  /* 0x000000600f0c7824 */ /* 0x001fe200078e02ff */
[----:B------:R-:W-:Y:S01]  /*4f940*/  IADD3 R8, P0, R23, R2, RZ ;  /* 0x0000000217087210 */ /* 0x000fe20007f1e0ff */
[----:B------:R-:W-:-:S02]  /*4f950*/  IMAD R23, R22, 0xc4, RZ ;  /* 0x000000c416177824 */ /* 0x000fc400078e02ff */
[----:B------:R0:W-:Y:S01]  /*4f960*/  STG.E.U16 [R4.64], R7 ;  /* 0x0000000704007986 */ /* 0x0001e2000c101506 */
[-C--:B------:R-:W-:Y:S02]  /*4f970*/  LEA.HI.X.SX32 R9, R12, R3.reuse, 0x1, P0 ;  /* 0x000000030c097211 */ /* 0x080fe400000f0eff */
[-C--:B------:R-:W-:Y:S01]  /*4f980*/  IADD3 R6, P0, R6, R2.reuse, RZ ;  /* 0x0000000206067210 */ /* 0x080fe20007f1e0ff */
[----:B------:R-:W2:Y:S03]  /*4f990*/  LDL.LU R15, [R1+0x1c] ;  /* 0x00001c00010f7983 */ /* 0x000ea60000300800 */
[-C--:B0-----:R-:W-:Y:S02]  /*4f9a0*/  LEA.HI.X.SX32 R7, R10, R3.reuse, 0x1, P0 ;  /* 0x000000030a077211 */ /* 0x081fe400000f0eff */
[----:B------:R-:W-:Y:S02]  /*4f9b0*/  IADD3 R4, P0, R23, R2, RZ ;  /* 0x0000000217047210 */ /* 0x000fe40007f1e0ff */
[----:B------:R-:W4:Y:S02]  /*4f9c0*/  LDL.LU R23, [R1+0xc] ;  /* 0x00000c0001177983 */ /* 0x000f240000300800 */
[----:B------:R-:W-:-:S02]  /*4f9d0*/  LEA.HI.X.SX32 R5, R17, R3, 0x1, P0 ;  /* 0x0000000311057211 */ /* 0x000fc400000f0eff */
[----:B------:R-:W5:Y:S01]  /*4f9e0*/  LDL.LU R17, [R1+0x2c] ;  /* 0x00002c0001117983 */ /* 0x000f620000300800 */
[----:B---3--:R-:W-:Y:S01]  /*4f9f0*/  PRMT R10, R20, 0x7632, R10 ;  /* 0x00007632140a7816 */ /* 0x008fe2000000000a */
[C---:B------:R-:W-:Y:S02]  /*4fa00*/  IMAD R12, R22.reuse, 0xc6, RZ ;  /* 0x000000c6160c7824 */ /* 0x040fe400078e02ff */
[----:B------:R0:W-:Y:S04]  /*4fa10*/  STG.E.U16 [R8.64], R20 ;  /* 0x0000001408007986 */ /* 0x0001e8000c101506 */
[----:B------:R1:W-:Y:S01]  /*4fa20*/  STG.E.U16 [R6.64], R10 ;  /* 0x0000000a06007986 */ /* 0x0003e2000c101506 */
[----:B0-----:R-:W-:Y:S01]  /*4fa30*/  IMAD R9, R22, 0x63, RZ ;  /* 0x0000006316097824 */ /* 0x001fe200078e02ff */
[----:B------:R-:W-:-:S02]  /*4fa40*/  IADD3 R8, P0, R12, R2, RZ ;  /* 0x000000020c087210 */ /* 0x000fc40007f1e0ff */
[----:B------:R-:W-:Y:S01]  /*4fa50*/  MOV R20, c[0x0][0x1c8] ;  /* 0x0000720000147a02 */ /* 0x000fe20000000f00 */
[----:B-1----:R-:W-:Y:S01]  /*4fa60*/  IMAD R7, R22, 0xc8, RZ ;  /* 0x000000c816077824 */ /* 0x002fe200078e02ff */
[----:B------:R-:W-:-:S04]  /*4fa70*/  LEA.HI.X.SX32 R9, R9, R3, 0x1, P0 ;  /* 0x0000000309097211 */ /* 0x000fc800000f0eff */
[----:B------:R-:W-:Y:S01]  /*4fa80*/  IADD3 R6, P0, R7, R2, RZ ;  /* 0x0000000207067210 */ /* 0x000fe20007f1e0ff */
[----:B------:R-:W-:Y:S02]  /*4fa90*/  IMAD R7, R20, 0x64, RZ ;  /* 0x0000006414077824 */ /* 0x000fe400078e02ff */
[----:B------:R-:W3:Y:S03]  /*4faa0*/  LDL.LU R20, [R1+0x4c] ;  /* 0x00004c0001147983 */ /* 0x000ee60000300800 */
[----:B------:R-:W-:Y:S01]  /*4fab0*/  LEA.HI.X.SX32 R7, R7, R3, 0x1, P0 ;  /* 0x0000000307077211 */ /* 0x000fe200000f0eff */
[----:B------:R-:W-:Y:S01]  /*4fac0*/  IMAD R12, R22, 0xca, RZ ;  /* 0x000000ca160c7824 */ /* 0x000fe200078e02ff */
[----:B-----5:R-:W-:Y:S01]  /*4fad0*/  PRMT R10, R17, 0x7632, R10 ;  /* 0x00007632110a7816 */ /* 0x020fe2000000000a */
[----:B------:R-:W-:Y:S04]  /*4fae0*/  STG.E.U16 [R4.64], R17 ;  /* 0x0000001104007986 */ /* 0x000fe8000c101506 */
[----:B------:R0:W-:Y:S04]  /*4faf0*/  STG.E.U16 [R8.64], R10 ;  /* 0x0000000a08007986 */ /* 0x0001e8000c101506 */
[----:B--2---:R1:W-:Y:S01]  /*4fb00*/  STG.E.U16 [R6.64], R15 ;  /* 0x0000000f06007986 */ /* 0x0043e2000c101506 */
[----:B0-----:R-:W-:-:S03]  /*4fb10*/  PRMT R10, R15, 0x7632, R10 ;  /* 0x000076320f0a7816 */ /* 0x001fc6000000000a */
[----:B-1----:R-:W2:Y:S01]  /*4fb20*/  LDL.LU R15, [R1+0x5c] ;  /* 0x00005c00010f7983 */ /* 0x002ea20000300800 */
[----:B------:R-:W-:Y:S01]  /*4fb30*/  IMAD R5, R22, 0x65, RZ ;  /* 0x0000006516057824 */ /* 0x000fe200078e02ff */
[----:B------:R-:W-:Y:S01]  /*4fb40*/  IADD3 R4, P0, R12, R2, RZ ;  /* 0x000000020c047210 */ /* 0x000fe20007f1e0ff */
[----:B------:R-:W-:-:S03]  /*4fb50*/  IMAD R17, R22, 0xcc, RZ ;  /* 0x000000cc16117824 */ /* 0x000fc600078e02ff */
[----:B------:R-:W-:Y:S02]  /*4fb60*/  LEA.HI.X.SX32 R5, R5, R3, 0x1, P0 ;  /* 0x0000000305057211 */ /* 0x000fe400000f0eff */
[----:B------:R-:W-:-:S04]  /*4fb70*/  IADD3 R8, P0, R17, R2, RZ ;  /* 0x0000000211087210 */ /* 0x000fc80007f1e0ff */
[----:B------:R-:W-:Y:S01]  /*4fb80*/  LEA.HI.X.SX32 R9, R24, R3, 0x1, P0 ;  /* 0x0000000318097211 */ /* 0x000fe200000f0eff */
[----:B------:R0:W-:Y:S04]  /*4fb90*/  STG.E.U16 [R4.64], R10 ;  /* 0x0000000a04007986 */ /* 0x0001e8000c101506 */
[----:B----4-:R1:W-:Y:S01]  /*4fba0*/  STG.E.U16 [R8.64], R23 ;  /* 0x0000001708007986 */ /* 0x0103e2000c101506 */
[----:B0-----:R-:W-:Y:S01]  /*4fbb0*/  PRMT R10, R23, 0x7632, R10 ;  /* 0x00007632170a7816 */ /* 0x001fe2000000000a */
[----:B-1----:R-:W-:Y:S02]  /*4fbc0*/  IMAD R23, R14, 0x68, RZ ;  /* 0x000000680e177824 */ /* 0x002fe400078e02ff */
[----:B------:R-:W4:Y:S01]  /*4fbd0*/  LDL.LU R14, [R1+0x6c] ;  /* 0x00006c00010e7983 */ /* 0x000f220000300800 */
[----:B------:R-:W-:-:S02]  /*4fbe0*/  IMAD R12, R22, 0xce, RZ ;  /* 0x000000ce160c7824 */ /* 0x000fc400078e02ff */
[C---:B------:R-:W-:Y:S02]  /*4fbf0*/  IMAD R7, R22.reuse, 0x67, RZ ;  /* 0x0000006716077824 */ /* 0x040fe400078e02ff */
[----:B------:R-:W-:Y:S01]  /*4fc00*/  IMAD R17, R22, 0xd0, RZ ;  /* 0x000000d016117824 */ /* 0x000fe200078e02ff */
[----:B------:R-:W-:Y:S01]  /*4fc10*/  IADD3 R6, P0, R12, R2, RZ ;  /* 0x000000020c067210 */ /* 0x000fe20007f1e0ff */
[----:B------:R-:W-:-:S03]  /*4fc20*/  IMAD R12, R22, 0xd2, RZ ;  /* 0x000000d2160c7824 */ /* 0x000fc600078e02ff */
[-C--:B------:R-:W-:Y:S02]  /*4fc30*/  LEA.HI.X.SX32 R7, R7, R3.reuse, 0x1, P0 ;  /* 0x0000000307077211 */ /* 0x080fe400000f0eff */
[-C--:B------:R-:W-:Y:S01]  /*4fc40*/  IADD3 R4, P0, R17, R2.reuse, RZ ;  /* 0x0000000211047210 */ /* 0x080fe20007f1e0ff */
[C---:B------:R-:W-:Y:S02]  /*4fc50*/  IMAD R9, R22.reuse, 0x69, RZ ;  /* 0x0000006916097824 */ /* 0x040fe400078e02ff */
[----:B------:R-:W-:Y:S01]  /*4fc60*/  IMAD R17, R22, 0xd4, RZ ;  /* 0x000000d416117824 */ /* 0x000fe200078e02ff */
[----:B------:R-:W-:Y:S02]  /*4fc70*/  LEA.HI.X.SX32 R5, R23, R3, 0x1, P0 ;  /* 0x0000000317057211 */ /* 0x000fe400000f0eff */
[----:B------:R-:W-:Y:S01]  /*4fc80*/  IADD3 R8, P0, R12, R2, RZ ;  /* 0x000000020c087210 */ /* 0x000fe20007f1e0ff */
[----:B------:R0:W-:Y:S01]  /*4fc90*/  STG.E.U16 [R6.64], R10 ;  /* 0x0000000a06007986 */ /* 0x0001e2000c101506 */
[----:B------:R-:W-:-:S02]  /*4fca0*/  IMAD R12, R22, 0xd6, RZ ;  /* 0x000000d6160c7824 */ /* 0x000fc400078e02ff */
[-C--:B------:R-:W-:Y:S01]  /*4fcb0*/  LEA.HI.X.SX32 R9, R9, R3.reuse, 0x1, P0 ;  /* 0x0000000309097211 */ /* 0x080fe200000f0eff */
[----:B---3--:R1:W-:Y:S01]  /*4fcc0*/  STG.E.U16 [R4.64], R20 ;  /* 0x0000001404007986 */ /* 0x0083e2000c101506 */
[----:B------:R-:W-:Y:S01]  /*4fcd0*/  IMAD R23, R22, 0xd8, RZ ;  /* 0x000000d816177824 */ /* 0x000fe200078e02ff */
[-C--:B0-----:R-:W-:Y:S02]  /*4fce0*/  IADD3 R6, P0, R17, R2.reuse, RZ ;  /* 0x0000000211067210 */ /* 0x081fe40007f1e0ff */
[----:B------:R-:W-:Y:S01]  /*4fcf0*/  PRMT R10, R20, 0x7632, R10 ;  /* 0x00007632140a7816 */ /* 0x000fe2000000000a */
[----:B------:R-:W3:Y:S01]  /*4fd00*/  LDL.LU R17, [R1+0x7c] ;  /* 0x00007c0001117983 */ /* 0x000ee20000300800 */
[----:B-1----:R-:W-:Y:S01]  /*4fd10*/  IMAD R5, R22, 0x6b, RZ ;  /* 0x0000006b16057824 */ /* 0x002fe200078e02ff */
[----:B------:R-:W-:Y:S02]  /*4fd20*/  LEA.HI.X.SX32 R7, R16, R3, 0x1, P0 ;  /* 0x0000000310077211 */ /* 0x000fe400000f0eff */
[----:B------:R-:W-:-:S02]  /*4fd30*/  IADD3 R4, P0, R12, R2, RZ ;  /* 0x000000020c047210 */ /* 0x000fc40007f1e0ff */
[----:B------:R-:W-:Y:S01]  /*4fd40*/  MOV R20, c[0x0][0x1c8] ;  /* 0x0000720000147a02 */ /* 0x000fe20000000f00 */
[----:B------:R0:W-:Y:S01]  /*4fd50*/  STG.E.U16 [R8.64], R10 ;  /* 0x0000000a08007986 */ /* 0x0001e2000c101506 */
[-C--:B------:R-:W-:Y:S01]  /*4fd60*/  LEA.HI.X.SX32 R5, R5, R3.reuse, 0x1, P0 ;  /* 0x0000000305057211 */ /* 0x080fe200000f0eff */
[----:B------:R-:W-:Y:S01]  /*4fd70*/  IMAD R12, R22, 0xda, RZ ;  /* 0x000000da160c7824 */ /* 0x000fe200078e02ff */
[----:B0-----:R-:W-:Y:S01]  /*4fd80*/  IADD3 R8, P0, R23, R2, RZ ;  /* 0x0000000217087210 */ /* 0x001fe20007f1e0ff */
[----:B------:R-:W-:Y:S02]  /*4fd90*/  IMAD R23, R20, 0x6c, RZ ;  /* 0x0000006c14177824 */ /* 0x000fe400078e02ff */
[----:B------:R-:W5:Y:S03]  /*4fda0*/  LDL.LU R20, [R1+0x8c] ;  /* 0x00008c0001147983 */ /* 0x000f660000300800 */
[----:B------:R-:W-:Y:S01]  /*4fdb0*/  LEA.HI.X.SX32 R9, R23, R3, 0x1, P0 ;  /* 0x0000000317097211 */ /* 0x000fe200000f0eff */
[----:B--2---:R0:W-:Y:S01]  /*4fdc0*/  STG.E.U16 [R6.64], R15 ;  /* 0x0000000f06007986 */ /* 0x0041e2000c101506 */
[----:B------:R-:W-:-:S05]  /*4fdd0*/  PRMT R10, R15, 0x7632, R10 ;  /* 0x000076320f0a7816 */ /* 0x000fca000000000a */
[----:B------:R1:W-:Y:S01]  /*4fde0*/  STG.E.U16 [R4.64], R10 ;  /* 0x0000000a04007986 */ /* 0x0003e2000c101506 */
[----:B0-----:R-:W-:Y:S01]  /*4fdf0*/  IMAD R7, R22, 0x6d, RZ ;  /* 0x0000006d16077824 */ /* 0x001fe200078e02ff */
[----:B------:R-:W-:Y:S01]  /*4fe00*/  IADD3 R6, P0, R12, R2, RZ ;  /* 0x000000020c067210 */ /* 0x000fe20007f1e0ff */
[----:B------:R-:W-:-:S03]  /*4fe10*/  IMAD R15, R22, 0xdc, RZ ;  /* 0x000000dc160f7824 */ /* 0x000fc600078e02ff */
[-C--:B------:R-:W-:Y:S02]  /*4fe20*/  LEA.HI.X.SX32 R7, R7, R3.reuse, 0x1, P0 ;  /* 0x0000000307077211 */ /* 0x080fe400000f0eff */
[----:B-1----:R-:W-:Y:S02]  /*4fe30*/  IADD3 R4, P0, R15, R2, RZ ;  /* 0x000000020f047210 */ /* 0x002fe40007f1e0ff */
[----:B------:R-:W2:Y:S01]  /*4fe40*/  LDL.LU R15, [R1+0x9c] ;  /* 0x00009c00010f7983 */ /* 0x000ea20000300800 */
[----:B------:R-:W-:Y:S01]  /*4fe50*/  IMAD R12, R22, 0xde, RZ ;  /* 0x000000de160c7824 */ /* 0x000fe200078e02ff */
[----:B------:R-:W-:Y:S02]  /*4fe60*/  LEA.HI.X.SX32 R5, R25, R3, 0x1, P0 ;  /* 0x0000000319057211 */ /* 0x000fe400000f0eff */
[----:B----4-:R0:W-:Y:S01]  /*4fe70*/  STG.E.U16 [R8.64], R14 ;  /* 0x0000000e08007986 */ /* 0x0101e2000c101506 */
[----:B------:R-:W-:-:S05]  /*4fe80*/  PRMT R10, R14, 0x7632, R10 ;  /* 0x000076320e0a7816 */ /* 0x000fca000000000a */
[----:B------:R1:W-:Y:S01]  /*4fe90*/  STG.E.U16 [R6.64], R10 ;  /* 0x0000000a06007986 */ /* 0x0003e2000c101506 */
[----:B0-----:R-:W-:Y:S01]  /*4fea0*/  IMAD R9, R22, 0x6f, RZ ;  /* 0x0000006f16097824 */ /* 0x001fe200078e02ff */
[----:B------:R-:W-:Y:S01]  /*4feb0*/  IADD3 R8, P0, R12, R2, RZ ;  /* 0x000000020c087210 */ /* 0x000fe20007f1e0ff */
[----:B------:R-:W-:-:S03]  /*4fec0*/  IMAD R14, R22, 0xe0, RZ ;  /* 0x000000e0160e7824 */ /* 0x000fc600078e02ff */
[----:B------:R-:W-:Y:S02]  /*4fed0*/  LEA.HI.X.SX32 R9, R9, R3, 0x1, P0 ;  /* 0x0000000309097211 */ /* 0x000fe400000f0eff */
[----:B-1----:R-:W-:Y:S02]  /*4fee0*/  IADD3 R6, P0, R14, R2, RZ ;  /* 0x000000020e067210 */ /* 0x002fe40007f1e0ff */
[----:B------:R-:W4:Y:S01]  /*4fef0*/  LDL.LU R14, [R1+0xac] ;  /* 0x0000ac00010e7983 */ /* 0x000f220000300800 */
[----:B------:R-:W-:Y:S02]  /*4ff00*/  IMAD.MOV.U32 R23, RZ, RZ, c[0x0][0x1c8] ;  /* 0x00007200ff177624 */ /* 0x000fe400078e00ff */
[C---:B------:R-:W-:Y:S02]  /*4ff10*/  IMAD R12, R22.reuse, 0xe2, RZ ;  /* 0x000000e2160c7824 */ /* 0x040fe400078e02ff */
[----:B------:R-:W-:Y:S02]  /*4ff20*/  IMAD R23, R23, 0x70, RZ ;  /* 0x0000007017177824 */ /* 0x000fe400078e02ff */
[----:B------:R-:W-:-:S03]  /*4ff30*/  IMAD R16, R22, 0xe4, RZ ;  /* 0x000000e416107824 */ /* 0x000fc600078e02ff */
[----:B------:R-:W-:Y:S01]  /*4ff40*/  LEA.HI.X.SX32 R7, R23, R3, 0x1, P0 ;  /* 0x0000000317077211 */ /* 0x000fe200000f0eff */
[----:B---3--:R0:W-:Y:S01]  /*4ff50*/  STG.E.U16 [R4.64], R17 ;  /* 0x0000001104007986 */ /* 0x0081e2000c101506 */
[----:B------:R-:W-:-:S05]  /*4ff60*/  PRMT R10, R17, 0x7632, R10 ;  /* 0x00007632110a7816 */ /* 0x000fca000000000a */
[----:B------:R1:W-:Y:S01]  /*4ff70*/  STG.E.U16 [R8.64], R10 ;  /* 0x0000000a08007986 */ /* 0x0003e2000c101506 */
[----:B0-----:R-:W-:Y:S01]  /*4ff80*/  IMAD R5, R22, 0x71, RZ ;  /* 0x0000007116057824 */ /* 0x001fe200078e02ff */
[----:B------:R-:W-:-:S04]  /*4ff90*/  IADD3 R4, P0, R12, R2, RZ ;  /* 0x000000020c047210 */ /* 0x000fc80007f1e0ff */
[-C--:B------:R-:W-:Y:S02]  /*4ffa0*/  LEA.HI.X.SX32 R5, R5, R3.reuse, 0x1, P0 ;  /* 0x0000000305057211 */ /* 0x080fe400000f0eff */
[----:B-1----:R-:W-:Y:S02]  /*4ffb0*/  IADD3 R8, P0, R16, R2, RZ ;  /* 0x0000000210087210 */ /* 0x002fe40007f1e0ff */
[----:B-----5:R-:W-:Y:S01]  /*4ffc0*/  PRMT R10, R20, 0x7632, R10 ;  /* 0x00007632140a7816 */ /* 0x020fe2000000000a */
[----:B------:R0:W-:Y:S01]  /*4ffd0*/  STG.E.U16 [R6.64], R20 ;  /* 0x0000001406007986 */ /* 0x0001e2000c101506 */
[----:B------:R-:W-:-:S03]  /*4ffe0*/  LEA.HI.X.SX32 R9, R13, R3, 0x1, P0 ;  /* 0x000000030d097211 */ /* 0x000fc600000f0eff */
[----:B------:R1:W-:Y:S01]  /*4fff0*/  STG.E.U16 [R4.64], R10 ;  /* 0x0000000a04007986 */ /* 0x0003e2000c101506 */
[----:B0-----:R-:W-:Y:S01]  /*50000*/  MOV R20, c[0x0][0x1c8] ;  /* 0x0000720000147a02 */ /* 0x001fe20000000f00 */
[C---:B------:R-:W-:Y:S02]  /*50010*/  IMAD R12, R22.reuse, 0xe6, RZ ;  /* 0x000000e6160c7824 */ /* 0x040fe400078e02ff */
[C---:B------:R-:W-:Y:S02]  /*50020*/  IMAD R7, R22.reuse, 0x73, RZ ;  /* 0x0000007316077824 */ /* 0x040fe400078e02ff */
[----:B------:R-:W-:Y:S01]  /*50030*/  IMAD R16, R22, 0xe8, RZ ;  /* 0x000000e816107824 */ /* 0x000fe200078e02ff */
[----:B------:R-:W-:Y:S01]  /*50040*/  IADD3 R6, P0, R12, R2, RZ ;  /* 0x000000020c067210 */ /* 0x000fe20007f1e0ff */
[----:B------:R-:W-:-:S03]  /*50050*/  IMAD R12, R22, 0xea, RZ ;  /* 0x000000ea160c7824 */ /* 0x000fc600078e02ff */
[----:B------:R-:W-:Y:S02]  /*50060*/  LEA.HI.X.SX32 R7, R7, R3, 0x1, P0 ;  /* 0x0000000307077211 */ /* 0x000fe400000f0eff */
[----:B-1----:R-:W-:Y:S01]  /*50070*/  IADD3 R4, P0, R16, R2, RZ ;  /* 0x0000000210047210 */ /* 0x002fe20007f1e0ff */
[----:B------:R-:W-:Y:S01]  /*50080*/  IMAD R13, R22, 0xec, RZ ;  /* 0x000000ec160d7824 */ /* 0x000fe200078e02ff */
[----:B--2---:R-:W-:Y:S01]  /*50090*/  PRMT R10, R15, 0x7632, R10 ;  /* 0x000076320f0a7816 */ /* 0x004fe2000000000a */
[----:B------:R0:W-:Y:S02]  /*500a0*/  STG.E.U16 [R8.64], R15 ;  /* 0x0000000f08007986 */ /* 0x0001e4000c101506 */
[----:B0-----:R-:W-:Y:S02]  /*500b0*/  IMAD R15, R20, 0x74, RZ ;  /* 0x00000074140f7824 */ /* 0x001fe400078e02ff */
[----:B------:R-:W2:Y:S01]  /*500c0*/  LDL.LU R20, [R1+0xcc] ;  /* 0x0000cc0001147983 */ /* 0x000ea20000300800 */
[----:B------:R-:W-:-:S02]  /*500d0*/  IMAD R9, R22, 0x75, RZ ;  /* 0x0000007516097824 */ /* 0x000fc400078e02ff */
[----:B------:R-:W-:Y:S01]  /*500e0*/  LEA.HI.X.SX32 R5, R15, R3, 0x1, P0 ;  /* 0x000000030f057211 */ /* 0x000fe200000f0eff */
[----:B------:R0:W-:Y:S01]  /*500f0*/  STG.E.U16 [R6.64], R10 ;  /* 0x0000000a06007986 */ /* 0x0001e2000c101506 */
[----:B------:R-:W-:-:S03]  /*50100*/  IADD3 R8, P0, R12, R2, RZ ;  /* 0x000000020c087210 */ /* 0x000fc60007f1e0ff */
[----:B------:R-:W3:Y:S01]  /*50110*/  LDL.LU R23, [R1+0xdc] ;  /* 0x0000dc0001177983 */ /* 0x000ee20000300800 */
[-C--:B------:R-:W-:Y:S02]  /*50120*/  LEA.HI.X.SX32 R9, R9, R3.reuse, 0x1, P0 ;  /* 0x0000000309097211 */ /* 0x080fe400000f0eff */
[----:B0-----:R-:W-:Y:S02]  /*50130*/  IADD3 R6, P0, R13, R2, RZ ;  /* 0x000000020d067210 */ /* 0x001fe40007f1e0ff */
[----:B----4-:R-:W-:Y:S02]  /*50140*/  PRMT R10, R14, 0x7632, R10 ;  /* 0x000076320e0a7816 */ /* 0x010fe4000000000a */
[----:B------:R-:W-:Y:S01]  /*50150*/  LEA.HI.X.SX32 R7, R18, R3, 0x1, P0 ;  /* 0x0000000312077211 */ /* 0x000fe200000f0eff */
[----:B------:R-:W-:Y:S04]  /*50160*/  STG.E.U16 [R4.64], R14 ;  /* 0x0000000e04007986 */ /* 0x000fe8000c101506 */
[----:B------:R0:W-:Y:S04]  /*50170*/  STG.E.U16 [R8.64], R10 ;  /* 0x0000000a08007986 */ /* 0x0001e8000c101506 */
[----:B------:R1:W-:Y:S01]  /*50180*/  STG.E.U16 [R6.64], R0 ;  /* 0x0000000006007986 */ /* 0x0003e2000c101506 */
[----:B0-----:R-:W-:-:S03]  /*50190*/  PRMT R10, R0, 0x7632, R10 ;  /* 0x00007632000a7816 */ /* 0x001fc6000000000a */
[----:B-1----:R-:W4:Y:S01]  /*501a0*/  LDL.LU R0, [R1+0x1470] ;  /* 0x0014700001007983 */ /* 0x002f220000300800 */
[C---:B------:R-:W-:Y:S02]  /*501b0*/  IMAD R12, R22.reuse, 0xee, RZ ;  /* 0x000000ee160c7824 */ /* 0x040fe400078e02ff */
[C---:B------:R-:W-:Y:S02]  /*501c0*/  IMAD R5, R22.reuse, 0x77, RZ ;  /* 0x0000007716057824 */ /* 0x040fe400078e02ff */
[----:B------:R-:W-:Y:S01]  /*501d0*/  IMAD R13, R22, 0xf0, RZ ;  /* 0x000000f0160d7824 */ /* 0x000fe200078e02ff */
[----:B------:R-:W-:-:S04]  /*501e0*/  IADD3 R4, P0, R12, R2, RZ ;  /* 0x000000020c047210 */ /* 0x000fc80007f1e0ff */
[----:B------:R-:W-:Y:S02]  /*501f0*/  LEA.HI.X.SX32 R5, R5, R3, 0x1, P0 ;  /* 0x0000000305057211 */ /* 0x000fe400000f0eff */
[----:B------:R-:W-:-:S04]  /*50200*/  IADD3 R8, P0, R13, R2, RZ ;  /* 0x000000020d087210 */ /* 0x000fc80007f1e0ff */
[----:B------:R-:W-:Y:S01]  /*50210*/  LEA.HI.X.SX32 R9, R26, R3, 0x1, P0 ;  /* 0x000000031a097211 */ /* 0x000fe200000f0eff */
[----:B------:R0:W-:Y:S01]  /*50220*/  STG.E.U16 [R4.64], R10 ;  /* 0x0000000a04007986 */ /* 0x0001e2000c101506 */
[C---:B------:R-:W-:Y:S02]  /*50230*/  IMAD R12, R22.reuse, 0xf2, RZ ;  /* 0x000000f2160c7824 */ /* 0x040fe400078e02ff */
[C---:B------:R-:W-:Y:S02]  /*50240*/  IMAD R7, R22.reuse, 0x79, RZ ;  /* 0x0000007916077824 */ /* 0x040fe400078e02ff */
[----:B------:R-:W-:Y:S01]  /*50250*/  IMAD R13, R22, 0xf4, RZ ;  /* 0x000000f4160d7824 */ /* 0x000fe200078e02ff */
[----:B------:R-:W-:Y:S01]  /*50260*/  IADD3 R6, P0, R12, R2, RZ ;  /* 0x000000020c067210 */ /* 0x000fe20007f1e0ff */
[----:B------:R-:W-:-:S03]  /*50270*/  IMAD R21, R21, 0x7a, RZ ;  /* 0x0000007a15157824 */ /* 0x000fc600078e02ff */
[----:B------:R-:W-:Y:S02]  /*50280*/  LEA.HI.X.SX32 R7, R7, R3, 0x1, P0 ;  /* 0x0000000307077211 */ /* 0x000fe400000f0eff */
[----:B0-----:R-:W-:Y:S01]  /*50290*/  IADD3 R4, P0, R13, R2, RZ ;  /* 0x000000020d047210 */ /* 0x001fe20007f1e0ff */
[----:B------:R-:W-:-:S03]  /*502a0*/  IMAD R12, R22, 0xf6, RZ ;  /* 0x000000f6160c7824 */ /* 0x000fc600078e02ff */
[----:B------:R-:W-:Y:S01]  /*502b0*/  LEA.HI.X.SX32 R5, R21, R3, 0x1, P0 ;  /* 0x0000000315057211 */ /* 0x000fe200000f0eff */
[----:B------:R-:W-:Y:S01]  /*502c0*/  STL [R1+0x146c], R27 ;  /* 0x00146c1b01007387 */ /* 0x000fe20000100800 */
[----:B------:R-:W-:-:S03]  /*502d0*/  IMAD R15, R22, 0xf8, RZ ;  /* 0x000000f8160f7824 */ /* 0x000fc600078e02ff */
[----:B------:R-:W5:Y:S04]  /*502e0*/  LDL.LU R14, [R1+0xec] ;  /* 0x0000ec00010e7983 */ /* 0x000f680000300800 */
[----:B------:R-:W4:Y:S01]  /*502f0*/  LDL.LU R17, [R1+0xfc] ;  /* 0x0000fc0001117983 */ /* 0x000f220000300800 */
[----:B--2---:R-:W-:-:S03]  /*50300*/  PRMT R10, R20, 0x7632, R10 ;  /* 0x00007632140a7816 */ /* 0x004fc6000000000a */
[----:B------:R0:W-:Y:S04]  /*50310*/  STG.E.U16 [R8.64], R20 ;  /* 0x0000001408007986 */ /* 0x0001e8000c101506 */
[----:B0-----:R-:W0:Y:S01]  /*50320*/  S2R R20, SR_TID.X ;  /* 0x0000000000147919 */ /* 0x001e220000002100 */
[----:B------:R-:W-:Y:S02]  /*50330*/  IADD3 R8, P0, R12, R2, RZ ;  /* 0x000000020c087210 */ /* 0x000fe40007f1e0ff */
[C---:B0-----:R-:W-:Y:S02]  /*50340*/  SHF.L.U32 R21, R20.reuse, 0xc, RZ ;  /* 0x0000000c14157819 */ /* 0x041fe400000006ff */
[----:B------:R-:W-:Y:S02]  /*50350*/  LOP3.LUT R12, R20, 0x7f, RZ, 0xc0, !PT ;  /* 0x0000007f140c7812 */ /* 0x000fe400078ec0ff */
[----:B------:R-:W-:-:S05]  /*50360*/  LOP3.LUT R21, R21, 0x6000, RZ, 0xc0, !PT ;  /* 0x0000600015157812 */ /* 0x000fca00078ec0ff */
[----:B------:R-:W-:-:S05]  /*50370*/  IMAD R21, R12, 0x10, R21 ;  /* 0x000000100c157824 */ /* 0x000fca00078e0215 */
[----:B------:R-:W0:Y:S01]  /*50380*/  LDS.128 R24, [R21] ;  /* 0x0000000015187984 */ /* 0x000e220000000c00 */
[----:B------:R-:W-:-:S03]  /*50390*/  IMAD R9, R22, 0x7b, RZ ;  /* 0x0000007b16097824 */ /* 0x000fc600078e02ff */
[----:B------:R1:W-:Y:S02]  /*503a0*/  STG.E.U16 [R6.64], R10 ;  /* 0x0000000a06007986 */ /* 0x0003e4000c101506 */
[----:B------:R-:W-:Y:S02]  /*503b0*/  LEA.HI.X.SX32 R9, R9, R3, 0x1, P0 ;  /* 0x0000000309097211 */ /* 0x000fe400000f0eff */
[----:B---3--:R2:W-:Y:S01]  /*503c0*/  STG.E.U16 [R4.64], R23 ;  /* 0x0000001704007986 */ /* 0x0085e2000c101506 */
[----:B-1----:R-:W-:Y:S02]  /*503d0*/  IADD3 R6, P0, R15, R2, RZ ;  /* 0x000000020f067210 */ /* 0x002fe40007f1e0ff */
[----:B------:R-:W-:Y:S02]  /*503e0*/  MOV R15, c[0x0][0x1c8] ;  /* 0x00007200000f7a02 */ /* 0x000fe40000000f00 */
[----:B------:R-:W-:-:S03]  /*503f0*/  PRMT R10, R23, 0x7632, R10 ;  /* 0x00007632170a7816 */ /* 0x000fc6000000000a */
[----:B--2---:R-:W-:Y:S01]  /*50400*/  IMAD R23, R15, 0x7c, RZ ;  /* 0x0000007c0f177824 */ /* 0x004fe200078e02ff */
[----:B0-----:R-:W-:Y:S01]  /*50410*/  STL [R1+0x94], R25 ;  /* 0x0000941901007387 */ /* 0x001fe20000100800 */
[----:B------:R-:W-:-:S03]  /*50420*/  MOV R15, R24 ;  /* 0x00000018000f7202 */ /* 0x000fc60000000f00 */
[----:B------:R-:W-:Y:S04]  /*50430*/  STL.64 [R1+0x98], R26 ;  /* 0x0000981a01007387 */ /* 0x000fe80000100a00 */
[----:B----4-:R-:W0:Y:S04]  /*50440*/  LDS.128 R24, [R0] ;  /* 0x0000000000187984 */ /* 0x010e280000000c00 */
[----:B0-----:R-:W-:Y:S04]  /*50450*/  STL [R1+0x54], R25 ;  /* 0x0000541901007387 */ /* 0x001fe80000100800 */
[----:B------:R0:W-:Y:S04]  /*50460*/  STL.64 [R1+0x58], R26 ;  /* 0x0000581a01007387 */ /* 0x0001e80000100a00 */
[----:B0-----:R-:W2:Y:S01]  /*50470*/  LDL.LU R27, [R1+0x146c] ;  /* 0x00146c00011b7983 */ /* 0x001ea20000300800 */
[----:B------:R-:W-:Y:S01]  /*50480*/  LEA.HI.X.SX32 R7, R23, R3, 0x1, P0 ;  /* 0x0000000317077211 */ /* 0x000fe200000f0eff */
[----:B------:R-:W-:Y:S01]  /*50490*/  IMAD R13, R22, 0xfa, RZ ;  /* 0x000000fa160d7824 */ /* 0x000fe200078e02ff */
[----:B------:R-:W-:Y:S01]  /*504a0*/  SHF.L.U32 R23, R20, 0xc, RZ ;  /* 0x0000000c14177819 */ /* 0x000fe200000006ff */
[----:B------:R-:W-:-:S03]  /*504b0*/  IMAD R5, R22, 0x7d, RZ ;  /* 0x0000007d16057824 */ /* 0x000fc600078e02ff */
[----:B------:R-:W-:Y:S02]  /*504c0*/  LOP3.LUT R23, R23, 0x6000, RZ, 0xc0, !PT ;  /* 0x0000600017177812 */ /* 0x000fe400078ec0ff */
[----:B------:R-:W-:Y:S01]  /*504d0*/  IADD3 R4, P0, R13, R2, RZ ;  /* 0x000000020d047210 */ /* 0x000fe20007f1e0ff */
[----:B------:R-:W-:Y:S01]  /*504e0*/  IMAD R13, R22, 0xfc, RZ ;  /* 0x000000fc160d7824 */ /* 0x000fe200078e02ff */
[----:B------:R-:W-:Y:S01]  /*504f0*/  LEA R23, R12, R23, 0x4 ;  /* 0x000000170c177211 */ /* 0x000fe200078e20ff */
[----:B------:R0:W-:Y:S01]  /*50500*/  STG.E.U16 [R8.64], R10 ;  /* 0x0000000a08007986 */ /* 0x0001e2000c101506 */
[----:B------:R-:W-:Y:S02]  /*50510*/  LEA.HI.X.SX32 R5, R5, R3, 0x1, P0 ;  /* 0x0000000305057211 */ /* 0x000fe400000f0eff */
[----:B------:R-:W-:Y:S01]  /*50520*/  LOP3.LUT R23, R23, 0x40, RZ, 0x3c, !PT ;  /* 0x0000004017177812 */ /* 0x000fe200078e3cff */
[----:B-----5:R-:W-:Y:S01]  /*50530*/  STG.E.U16 [R6.64], R14 ;  /* 0x0000000e06007986 */ /* 0x020fe2000c101506 */
[----:B------:R-:W-:Y:S01]  /*50540*/  IMAD.MOV.U32 R16, RZ, RZ, R24 ;  /* 0x000000ffff107224 */ /* 0x000fe200078e0018 */
[----:B0-----:R-:W-:-:S02]  /*50550*/  PRMT R9, R14, 0x7632, R9 ;  /* 0x000076320e097816 */ /* 0x001fc40000000009 */
[----:B------:R-:W-:-:S03]  /*50560*/  IADD3 R8, P0, R13, R2, RZ ;  /* 0x000000020d087210 */ /* 0x000fc60007f1e0ff */
[----:B------:R0:W-:Y:S01]  /*50570*/  STG.E.U16 [R4.64], R9 ;  /* 0x0000000904007986 */ /* 0x0001e2000c101506 */
[----:B------:R-:W-:-:S04]  /*50580*/  SHF.L.U32 R20, R20, 0xc, RZ ;  /* 0x0000000c14147819 */ /* 0x000fc800000006ff */
[----:B------:R-:W-:-:S05]  /*50590*/  LOP3.LUT R20, R20, 0x6000, RZ, 0xc0, !PT ;  /* 0x0000600014147812 */ /* 0x000fca00078ec0ff */
[----:B------:R-:W-:-:S05]  /*505a0*/  IMAD R20, R12, 0x10, R20 ;  /* 0x000000100c147824 */ /* 0x000fca00078e0214 */
[----:B------:R-:W-:Y:S01]  /*505b0*/  LOP3.LUT R20, R20, 0x60, RZ, 0x3c, !PT ;  /* 0x0000006014147812 */ /* 0x000fe200078e3cff */
[C---:B------:R-:W-:Y:S02]  /*505c0*/  IMAD R10, R22.reuse, 0xfe, RZ ;  /* 0x000000fe160a7824 */ /* 0x040fe400078e02ff */
[C---:B0-----:R-:W-:Y:S02]  /*505d0*/  IMAD R5, R22.reuse, 0x7f, RZ ;  /* 0x0000007f16057824 */ /* 0x041fe400078e02ff */
[----:B------:R-:W-:Y:S01]  /*505e0*/  IMAD.SHL.U32 R7, R22, 0x80, RZ ;  /* 0x0000008016077824 */ /* 0x000fe200078e00ff */
[----:B------:R-:W-:Y:S02]  /*505f0*/  PRMT R11, R17, 0x7632, R11 ;  /* 0x00007632110b7816 */ /* 0x000fe4000000000b */
[----:B--2---:R-:W-:Y:S02]  /*50600*/  LEA.HI.X.SX32 R9, R27, R3, 0x1, P0 ;  /* 0x000000031b097211 */ /* 0x004fe400000f0eff */
[----:B------:R-:W0:Y:S01]  /*50610*/  LDS.128 R24, [R23] ;  /* 0x0000000017187984 */ /* 0x000e220000000c00 */
[----:B------:R-:W-:Y:S01]  /*50620*/  IADD3 R4, P0, R10, R2, RZ ;  /* 0x000000020a047210 */ /* 0x000fe20007f1e0ff */
[----:B------:R-:W-:-:S03]  /*50630*/  IMAD R10, R22, 0x102, RZ ;  /* 0x00000102160a7824 */ /* 0x000fc600078e02ff */
[-C--:B------:R-:W-:Y:S02]  /*50640*/  LEA.HI.X.SX32 R5, R5, R3.reuse, 0x1, P0 ;  /* 0x0000000305057211 */ /* 0x080fe400000f0eff */
[-C--:B------:R-:W-:Y:S01]  /*50650*/  LEA R6, P0, R22, R2.reuse, 0x8 ;  /* 0x0000000216067211 */ /* 0x080fe200078040ff */
[----:B------:R1:W-:Y:S03]  /*50660*/  STG.E.U16 [R8.64], R17 ;  /* 0x0000001108007986 */ /* 0x0003e6000c101506 */
[----:B------:R-:W-:Y:S02]  /*50670*/  LEA.HI.X.SX32 R7, R7, R3, 0x1, P0 ;  /* 0x0000000307077211 */ /* 0x000fe400000f0eff */
[----:B------:R-:W-:Y:S01]  /*50680*/  IADD3 R10, P0, R10, R2, RZ ;  /* 0x000000020a0a7210 */ /* 0x000fe20007f1e0ff */
[----:B0-----:R-:W-:Y:S01]  /*50690*/  STL [R1+0x24], R25 ;  /* 0x0000241901007387 */ /* 0x001fe20000100800 */
[----:B------:R-:W-:-:S03]  /*506a0*/  MOV R14, R24 ;  /* 0x00000018000e7202 */ /* 0x000fc60000000f00 */
[----:B------:R-:W-:Y:S04]  /*506b0*/  STL.64 [R1+0x28], R26 ;  /* 0x0000281a01007387 */ /* 0x000fe80000100a00 */
[----:B------:R-:W0:Y:S01]  /*506c0*/  LDS.128 R24, [R20] ;  /* 0x0000000014187984 */ /* 0x000e220000000c00 */
[C---:B-1----:R-:W-:Y:S02]  /*506d0*/  IMAD R9, R22.reuse, 0x81, RZ ;  /* 0x0000008116097824 */ /* 0x042fe400078e02ff */
[----:B------:R-:W-:Y:S01]  /*506e0*/  IMAD R8, R22, 0x104, RZ ;  /* 0x0000010416087824 */ /* 0x000fe200078e02ff */
[----:B------:R1:W-:Y:S04]  /*506f0*/  STG.E.U16 [R4.64], R11 ;  /* 0x0000000b04007986 */ /* 0x0003e8000c101506 */
[----:B------:R-:W-:Y:S01]  /*50700*/  STG.E.U16 [R6.64], R15 ;  /* 0x0000000f06007986 */ /* 0x000fe2000c101506 */
[----:B-1----:R-:W-:-:S02]  /*50710*/  LEA.HI.X.SX32 R11, R9, R3, 0x1, P0 ;  /* 0x00000003090b7211 */ /* 0x002fc400000f0eff */
[----:B------:R-:W-:Y:S02]  /*50720*/  IADD3 R8, P0, R8, R2, RZ ;  /* 0x0000000208087210 */ /* 0x000fe40007f1e0ff */
[----:B------:R-:W-:Y:S02]  /*50730*/  PRMT R5, R15, 0x7632, R5 ;  /* 0x000076320f057816 */ /* 0x000fe40000000005 */
[----:B------:R-:W-:-:S03]  /*50740*/  LEA.HI.X.SX32 R9, R19, R3, 0x1, P0 ;  /* 0x0000000313097211 */ /* 0x000fc600000f0eff */
[----:B------:R-:W-:Y:S04]  /*50750*/  STG.E.U16 [R10.64], R5 ;  /* 0x000000050a007986 */ /* 0x000fe8000c101506 */
[----:B------:R1:W-:Y:S04]  /*50760*/  STG.E.U16 [R8.64], R16 ;  /* 0x0000001008007986 */ /* 0x0003e8000c101506 */
[----:B0-----:R-:W-:Y:S01]  /*50770*/  STL [R1+0x1310], R27 ;  /* 0x0013101b01007387 */ /* 0x001fe20000100800 */
[----:B-1----:R-:W-:-:S03]  /*50780*/  PRMT R8, R16, 0x7632, R8 ;  /* 0x0000763210087816 */ /* 0x002fc60000000008 */
[----:B------:R-:W-:Y:S04]  /*50790*/  STL [R1+0x1468], R26 ;  /* 0x0014681a01007387 */ /* 0x000fe80000100800 */
[----:B------:R-:W0:Y:S04]  /*507a0*/  LDS.128 R16, [R21+0x800] ;  /* 0x0008000015107984 */ /* 0x000e280000000c00 */
[----:B------:R-:W-:Y:S04]  /*507b0*/  STL.64 [R1+0x1460], R24 ;  /* 0x0014601801007387 */ /* 0x000fe80000100a00 */
[----:B------:R-:W1:Y:S04]  /*507c0*/  LDS.128 R24, [R0+0x800] ;  /* 0x0008000000187984 */ /* 0x000e680000000c00 */
[----:B0-----:R-:W-:Y:S04]  /*507d0*/  STL [R1+0x84], R17 ;  /* 0x0000841101007387 */ /* 0x001fe80000100800 */
[----:B------:R-:W-:Y:S04]  /*507e0*/  STL.64 [R1+0x88], R18 ;  /* 0x0000881201007387 */ /* 0x000fe80000100a00 */
[----:B-1----:R-:W-:Y:S04]  /*507f0*/  STL [R1+0x44], R25 ;  /* 0x0000441901007387 */ /* 0x002fe80000100800 */
[----:B------:R0:W-:Y:S02]  /*50800*/  STL.64 [R1+0x48], R26 ;  /* 0x0000481a01007387 */ /* 0x0001e40000100a00 */
[----:B0-----:R-:W-:-:S02]  /*50810*/  MOV R27, R24 ;  /* 0x00000018001b7202 */ /* 0x001fc40000000f00 */
[----:B------:R-:W2:Y:S04]  /*50820*/  LDL.LU R26, [R1+0x1468] ;  /* 0x00146800011a7983 */ /* 0x000ea80000300800 */
[----:B------:R-:W3:Y:S01]  /*50830*/  LDL.LU.64 R24, [R1+0x1460] ;  /* 0x0014600001187983 */ /* 0x000ee20000300a00 */
[C---:B------:R-:W-:Y:S01]  /*50840*/  IMAD R4, R22.reuse, 0x106, RZ ;  /* 0x0000010616047824 */ /* 0x040fe200078e02ff */
[----:B------:R-:W-:Y:S01]  /*50850*/  MOV R15, c[0x0][0x1c8] ;  /* 0x00007200000f7a02 */ /* 0x000fe20000000f00 */
[C---:B------:R-:W-:Y:S02]  /*50860*/  IMAD R13, R22.reuse, 0x83, RZ ;  /* 0x00000083160d7824 */ /* 0x040fe400078e02ff */
[----:B------:R-:W-:Y:S01]  /*50870*/  IMAD R12, R22, 0x108, RZ ;  /* 0x00000108160c7824 */ /* 0x000fe200078e02ff */
[----:B------:R-:W-:Y:S01]  /*50880*/  IADD3 R4, P0, R4, R2, RZ ;  /* 0x0000000204047210 */ /* 0x000fe20007f1e0ff */
[----:B------:R-:W-:-:S03]  /*50890*/  IMAD R15, R15, 0x84, RZ ;  /* 0x000000840f0f7824 */ /* 0x000fc600078e02ff */
[-C--:B------:R-:W-:Y:S01]  /*508a0*/  LEA.HI.X.SX32 R5, R13, R3.reuse, 0x1, P0 ;  /* 0x000000030d057211 */ /* 0x080fe200000f0eff */
[----:B------:R-:W-:Y:S01]  /*508b0*/  IMAD R10, R22, 0x10a, RZ ;  /* 0x0000010a160a7824 */ /* 0x000fe200078e02ff */
[----:B------:R-:W-:Y:S01]  /*508c0*/  IADD3 R6, P0, R12, R2, RZ ;  /* 0x000000020c067210 */ /* 0x000fe20007f1e0ff */
[----:B------:R-:W-:Y:S02]  /*508d0*/  IMAD R9, R22, 0x10c, RZ ;  /* 0x0000010c16097824 */ /* 0x000fe400078e02ff */
[----:B------:R0:W-:Y:S01]  /*508e0*/  STG.E.U16 [R4.64], R8 ;  /* 0x0000000804007986 */ /* 0x0001e2000c101506 */
[----:B------:R-:W-:Y:S01]  /*508f0*/  LEA.HI.X.SX32 R7, R15, R3, 0x1, P0 ;  /* 0x000000030f077211 */ /* 0x000fe200000f0eff */
[----:B------:R-:W-:-:S04]  /*50900*/  IMAD.MOV.U32 R15, RZ, RZ, c[0x0][0x1c8] ;  /* 0x00007200ff0f7624 */ /* 0x000fc800078e00ff */
[----:B------:R1:W-:Y:S01]  /*50910*/  STG.E.U16 [R6.64], R14 ;  /* 0x0000000e06007986 */ /* 0x0003e2000c101506 */
[----:B------:R-:W-:Y:S02]  /*50920*/  IMAD R15, R15, 0x86, RZ ;  /* 0x000000860f0f7824 */ /* 0x000fe400078e02ff */
[----:B0-----:R-:W-:Y:S01]  /*50930*/  IMAD R5, R22, 0x85, RZ ;  /* 0x0000008516057824 */ /* 0x001fe200078e02ff */
[-C--:B------:R-:W-:Y:S02]  /*50940*/  IADD3 R4, P0, R10, R2.reuse, RZ ;  /* 0x000000020a047210 */ /* 0x080fe40007f1e0ff */
[----:B------:R-:W-:Y:S02]  /*50950*/  PRMT R8, R14, 0x7632, R8 ;  /* 0x000076320e087816 */ /* 0x000fe40000000008 */
[----:B------:R-:W-:Y:S01]  /*50960*/  LEA.HI.X.SX32 R5, R5, R3, 0x1, P0 ;  /* 0x0000000305057211 */ /* 0x000fe200000f0eff */
[C---:B-1----:R-:W-:Y:S01]  /*50970*/  IMAD R14, R22.reuse, 0x10e, RZ ;  /* 0x0000010e160e7824 */ /* 0x042fe200078e02ff */
[----:B------:R-:W-:Y:S01]  /*50980*/  IADD3 R6, P0, R9, R2, RZ ;  /* 0x0000000209067210 */ /* 0x000fe20007f1e0ff */
[----:B------:R-:W-:-:S03]  /*50990*/  IMAD R9, R22, 0x87, RZ ;  /* 0x0000008716097824 */ /* 0x000fc600078e02ff */
[-C--:B------:R-:W-:Y:S02]  /*509a0*/  LEA.HI.X.SX32 R7, R15, R3.reuse, 0x1, P0 ;  /* 0x000000030f077211 */ /* 0x080fe400000f0eff */
[----:B------:R-:W-:Y:S01]  /*509b0*/  IADD3 R14, P0, R14, R2, RZ ;  /* 0x000000020e0e7210 */ /* 0x000fe20007f1e0ff */
[----:B------:R-:W-:Y:S03]  /*509c0*/  STG.E.U16 [R4.64], R8 ;  /* 0x0000000804007986 */ /* 0x000fe6000c101506 */
[----:B------:R-:W-:Y:S02]  /*509d0*/  LEA.HI.X.SX32 R15, R9, R3, 0x1, P0 ;  /* 0x00000003090f7211 */ /* 0x000fe400000f0eff */
[----:B------:R-:W0:Y:S04]  /*509e0*/  LDS.128 R8, [R23+0x800] ;  /* 0x0008000017087984 */ /* 0x000e280000000c00 */
[----:B0-----:R-:W-:Y:S01]  /*509f0*/  STL [R1+0x14], R9 ;  /* 0x0000140901007387 */ /* 0x001fe20000100800 */
[----:B------:R-:W-:-:S03]  /*50a00*/  IMAD.MOV.U32 R19, RZ, RZ, R8 ;  /* 0x000000ffff137224 */ /* 0x000fc600078e0008 */
[----:B------:R-:W-:Y:S04]  /*50a10*/  STL.64 [R1+0x18], R10 ;  /* 0x0000180a01007387 */ /* 0x000fe80000100a00 */
[----:B------:R-:W0:Y:S01]  /*50a20*/  LDS.128 R8, [R20+0x800] ;  /* 0x0008000014087984 */ /* 0x000e220000000c00 */
[----:B------:R-:W-:Y:S01]  /*50a30*/  MOV R17, c[0x0][0x1c8] ;  /* 0x0000720000117a02 */ /* 0x000fe20000000f00 */
[C---:B------:R-:W-:Y:S02]  /*50a40*/  IMAD R12, R22.reuse, 0x110, RZ ;  /* 0x00000110160c7824 */ /* 0x040fe400078e02ff */
[----:B------:R-:W-:Y:S02]  /*50a50*/  IMAD R4, R22, 0x112, RZ ;  /* 0x0000011216047824 */ /* 0x000fe400078e02ff */
[----:B------:R-:W-:Y:S01]  /*50a60*/  IMAD R17, R17, 0x88, RZ ;  /* 0x0000008811117824 */ /* 0x000fe200078e02ff */
[----:B------:R-:W-:Y:S01]  /*50a70*/  IADD3 R12, P0, R12, R2, RZ ;  /* 0x000000020c0c7210 */ /* 0x000fe20007f1e0ff */
[C---:B------:R-:W-:Y:S01]  /*50a80*/  IMAD R5, R22.reuse, 0x89, RZ ;  /* 0x0000008916057824 */ /* 0x040fe200078e02ff */
[----:B------:R-:W-:Y:S01]  /*50a90*/  MOV R18, R16 ;  /* 0x0000001000127202 */ /* 0x000fe20000000f00 */
[----:B------:R-:W-:Y:S01]  /*50aa0*/  IMAD R16, R22, 0x114, RZ ;  /* 0x0000011416107824 */ /* 0x000fe200078e02ff */
[----:B------:R-:W-:-:S02]  /*50ab0*/  LEA.HI.X.SX32 R13, R17, R3, 0x1, P0 ;  /* 0x00000003110d7211 */ /* 0x000fc400000f0eff */
[----:B------:R-:W-:Y:S01]  /*50ac0*/  IADD3 R4, P0, R4, R2, RZ ;  /* 0x0000000204047210 */ /* 0x000fe20007f1e0ff */
[----:B0-----:R-:W-:Y:S04]  /*50ad0*/  STL [R1+0x1338], R11 ;  /* 0x0013380b01007387 */ /* 0x001fe80000100800 */
[----:B------:R-:W-:Y:S04]  /*50ae0*/  STL [R1+0x1458], R10 ;  /* 0x0014580a01007387 */ /* 0x000fe80000100800 */
[----:B------:R-:W-:Y:S04]  /*50af0*/  STL.64 [R1+0x1450], R8 ;  /* 0x0014500801007387 */ /* 0x000fe80000100a00 */
[----:B------:R-:W0:Y:S01]  /*50b00*/  LDS.128 R8, [R21+0x1000] ;  /* 0x0010000015087984 */ /* 0x000e220000000c00 */
[----:B------:R-:W-:-:S02]  /*50b10*/  LEA.HI.X.SX32 R5, R5, R3, 0x1, P0 ;  /* 0x0000000305057211 */ /* 0x000fc400000f0eff */
[----:B------:R-:W-:-:S04]  /*50b20*/  IADD3 R16, P0, R16, R2, RZ ;  /* 0x0000000210107210 */ /* 0x000fc80007f1e0ff */
[----:B------:R-:W-:Y:S01]  /*50b30*/  LEA.HI.X.SX32 R17, R28, R3, 0x1, P0 ;  /* 0x000000031c117211 */ /* 0x000fe200000f0eff */
[----:B0-----:R-:W-:Y:S04]  /*50b40*/  STL [R1+0x74], R9 ;  /* 0x0000740901007387 */ /* 0x001fe80000100800 */
[----:B------:R-:W-:Y:S04]  /*50b50*/  STL.64 [R1+0x78], R10 ;  /* 0x0000780a01007387 */ /* 0x000fe80000100a00 */
[----:B---3--:R0:W-:Y:S02]  /*50b60*/  STG.E.U16 [R6.64], R24 ;  /* 0x0000001806007986 */ /* 0x0081e4000c101506 */
[----:B0-----:R-:W-:Y:S01]  /*50b70*/  PRMT R24, R24, 0x7632, R24 ;  /* 0x0000763218187816 */ /* 0x001fe20000000018 */
[----:B------:R-:W-:-:S04]  /*50b80*/  IMAD R7, R22, 0x116, RZ ;  /* 0x0000011616077824 */ /* 0x000fc800078e02ff */
[----:B------:R0:W-:Y:S04]  /*50b90*/  STG.E.U16 [R14.64], R24 ;  /* 0x000000180e007986 */ /* 0x0001e8000c101506 */
[----:B------:R1:W-:Y:S01]  /*50ba0*/  STG.E.U16 [R12.64], R18 ;  /* 0x000000120c007986 */ /* 0x0003e2000c101506 */
[----:B0-----:R-:W-:Y:S02]  /*50bb0*/  MOV R24, c[0x0][0x1c8] ;  /* 0x0000720000187a02 */ /* 0x001fe40000000f00 */
[----:B------:R-:W-:Y:S02]  /*50bc0*/  IADD3 R14, P0, R7, R2, RZ ;  /* 0x00000002070e7210 */ /* 0x000fe40007f1e0ff */
[----:B------:R-:W-:Y:S01]  /*50bd0*/  PRMT R7, R18, 0x7632, R7 ;  /* 0x0000763212077816 */ /* 0x000fe20000000007 */
[C---:B------:R-:W-:Y:S01]  /*50be0*/  IMAD R15, R24.reuse, 0x8b, RZ ;  /* 0x0000008b180f7824 */ /* 0x040fe200078e02ff */
[----:B-1----:R-:W-:Y:S01]  /*50bf0*/  MOV R18, c[0x0][0x1c8] ;  /* 0x0000720000127a02 */ /* 0x002fe20000000f00 */
[----:B------:R-:W-:-:S03]  /*50c00*/  IMAD R6, R24, 0x118, RZ ;  /* 0x0000011818067824 */ /* 0x000fc600078e02ff */
[-C--:B------:R-:W-:Y:S01]  /*50c10*/  LEA.HI.X.SX32 R15, R15, R3.reuse, 0x1, P0 ;  /* 0x000000030f0f7211 */ /* 0x080fe200000f0eff */
[----:B------:R-:W-:Y:S01]  /*50c20*/  IMAD R18, R18, 0x8c, RZ ;  /* 0x0000008c12127824 */ /* 0x000fe200078e02ff */
[----:B------:R-:W-:Y:S01]  /*50c30*/  IADD3 R6, P0, R6, R2, RZ ;  /* 0x0000000206067210 */ /* 0x000fe20007f1e0ff */
[----:B------:R0:W-:Y:S03]  /*50c40*/  STG.E.U16 [R4.64], R7 ;  /* 0x0000000704007986 */ /* 0x0001e6000c101506 */
[----:B0-----:R-:W-:Y:S01]  /*50c50*/  LEA.HI.X.SX32 R7, R18, R3, 0x1, P0 ;  /* 0x0000000312077211 */ /* 0x001fe200000f0eff */
[----:B------:R-:W-:Y:S02]  /*50c60*/  IMAD.MOV.U32 R18, RZ, RZ, R8 ;  /* 0x000000ffff127224 */ /* 0x000fe400078e0008 */
[----:B------:R-:W0:Y:S04]  /*50c70*/  LDS.128 R8, [R0+0x1000] ;  /* 0x0010000000087984 */ /* 0x000e280000000c00 */
[----:B0-----:R-:W-:Y:S01]  /*50c80*/  STL [R1+0x34], R9 ;  /* 0x0000340901007387 */ /* 0x001fe20000100800 */
[----:B------:R-:W-:-:S03]  /*50c90*/  MOV R0, R8 ;  /* 0x0000000800007202 */ /* 0x000fc60000000f00 */
[----:B------:R0:W-:Y:S04]  /*50ca0*/  STL.64 [R1+0x38], R10 ;  /* 0x0000380a01007387 */ /* 0x0001e80000100a00 */
[----:B0-----:R-:W3:Y:S04]  /*50cb0*/  LDL.LU R10, [R1+0x1458] ;  /* 0x00145800010a7983 */ /* 0x001ee80000300800 */
[----:B------:R-:W4:Y:S01]  /*50cc0*/  LDL.LU.64 R8, [R1+0x1450] ;  /* 0x0014500001087983 */ /* 0x000f220000300a00 */
[C---:B------:R-:W-:Y:S01]  /*50cd0*/  IMAD R12, R24.reuse, 0x11a, RZ ;  /* 0x0000011a180c7824 */ /* 0x040fe200078e02ff */
[----:B------:R-:W-:Y:S01]  /*50ce0*/  PRMT R4, R27, 0x7632, R4 ;  /* 0x000076321b047816 */ /* 0x000fe20000000004 */
[C---:B------:R-:W-:Y:S01]  /*50cf0*/  IMAD R13, R24.reuse, 0x8d, RZ ;  /* 0x0000008d180d7824 */ /* 0x040fe200078e02ff */
[----:B------:R0:W-:Y:S01]  /*50d00*/  STG.E.U16 [R16.64], R27 ;  /* 0x0000001b10007986 */ /* 0x0001e2000c101506 */
[----:B------:R-:W-:Y:S01]  /*50d10*/  IMAD R5, R24, 0x11c, RZ ;  /* 0x0000011c18057824 */ /* 0x000fe200078e02ff */
[----:B------:R-:W-:-:S02]  /*50d20*/  IADD3 R12, P0, R12, R2, RZ ;  /* 0x000000020c0c7210 */ /* 0x000fc40007f1e0ff */
[----:B------:R1:W-:Y:S02]  /*50d30*/  STG.E.U16 [R14.64], R4 ;  /* 0x000000040e007986 */ /* 0x0003e4000c101506 */
[----:B------:R-:W-:Y:S02]  /*50d40*/  LEA.HI.X.SX32 R13, R13, R3, 0x1, P0 ;  /* 0x000000030d0d7211 */ /* 0x000fe400000f0eff */
[----:B0-----:R-:W-:Y:S01]  /*50d50*/  MOV R27, c[0x0][0x1c8] ;  /* 0x00007200001b7a02 */ /* 0x001fe20000000f00 */
[----:B------:R0:W-:Y:S01]  /*50d60*/  STG.E.U16 [R6.64], R19 ;  /* 0x0000001306007986 */ /* 0x0001e2000c101506 */
[----:B-1----:R-:W-:-:S03]  /*50d70*/  IADD3 R4, P0, R5, R2, RZ ;  /* 0x0000000205047210 */ /* 0x002fc60007f1e0ff */
[----:B------:R-:W-:-:S05]  /*50d80*/  IMAD R27, R27, 0x8e, RZ ;  /* 0x0000008e1b1b7824 */ /* 0x000fca00078e02ff */
[----:B------:R-:W-:Y:S02]  /*50d90*/  LEA.HI.X.SX32 R5, R27, R3, 0x1, P0 ;  /* 0x000000031b057211 */ /* 0x000fe400000f0eff */
[----:B0-----:R-:W-:-:S05]  /*50da0*/  PRMT R6, R19, 0x7632, R6 ;  /* 0x0000763213067816 */ /* 0x001fca0000000006 */
[----:B------:R-:W-:Y:S04]  /*50db0*/  STG.E.U16 [R12.64], R6 ;  /* 0x000000060c007986 */ /* 0x000fe8000c101506 */
[----:B----4-:R0:W-:Y:S04]  /*50dc0*/  STG.E.U16 [R4.64], R8 ;  /* 0x0000000804007986 */ /* 0x0101e8000c101506 */
[----:B---3--:R-:W-:Y:S01]  /*50dd0*/  STL [R1+0x1448], R10 ;  /* 0x0014480a01007387 */ /* 0x008fe20000100800 */
[----:B0-----:R-:W-:-:S05]  /*50de0*/  PRMT R8, R8, 0x7632, R8 ;  /* 0x0000763208087816 */ /* 0x001fca0000000008 */
[----:B------:R-:W-:Y:S04]  /*50df0*/  STL.64 [R1+0x1440], R8 ;  /* 0x0014400801007387 */ /* 0x000fe80000100a00 */
[----:B------:R-:W0:Y:S04]  /*50e00*/  LDS.128 R8, [R23+0x1000] ;  /* 0x0010000017087984 */ /* 0x000e280000000c00 */
[----:B0-----:R-:W-:Y:S01]  /*50e10*/  STL [R1+0x4], R9 ;  /* 0x0000040901007387 */ /* 0x001fe20000100800 */
[----:B------:R-:W-:-:S03]  /*50e20*/  IMAD.MOV.U32 R28, RZ, RZ, R8 ;  /* 0x000000ffff1c7224 */ /* 0x000fc600078e0008 */
[----:B------:R0:W-:Y:S02]  /*50e30*/  STL [R1+0xc], R11 ;  /* 0x00000c0b01007387 */ /* 0x0001e40000100800 */
[----:B0-----:R-:W-:Y:S02]  /*50e40*/  MOV R11, R10 ;  /* 0x0000000a000b7202 */ /* 0x001fe40000000f00 */
[----:B------:R-:W3:Y:S04]  /*50e50*/  LDL.LU R10, [R1+0x1448] ;  /* 0x00144800010a7983 */ /* 0x000ee80000300800 */
[----:B------:R-:W4:Y:S01]  /*50e60*/  LDL.LU.64 R8, [R1+0x1440] ;  /* 0x0014400001087983 */ /* 0x000f220000300a00 */
[C---:B------:R-:W-:Y:S02]  /*50e70*/  IMAD R7, R24.reuse, 0x11e, RZ ;  /* 0x0000011e18077824 */ /* 0x040fe400078e02ff */
[----:B------:R-:W-:-:S03]  /*50e80*/  IMAD R12, R24, 0x8f, RZ ;  /* 0x0000008f180c7824 */ /* 0x000fc600078e02ff */
[----:B------:R-:W-:-:S04]  /*50e90*/  IADD3 R6, P0, R7, R2, RZ ;  /* 0x0000000207067210 */ /* 0x000fc80007f1e0ff */
[----:B------:R-:W-:Y:S01]  /*50ea0*/  LEA.HI.X.SX32 R7, R12, R3, 0x1, P0 ;  /* 0x000000030c077211 */ /* 0x000fe200000f0eff */
[----:B---3--:R-:W-:Y:S04]  /*50eb0*/  STL.64 [R1+0x1368], R10 ;  /* 0x0013680a01007387 */ /* 0x008fe80000100a00 */
[----:B----4-:R-:W-:Y:S04]  /*50ec0*/  STG.E.U16 [R6.64], R8 ;  /* 0x0000000806007986 */ /* 0x010fe8000c101506 */
[----:B------:R-:W0:Y:S04]  /*50ed0*/  LDS.128 R4, [R20+0x1000] ;  /* 0x0010000014047984 */ /* 0x000e280000000c00 */
[----:B------:R-:W-:Y:S04]  /*50ee0*/  STL.64 [R1+0x1438], R8 ;  /* 0x0014380801007387 */ /* 0x000fe80000100a00 */
[----:B------:R-:W1:Y:S04]  /*50ef0*/  LDS.128 R8, [R21+0x1800] ;  /* 0x0018000015087984 */ /* 0x000e680000000c00 */
[----:B0-----:R-:W-:Y:S04]  /*50f00*/  STL [R1+0x12c0], R7 ;  /* 0x0012c00701007387 */ /* 0x001fe80000100800 */
[----:B------:R0:W-:Y:S04]  /*50f10*/  STL [R1+0x13ac], R6 ;  /* 0x0013ac0601007387 */ /* 0x0001e80000100800 */
[----:B-1----:R1:W-:Y:S04]  /*50f20*/  STL.64 [R1+0x60], R8 ;  /* 0x0000600801007387 */ /* 0x0023e80000100a00 */
[----:B------:R3:W-:Y:S01]  /*50f30*/  STL [R1+0x6c], R11 ;  /* 0x00006c0b01007387 */ /* 0x0007e20000100800 */
[----:B0-----:R-:W-:-:S03]  /*50f40*/  MOV R6, R8 ;  /* 0x0000000800067202 */ /* 0x001fc60000000f00 */
[----:B-1----:R-:W4:Y:S01]  /*50f50*/  LDL.LU.64 R8, [R1+0x1438] ;  /* 0x0014380001087983 */ /* 0x002f220000300a00 */
[----:B------:R-:W-:Y:S02]  /*50f60*/  IMAD R16, R24, 0x120, RZ ;  /* 0x0000012018107824 */ /* 0x000fe400078e02ff */
[----:B------:R-:W-:Y:S02]  /*50f70*/  IMAD R22, R22, 0x90, RZ ;  /* 0x0000009016167824 */ /* 0x000fe400078e02ff */
[----:B------:R-:W-:Y:S01]  /*50f80*/  IMAD R14, R24, 0x122, RZ ;  /* 0x00000122180e7824 */ /* 0x000fe200078e02ff */
[----:B------:R-:W-:Y:S01]  /*50f90*/  IADD3 R16, P0, R16, R2, RZ ;  /* 0x0000000210107210 */ /* 0x000fe20007f1e0ff */
[C---:B------:R-:W-:Y:S02]  /*50fa0*/  IMAD R13, R24.reuse, 0x91, RZ ;  /* 0x00000091180d7824 */ /* 0x040fe400078e02ff */
[----:B------:R-:W-:Y:S01]  /*50fb0*/  IMAD R12, R24, 0x124, RZ ;  /* 0x00000124180c7824 */ /* 0x000fe200078e02ff */
[----:B------:R-:W-:-:S02]  /*50fc0*/  LEA.HI.X.SX32 R17, R22, R3, 0x1, P0 ;  /* 0x0000000316117211 */ /* 0x000fc400000f0eff */
[-C--:B------:R-:W-:Y:S01]  /*50fd0*/  IADD3 R14, P0, R14, R2.reuse, RZ ;  /* 0x000000020e0e7210 */ /* 0x080fe20007f1e0ff */
[----:B------:R-:W-:Y:S02]  /*50fe0*/  IMAD.MOV.U32 R27, RZ, RZ, R10 ;  /* 0x000000ffff1b7224 */ /* 0x000fe400078e000a */
[----:B------:R-:W-:Y:S01]  /*50ff0*/  IMAD R22, R24, 0x126, RZ ;  /* 0x0000012618167824 */ /* 0x000fe200078e02ff */
[-C--:B------:R-:W-:Y:S02]  /*51000*/  LEA.HI.X.SX32 R15, R13, R3.reuse, 0x1, P0 ;  /* 0x000000030d0f7211 */ /* 0x080fe400000f0eff */
[----:B------:R-:W-:Y:S01]  /*51010*/  IADD3 R12, P0, R12, R2, RZ ;  /* 0x000000020c0c7210 */ /* 0x000fe20007f1e0ff */
[C---:B------:R-:W-:Y:S01]  /*51020*/  IMAD R19, R24.reuse, 0x93, RZ ;  /* 0x0000009318137824 */ /* 0x040fe200078e02ff */
[----:B--2---:R0:W-:Y:S01]  /*51030*/  STL.64 [R1+0x1370], R26 ;  /* 0x0013701a01007387 */ /* 0x0041e20000100a00 */
[----:B---3--:R-:W-:Y:S01]  /*51040*/  MOV R11, c[0x0][0x1c8] ;  /* 0x00007200000b7a02 */ /* 0x008fe20000000f00 */
[----:B------:R-:W-:Y:S01]  /*51050*/  IMAD R20, R24, 0x128, RZ ;  /* 0x0000012818147824 */ /* 0x000fe200078e02ff */
[----:B------:R-:W-:-:S02]  /*51060*/  LEA.HI.X.SX32 R13, R29, R3, 0x1, P0 ;  /* 0x000000031d0d7211 */ /* 0x000fc400000f0eff */
[-C--:B------:R-:W-:Y:S01]  /*51070*/  IADD3 R22, P0, R22, R2.reuse, RZ ;  /* 0x0000000216167210 */ /* 0x080fe20007f1e0ff */
[----:B------:R1:W-:Y:S01]  /*51080*/  STG.E.U16 [R16.64], R18 ;  /* 0x0000001210007986 */ /* 0x0003e2000c101506 */
[----:B------:R-:W-:Y:S01]  /*51090*/  IMAD R11, R11, 0x94, RZ ;  /* 0x000000940b0b7824 */ /* 0x000fe200078e02ff */
[----:B0-----:R-:W-:Y:S02]  /*510a0*/  MOV R27, c[0x0][0x1c8] ;  /* 0x00007200001b7a02 */ /* 0x001fe40000000f00 */
[----:B------:R-:W-:Y:S02]  /*510b0*/  LEA.HI.X.SX32 R23, R19, R3, 0x1, P0 ;  /* 0x0000000313177211 */ /* 0x000fe400000f0eff */
[----:B------:R-:W-:Y:S01]  /*510c0*/  IADD3 R20, P0, R20, R2, RZ ;  /* 0x0000000214147210 */ /* 0x000fe20007f1e0ff */
[----:B-1----:R-:W-:-:S03]  /*510d0*/  IMAD R16, R27, 0x12c, RZ ;  /* 0x0000012c1b107824 */ /* 0x002fc600078e02ff */
[----:B------:R-:W-:Y:S01]  /*510e0*/  LEA.HI.X.SX32 R21, R11, R3, 0x1, P0 ;  /* 0x000000030b157211 */ /* 0x000fe200000f0eff */
[----:B------:R-:W-:-:S04]  /*510f0*/  IMAD.MOV.U32 R11, RZ, RZ, c[0x0][0x1c8] ;  /* 0x00007200ff0b7624 */ /* 0x000fc800078e00ff */
[----:B------:R-:W-:Y:S02]  /*51100*/  IMAD R11, R11, 0x96, RZ ;  /* 0x000000960b0b7824 */ /* 0x000fe400078e02ff */
[----:B------:R-:W-:Y:S01]  /*51110*/  IMAD R24, R24, 0x98, RZ ;  /* 0x0000009818187824 */ /* 0x000fe200078e02ff */
[----:B----4-:R-:W-:Y:S01]  /*51120*/  PRMT R8, R18, 0x7632, R8 ;  /* 0x0000763212087816 */ /* 0x010fe20000000008 */
[----:B------:R-:W-:-:S04]  /*51130*/  IMAD R18, R27, 0x12a, RZ ;  /* 0x0000012a1b127824 */ /* 0x000fc800078e02ff */
[----:B------:R0:W-:Y:S01]  /*51140*/  STG.E.U16 [R14.64], R8 ;  /* 0x000000080e007986 */ /* 0x0001e2000c101506 */
[----:B------:R-:W-:-:S03]  /*51150*/  IADD3 R18, P0, R18, R2, RZ ;  /* 0x0000000212127210 */ /* 0x000fc60007f1e0ff */
[----:B------:R1:W-:Y:S01]  /*51160*/  STG.E.U16 [R12.64], R0 ;  /* 0x000000000c007986 */ /* 0x0003e2000c101506 */
[C---:B0-----:R-:W-:Y:S01]  /*51170*/  IMAD R15, R27.reuse, 0x95, RZ ;  /* 0x000000951b0f7824 */ /* 0x041fe200078e02ff */
[----:B------:R-:W-:Y:S01]  /*51180*/  PRMT R8, R0, 0x7632, R8 ;  /* 0x0000763200087816 */ /* 0x000fe20000000008 */
[C---:B------:R-:W-:Y:S02]  /*51190*/  IMAD R14, R27.reuse, 0x12e, RZ ;  /* 0x0000012e1b0e7824 */ /* 0x040fe400078e02ff */
[----:B-1----:R-:W-:Y:S01]  /*511a0*/  IMAD R13, R27, 0x97, RZ ;  /* 0x000000971b0d7824 */ /* 0x002fe200078e02ff */
[-C--:B------:R-:W-:Y:S01]  /*511b0*/  LEA.HI.X.SX32 R19, R15, R3.reuse, 0x1, P0 ;  /* 0x000000030f137211 */ /* 0x080fe200000f0eff */
[----:B------:R-:W-:Y:S01]  /*511c0*/  IMAD R12, R27, 0x130, RZ ;  /* 0x000001301b0c7824 */ /* 0x000fe200078e02ff */
[-C--:B------:R-:W-:Y:S01]  /*511d0*/  IADD3 R16, P0, R16, R2.reuse, RZ ;  /* 0x0000000210107210 */ /* 0x080fe20007f1e0ff */
[----:B------:R0:W-:Y:S03]  /*511e0*/  STG.E.U16 [R22.64], R8 ;  /* 0x0000000816007986 */ /* 0x0001e6000c101506 */
[----:B------:R-:W-:Y:S01]  /*511f0*/  LEA.HI.X.SX32 R17, R11, R3, 0x1, P0 ;  /* 0x000000030b117211 */ /* 0x000fe200000f0eff */
[----:B------:R-:W2:Y:S01]  /*51200*/  LDL.LU R0, [R1+0x1430] ;  /* 0x0014300001007983 */ /* 0x000ea20000300800 */
[----:B------:R-:W-:-:S03]  /*51210*/  IADD3 R14, P0, R14, R2, RZ ;  /* 0x000000020e0e7210 */ /* 0x000fc60007f1e0ff */
[----:B------:R-:W-:Y:S01]  /*51220*/  STG.E.U16 [R20.64], R28 ;  /* 0x0000001c14007986 */ /* 0x000fe2000c101506 */
[----:B0-----:R-:W-:Y:S02]  /*51230*/  PRMT R8, R28, 0x7632, R8 ;  /* 0x000076321c087816 */ /* 0x001fe40000000008 */
[----:B------:R-:W-:-:S03]  /*51240*/  LEA.HI.X.SX32 R15, R13, R3, 0x1, P0 ;  /* 0x000000030d0f7211 */ /* 0x000fc600000f0eff */
[----:B------:R0:W-:Y:S01]  /*51250*/  STG.E.U16 [R18.64], R8 ;  /* 0x0000000812007986 */ /* 0x0001e2000c101506 */
[----:B------:R-:W-:-:S04]  /*51260*/  IADD3 R12, P0, R12, R2, RZ ;  /* 0x000000020c0c7210 */ /* 0x000fc80007f1e0ff */
[----:B------:R-:W-:Y:S01]  /*51270*/  LEA.HI.X.SX32 R13, R24, R3, 0x1, P0 ;  /* 0x00000003180d7211 */ /* 0x000fe200000f0eff */
[C---:B0-----:R-:W-:Y:S02]  /*51280*/  IMAD R19, R27.reuse, 0x9d, RZ ;  /* 0x0000009d1b137824 */ /* 0x041fe400078e02ff */
[----:B------:R-:W-:-:S05]  /*51290*/  IMAD R18, R27, 0x13e, RZ ;  /* 0x0000013e1b127824 */ /* 0x000fca00078e02ff */
[----:B------:R-:W-:Y:S04]  /*512a0*/  STL.64 [R1+0x1428], R18 ;  /* 0x0014281201007387 */ /* 0x000fe80000100a00 */
[----:B------:R-:W3:Y:S01]  /*512b0*/  LDL.LU R24, [R1+0x6cc] ;  /* 0x0006cc0001187983 */ /* 0x000ee20000300800 */
[----:B------:R-:W-:Y:S01]  /*512c0*/  PRMT R8, R4, 0x7632, R8 ;  /* 0x0000763204087816 */ /* 0x000fe20000000008 */
[C---:B------:R-:W-:Y:S02]  /*512d0*/  IMAD R11, R27.reuse, 0xc7, RZ ;  /* 0x000000c71b0b7824 */ /* 0x040fe400078e02ff */
[----:B------:R0:W-:Y:S01]  /*512e0*/  STG.E.U16 [R16.64], R4 ;  /* 0x0000000410007986 */ /* 0x0001e2000c101506 */
[----:B------:R-:W-:-:S03]  /*512f0*/  IMAD R10, R27, 0x192, RZ ;  /* 0x000001921b0a7824 */ /* 0x000fc600078e02ff */
[----:B------:R1:W-:Y:S04]  /*51300*/  STG.E.U16 [R14.64], R8 ;  /* 0x000000080e007986 */ /* 0x0003e8000c101506 */
[----:B------:R4:W-:Y:S01]  /*51310*/  STG.E.U16 [R12.64], R6 ;  /* 0x000000060c007986 */ /* 0x0009e2000c101506 */
[----:B0-----:R-:W-:-:S03]  /*51320*/  IMAD R4, R27, 0x132, RZ ;  /* 0x000001321b047824 */ /* 0x001fc600078e02ff */
[----:B------:R-:W-:Y:S01]  /*51330*/  STL.64 [R1+0x1418], R10 ;  /* 0x0014180a01007387 */ /* 0x000fe20000100a00 */
[C---:B-1----:R-:W-:Y:S01]  /*51340*/  IMAD R8, R27.reuse, 0x134, RZ ;  /* 0x000001341b087824 */ /* 0x042fe200078e02ff */
[----:B------:R-:W-:Y:S01]  /*51350*/  IADD3 R18, P0, R4, R2, RZ ;  /* 0x0000000204127210 */ /* 0x000fe20007f1e0ff */
[----:B----4-:R-:W-:-:S05]  /*51360*/  IMAD R13, R27, 0x99, RZ ;  /* 0x000000991b0d7824 */ /* 0x010fca00078e02ff */
[----:B------:R-:W-:Y:S02]  /*51370*/  LEA.HI.X.SX32 R19, R13, R3, 0x1, P0 ;  /* 0x000000030d137211 */ /* 0x000fe400000f0eff */
[----:B---3--:R-:W-:-:S05]  /*51380*/  FSEL R24, R24, -INF , P1 ;  /* 0xff80000018187808 */ /* 0x008fca0000800000 */
[----:B------:R0:W-:Y:S04]  /*51390*/  STL [R1+0x125c], R24 ;  /* 0x00125c1801007387 */ /* 0x0001e80000100800 */
[----:B------:R-:W-:Y:S01]  /*513a0*/  STL [R1+0x13e8], R25 ;  /* 0x0013e81901007387 */ /* 0x000fe20000100800 */
[----:B0-----:R-:W-:Y:S02]  /*513b0*/  IADD3 R24, P1, R8, R2, RZ ;  /* 0x0000000208187210 */ /* 0x001fe40007f3e0ff */
[----:B------:R-:W-:-:S05]  /*513c0*/  MOV R8, c[0x0][0x1c8] ;  /* 0x0000720000087a02 */ /* 0x000fca0000000f00 */
[----:B------:R-:W-:Y:S04]  /*513d0*/  STL.64 [R1+0x1420], R8 ;  /* 0x0014200801007387 */ /* 0x000fe80000100a00 */
[----:B------:R0:W-:Y:S04]  /*513e0*/  STL.64 [R1+0x308], R18 ;  /* 0x0003081201007387 */ /* 0x0001e80000100a00 */
[----:B0-----:R-:W3:Y:S01]  /*513f0*/  LDL.LU.64 R18, [R1+0x1428] ;  /* 0x0014280001127983 */ /* 0x001ee20000300a00 */
[----:B------:R-:W-:-:S04]  /*51400*/  IMAD.MOV.U32 R10, RZ, RZ, c[0x0][0x1c8] ;  /* 0x00007200ff0a7624 */ /* 0x000fc800078e00ff */
[----:B------:R-:W-:Y:S02]  /*51410*/  IMAD R4, R10, 0x9a, RZ ;  /* 0x0000009a0a047824 */ /* 0x000fe400078e02ff */
[----:B------:R-:W-:-:S03]  /*51420*/  IMAD R14, R27, 0x138, RZ ;  /* 0x000001381b0e7824 */ /* 0x000fc600078e02ff */
[-C--:B------:R-:W-:Y:S01]  /*51430*/  LEA.HI.X.SX32 R25, R4, R3.reuse, 0x1, P1 ;  /* 0x0000000304197211 */ /* 0x080fe200008f0eff */
[C---:B------:R-:W-:Y:S02]  /*51440*/  IMAD R12, R27.reuse, 0x136, RZ ;  /* 0x000001361b0c7824 */ /* 0x040fe400078e02ff */
[----:B------:R-:W-:Y:S02]  /*51450*/  IMAD R10, R10, 0x9c, RZ ;  /* 0x0000009c0a0a7824 */ /* 0x000fe400078e02ff */
[----:B------:R0:W-:Y:S01]  /*51460*/  STL.64 [R1+0x300], R24 ;  /* 0x0003001801007387 */ /* 0x0001e20000100a00 */
[C---:B------:R-:W-:Y:S01]  /*51470*/  IMAD R16, R27.reuse, 0x9b, RZ ;  /* 0x0000009b1b107824 */ /* 0x040fe200078e02ff */
[----:B------:R-:W-:Y:S01]  /*51480*/  IADD3 R8, P0, R12, R2, RZ ;  /* 0x000000020c087210 */ /* 0x000fe20007f1e0ff */
[C---:B------:R-:W-:Y:S02]  /*51490*/  IMAD R15, R27.reuse, 0x13a, RZ ;  /* 0x0000013a1b0f7824 */ /* 0x040fe400078e02ff */
[----:B------:R-:W-:Y:S01]  /*514a0*/  IMAD R17, R27, 0x13c, RZ ;  /* 0x0000013c1b117824 */ /* 0x000fe200078e02ff */
[----:B------:R-:W-:-:S02]  /*514b0*/  LEA.HI.X.SX32 R9, R16, R3, 0x1, P0 ;  /* 0x0000000310097211 */ /* 0x000fc400000f0eff */
[----:B0-----:R-:W-:-:S04]  /*514c0*/  IADD3 R24, P1, R14, R2, RZ ;  /* 0x000000020e187210 */ /* 0x001fc80007f3e0ff */
[----:B------:R-:W-:Y:S02]  /*514d0*/  LEA.HI.X.SX32 R25, R10, R3, 0x1, P1 ;  /* 0x000000030a197211 */ /* 0x000fe400008f0eff */
[----:B------:R-:W-:Y:S02]  /*514e0*/  MOV R10, c[0x0][0x1c8] ;  /* 0x00007200000a7a02 */ /* 0x000fe40000000f00 */
[----:B------:R-:W-:Y:S01]  /*514f0*/  IADD3 R14, P0, R15, R2, RZ ;  /* 0x000000020f0e7210 */ /* 0x000fe20007f1e0ff */
[----:B------:R-:W-:Y:S02]  /*51500*/  STL.64 [R1+0x13f0], R24 ;  /* 0x0013f01801007387 */ /* 0x000fe40000100a00 */
[----:B------:R-:W-:Y:S02]  /*51510*/  IMAD R4, R10, 0x9e, RZ ;  /* 0x0000009e0a047824 */ /* 0x000fe400078e02ff */
[----:B------:R0:W-:Y:S01]  /*51520*/  STL.64 [R1+0x2f8], R8 ;  /* 0x0002f80801007387 */ /* 0x0001e20000100a00 */
[----:B------:R-:W-:-:S02]  /*51530*/  IMAD R20, R27, 0x140, RZ ;  /* 0x000001401b147824 */ /* 0x000fc400078e02ff */
[----:B------:R-:W-:Y:S01]  /*51540*/  IMAD R22, R27, 0x9f, RZ ;  /* 0x0000009f1b167824 */ /* 0x000fe200078e02ff */
[----:B0-----:R-:W-:-:S04]  /*51550*/  IADD3 R8, P1, R17, R2, RZ ;  /* 0x0000000211087210 */ /* 0x001fc80007f3e0ff */
[----:B------:R-:W-:Y:S01]  /*51560*/  LEA.HI.X.SX32 R9, R4, R3, 0x1, P1 ;  /* 0x0000000304097211 */ /* 0x000fe200008f0eff */
[----:B------:R-:W-:Y:S02]  /*51570*/  IMAD R4, R10, 0xa0, RZ ;  /* 0x000000a00a047824 */ /* 0x000fe400078e02ff */
[C---:B------:R-:W-:Y:S02]  /*51580*/  IMAD R21, R27.reuse, 0x142, RZ ;  /* 0x000001421b157824 */ /* 0x040fe400078e02ff */
[C---:B------:R-:W-:Y:S02]  /*51590*/  IMAD R23, R27.reuse, 0x144, RZ ;  /* 0x000001441b177824 */ /* 0x040fe400078e02ff */
[C---:B------:R-:W-:Y:S02]  /*515a0*/  IMAD R29, R27.reuse, 0xa1, RZ ;  /* 0x000000a11b1d7824 */ /* 0x040fe400078e02ff */
[C---:B------:R-:W-:Y:S02]  /*515b0*/  IMAD R28, R27.reuse, 0x146, RZ ;  /* 0x000001461b1c7824 */ /* 0x040fe400078e02ff */
[----:B------:R-:W-:-:S02]  /*515c0*/  IMAD R16, R27, 0xa3, RZ ;  /* 0x000000a31b107824 */ /* 0x000fc400078e02ff */
[C---:B------:R-:W-:Y:S02]  /*515d0*/  IMAD R12, R27.reuse, 0x14a, RZ ;  /* 0x0000014a1b0c7824 */ /* 0x040fe400078e02ff */
[C---:B------:R-:W-:Y:S02]  /*515e0*/  IMAD R7, R27.reuse, 0xb1, RZ ;  /* 0x000000b11b077824 */ /* 0x040fe400078e02ff */
[----:B------:R-:W-:Y:S01]  /*515f0*/  IMAD R6, R27, 0x166, RZ ;  /* 0x000001661b067824 */ /* 0x000fe200078e02ff */
[----:B---3--:R-:W-:-:S05]  /*51600*/  LEA.HI.X.SX32 R15, R19, R3, 0x1, P0 ;  /* 0x00000003130f7211 */ /* 0x008fca00000f0eff */
[----:B------:R0:W-:Y:S04]  /*51610*/  STL.64 [R1+0x2e8], R14 ;  /* 0x0002e80e01007387 */ /* 0x0001e80000100a00 */
[----:B------:R1:W-:Y:S01]  /*51620*/  STL.64 [R1+0x2e0], R8 ;  /* 0x0002e00801007387 */ /* 0x0003e20000100a00 */
[-C--:B0-----:R-:W-:Y:S02]  /*51630*/  IADD3 R14, P0, R18, R2.reuse, RZ ;  /* 0x00000002120e7210 */ /* 0x081fe40007f1e0ff */
[----:B-1----:R-:W-:Y:S02]  /*51640*/  IADD3 R8, P1, R20, R2, RZ ;  /* 0x0000000214087210 */ /* 0x002fe40007f3e0ff */
[-C--:B------:R-:W-:Y:S02]  /*51650*/  LEA.HI.X.SX32 R15, R22, R3.reuse, 0x1, P0 ;  /* 0x00000003160f7211 */ /* 0x080fe400000f0eff */
[----:B------:R-:W-:Y:S01]  /*51660*/  LEA.HI.X.SX32 R9, R4, R3, 0x1, P1 ;  /* 0x0000000304097211 */ /* 0x000fe200008f0eff */
[----:B------:R-:W-:-:S02]  /*51670*/  IMAD R4, R10, 0xa2, RZ ;  /* 0x000000a20a047824 */ /* 0x000fc400078e02ff */
[----:B------:R0:W-:Y:S04]  /*51680*/  STL.64 [R1+0x2d8], R14 ;  /* 0x0002d80e01007387 */ /* 0x0001e80000100a00 */
[----:B------:R1:W-:Y:S01]  /*51690*/  STL.64 [R1+0x2d0], R8 ;  /* 0x0002d00801007387 */ /* 0x0003e20000100a00 */
[----:B------:R-:W-:Y:S01]  /*516a0*/  IMAD R10, R27, 0x148, RZ ;  /* 0x000001481b0a7824 */ /* 0x000fe200078e02ff */
[-C--:B0-----:R-:W-:Y:S02]  /*516b0*/  IADD3 R14, P0, R21, R2.reuse, RZ ;  /* 0x00000002150e7210 */ /* 0x081fe40007f1e0ff */
[----:B-1----:R-:W-:Y:S02]  /*516c0*/  IADD3 R8, P1, R23, R2, RZ ;  /* 0x0000000217087210 */ /* 0x002fe40007f3e0ff */
[----:B------:R-:W-:-:S02]  /*516d0*/  LEA.HI.X.SX32 R15, R29, R3, 0x1, P0 ;  /* 0x000000031d0f7211 */ /* 0x000fc400000f0eff */
[----:B------:R-:W-:-:S03]  /*516e0*/  LEA.HI.X.SX32 R9, R4, R3, 0x1, P1 ;  /* 0x0000000304097211 */ /* 0x000fc600008f0eff */
[----:B------:R-:W-:Y:S04]  /*516f0*/  STL.64 [R1+0x2c8], R14 ;  /* 0x0002c80e01007387 */ /* 0x000fe80000100a00 */
[----:B------:R0:W-:Y:S02]  /*51700*/  STL.64 [R1+0x2c0], R8 ;  /* 0x0002c00801007387 */ /* 0x0001e40000100a00 */
[-C--:B0-----:R-:W-:Y:S02]  /*51710*/  IADD3 R8, P1, R10, R2.reuse, RZ ;  /* 0x000000020a087210 */ /* 0x081fe40007f3e0ff */
[----:B------:R-:W-:Y:S02]  /*51720*/  MOV R10, c[0x0][0x1c8] ;  /* 0x00007200000a7a02 */ /* 0x000fe40000000f00 */
[----:B------:R-:W-:-:S03]  /*51730*/  IADD3 R14, P0, R28, R2, RZ ;  /* 0x000000021c0e7210 */ /* 0x000fc60007f1e0ff */
[----:B------:R-:W-:Y:S01]  /*51740*/  IMAD R4, R10, 0xa4, RZ ;  /* 0x000000a40a047824 */ /* 0x000fe200078e02ff */
[----:B------:R-:W-:Y:S01]  /*51750*/  LEA.HI.X.SX32 R15, R16, R3, 0x1, P0 ;  /* 0x00000003100f7211 */ /* 0x000fe200000f0eff */
[----:B------:R-:W-:-:S03]  /*51760*/  IMAD R10, R27, 0x14c, RZ ;  /* 0x0000014c1b0a7824 */ /* 0x000fc600078e02ff */
[----:B------:R-:W-:Y:S01]  /*51770*/  LEA.HI.X.SX32 R9, R4, R3, 0x1, P1 ;  /* 0x0000000304097211 */ /* 0x000fe200008f0eff */
[----:B------:R-:W-:Y:S04]  /*51780*/  STL.64 [R1+0x2b8], R14 ;  /* 0x0002b80e01007387 */ /* 0x000fe80000100a00 */
[----:B------:R0:W-:Y:S01]  /*51790*/  STL.64 [R1+0x2b0], R8 ;  /* 0x0002b00801007387 */ /* 0x0001e20000100a00 */
[----:B------:R-:W-:Y:S01]  /*517a0*/  IMAD R16, R27, 0xa5, RZ ;  /* 0x000000a51b107824 */ /* 0x000fe200078e02ff */
[-C--:B0-----:R-:W-:Y:S02]  /*517b0*/  IADD3 R8, P1, R10, R2.reuse, RZ ;  /* 0x000000020a087210 */ /* 0x081fe40007f3e0ff */
[----:B------:R-:W-:Y:S02]  /*517c0*/  MOV R10, c[0x0][0x1c8] ;  /* 0x00007200000a7a02 */ /* 0x000fe40000000f00 */
[----:B------:R-:W-:-:S03]  /*517d0*/  IADD3 R14, P0, R12, R2, RZ ;  /* 0x000000020c0e7210 */ /* 0x000fc60007f1e0ff */
[----:B------:R-:W-:Y:S01]  /*517e0*/  IMAD R4, R10, 0xa6, RZ ;  /* 0x000000a60a047824 */ /* 0x000fe200078e02ff */
[----:B------:R-:W-:Y:S01]  /*517f0*/  LEA.HI.X.SX32 R15, R16, R3, 0x1, P0 ;  /* 0x00000003100f7211 */ /* 0x000fe200000f0eff */
[----:B------:R-:W-:-:S03]  /*51800*/  IMAD R10, R27, 0x150, RZ ;  /* 0x000001501b0a7824 */ /* 0x000fc600078e02ff */
[----:B------:R-:W-:Y:S01]  /*51810*/  LEA.HI.X.SX32 R9, R4, R3, 0x1, P1 ;  /* 0x0000000304097211 */ /* 0x000fe200008f0eff */
[----:B------:R-:W-:Y:S01]  /*51820*/  STL.64 [R1+0x2a8], R14 ;  /* 0x0002a80e01007387 */ /* 0x000fe20000100a00 */
[----:B------:R-:W-:-:S03]  /*51830*/  IMAD R12, R27, 0x14e, RZ ;  /* 0x0000014e1b0c7824 */ /* 0x000fc600078e02ff */
[----:B------:R0:W-:Y:S01]  /*51840*/  STL.64 [R1+0x2a0], R8 ;  /* 0x0002a00801007387 */ /* 0x0001e20000100a00 */
[----:B------:R-:W-:Y:S01]  /*51850*/  IMAD R16, R27, 0xa7, RZ ;  /* 0x000000a71b107824 */ /* 0x000fe200078e02ff */
[-C--:B0-----:R-:W-:Y:S01]  /*51860*/  IADD3 R8, P1, R10, R2.reuse, RZ ;  /* 0x000000020a087210 */ /* 0x081fe20007f3e0ff */
[----:B------:R-:W-:Y:S01]  /*51870*/  IMAD.MOV.U32 R10, RZ, RZ, c[0x0][0x1c8] ;  /* 0x00007200ff0a7624 */ /* 0x000fe200078e00ff */
        /* <DEDUP_REMOVED lines=24> */
[-C--:B------:R-:W-:Y:S01]  /*51a00*/  LEA.HI.X.SX32 R15, R16, R3.reuse, 0x1, P0 ;  /* 0x00000003100f7211 */ /* 0x080fe200000f0eff */
[C---:B------:R-:W-:Y:S02]  /*51a10*/  IMAD R12, R27.reuse, 0x15a, RZ ;  /* 0x0000015a1b0c7824 */ /* 0x040fe400078e02ff */
[C---:B------:R-:W-:Y:S01]  /*51a20*/  IMAD R10, R27.reuse, 0x15c, RZ ;  /* 0x0000015c1b0a7824 */ /* 0x040fe200078e02ff */
[----:B------:R-:W-:Y:S01]  /*51a30*/  LEA.HI.X.SX32 R9, R4, R3, 0x1, P1 ;  /* 0x0000000304097211 */ /* 0x000fe200008f0eff */
[----:B------:R0:W-:Y:S01]  /*51a40*/  STL.64 [R1+0x278], R14 ;  /* 0x0002780e01007387 */ /* 0x0001e20000100a00 */
[----:B------:R-:W-:-:S03]  /*51a50*/  IMAD R16, R27, 0xad, RZ ;  /* 0x000000ad1b107824 */ /* 0x000fc600078e02ff */
[----:B------:R1:W-:Y:S01]  /*51a60*/  STL.64 [R1+0x270], R8 ;  /* 0x0002700801007387 */ /* 0x0003e20000100a00 */
[-C--:B0-----:R-:W-:Y:S02]  /*51a70*/  IADD3 R14, P0, R12, R2.reuse, RZ ;  /* 0x000000020c0e7210 */ /* 0x081fe40007f1e0ff */
[----:B-1----:R-:W-:Y:S01]  /*51a80*/  IADD3 R8, P1, R10, R2, RZ ;  /* 0x000000020a087210 */ /* 0x002fe20007f3e0ff */
[----:B------:R-:W-:Y:S01]  /*51a90*/  IMAD.MOV.U32 R10, RZ, RZ, c[0x0][0x1c8] ;  /* 0x00007200ff0a7624 */ /* 0x000fe200078e00ff */
[----:B------:R-:W-:Y:S01]  /*51aa0*/  LEA.HI.X.SX32 R15, R16, R3, 0x1, P0 ;  /* 0x00000003100f7211 */ /* 0x000fe200000f0eff */
[C---:B------:R-:W-:Y:S02]  /*51ab0*/  IMAD R12, R27.reuse, 0x15e, RZ ;  /* 0x0000015e1b0c7824 */ /* 0x040fe400078e02ff */
[----:B------:R-:W-:Y:S02]  /*51ac0*/  IMAD R4, R10, 0xae, RZ ;  /* 0x000000ae0a047824 */ /* 0x000fe400078e02ff */
[----:B------:R0:W-:Y:S01]  /*51ad0*/  STL.64 [R1+0x268], R14 ;  /* 0x0002680e01007387 */ /* 0x0001e20000100a00 */
[----:B------:R-:W-:-:S02]  /*51ae0*/  IMAD R10, R27, 0x160, RZ ;  /* 0x000001601b0a7824 */ /* 0x000fc400078e02ff */
[-C--:B------:R-:W-:Y:S02]  /*51af0*/  LEA.HI.X.SX32 R9, R4, R3.reuse, 0x1, P1 ;  /* 0x0000000304097211 */ /* 0x080fe400008f0eff */
[----:B------:R-:W-:Y:S02]  /*51b00*/  MOV R4, c[0x0][0x1c8] ;  /* 0x0000720000047a02 */ /* 0x000fe40000000f00 */
[-C--:B0-----:R-:W-:Y:S01]  /*51b10*/  IADD3 R14, P0, R12, R2.reuse, RZ ;  /* 0x000000020c0e7210 */ /* 0x081fe20007f1e0ff */
[C---:B------:R-:W-:Y:S01]  /*51b20*/  IMAD R12, R27.reuse, 0xaf, RZ ;  /* 0x000000af1b0c7824 */ /* 0x040fe200078e02ff */
[----:B------:R0:W-:Y:S04]  /*51b30*/  STL.64 [R1+0x260], R8 ;  /* 0x0002600801007387 */ /* 0x0001e80000100a00 */
[----:B------:R-:W-:Y:S01]  /*51b40*/  LEA.HI.X.SX32 R15, R12, R3, 0x1, P0 ;  /* 0x000000030c0f7211 */ /* 0x000fe200000f0eff */
[----:B------:R-:W-:Y:S01]  /*51b50*/  IMAD R12, R4, 0xb0, RZ ;  /* 0x000000b0040c7824 */ /* 0x000fe200078e02ff */
[----:B0-----:R-:W-:Y:S01]  /*51b60*/  IADD3 R8, P1, R10, R2, RZ ;  /* 0x000000020a087210 */ /* 0x001fe20007f3e0ff */
[----:B------:R-:W-:-:S02]  /*51b70*/  IMAD R10, R27, 0x162, RZ ;  /* 0x000001621b0a7824 */ /* 0x000fc400078e02ff */
[----:B------:R0:W-:Y:S01]  /*51b80*/  STL.64 [R1+0x258], R14 ;  /* 0x0002580e01007387 */ /* 0x0001e20000100a00 */
[----:B------:R-:W-:Y:S01]  /*51b90*/  IMAD R4, R27, 0x164, RZ ;  /* 0x000001641b047824 */ /* 0x000fe200078e02ff */
[----:B------:R-:W-:-:S05]  /*51ba0*/  LEA.HI.X.SX32 R9, R12, R3, 0x1, P1 ;  /* 0x000000030c097211 */ /* 0x000fca00008f0eff */
[----:B------:R1:W-:Y:S01]  /*51bb0*/  STL.64 [R1+0x250], R8 ;  /* 0x0002500801007387 */ /* 0x0003e20000100a00 */
[-C--:B0-----:R-:W-:Y:S02]  /*51bc0*/  IADD3 R14, P0, R10, R2.reuse, RZ ;  /* 0x000000020a0e7210 */ /* 0x081fe40007f1e0ff */
[----:B------:R-:W-:Y:S02]  /*51bd0*/  MOV R10, c[0x0][0x1c8] ;  /* 0x00007200000a7a02 */ /* 0x000fe40000000f00 */
[----:B-1----:R-:W-:-:S03]  /*51be0*/  IADD3 R8, P1, R4, R2, RZ ;  /* 0x0000000204087210 */ /* 0x002fc60007f3e0ff */
[----:B------:R-:W-:Y:S01]  /*51bf0*/  IMAD R4, R10, 0xb2, RZ ;  /* 0x000000b20a047824 */ /* 0x000fe200078e02ff */
[----:B------:R-:W-:Y:S01]  /*51c00*/  LEA.HI.X.SX32 R15, R7, R3, 0x1, P0 ;  /* 0x00000003070f7211 */ /* 0x000fe200000f0eff */
[----:B------:R-:W-:-:S03]  /*51c10*/  IMAD R10, R27, 0x168, RZ ;  /* 0x000001681b0a7824 */ /* 0x000fc600078e02ff */
[-C--:B------:R-:W-:Y:S01]  /*51c20*/  LEA.HI.X.SX32 R9, R4, R3.reuse, 0x1, P1 ;  /* 0x0000000304097211 */ /* 0x080fe200008f0eff */
[----:B------:R-:W-:Y:S01]  /*51c30*/  STL.64 [R1+0x248], R14 ;  /* 0x0002480e01007387 */ /* 0x000fe20000100a00 */
[----:B------:R-:W-:Y:S01]  /*51c40*/  IMAD R4, R27, 0xb3, RZ ;  /* 0x000000b31b047824 */ /* 0x000fe200078e02ff */
[-C--:B------:R-:W-:Y:S02]  /*51c50*/  IADD3 R6, P0, R6, R2.reuse, RZ ;  /* 0x0000000206067210 */ /* 0x080fe40007f1e0ff */
[----:B------:R0:W-:Y:S02]  /*51c60*/  STL.64 [R1+0x240], R8 ;  /* 0x0002400801007387 */ /* 0x0001e40000100a00 */
[----:B------:R-:W-:Y:S02]  /*51c70*/  LEA.HI.X.SX32 R7, R4, R3, 0x1, P0 ;  /* 0x0000000304077211 */ /* 0x000fe400000f0eff */
[----:B0-----:R-:W-:Y:S01]  /*51c80*/  IADD3 R8, P1, R10, R2, RZ ;  /* 0x000000020a087210 */ /* 0x001fe20007f3e0ff */
[----:B------:R-:W-:-:S04]  /*51c90*/  IMAD.MOV.U32 R10, RZ, RZ, c[0x0][0x1c8] ;  /* 0x00007200ff0a7624 */ /* 0x000fc800078e00ff */
[----:B------:R-:W-:Y:S02]  /*51ca0*/  IMAD R4, R10, 0xb4, RZ ;  /* 0x000000b40a047824 */ /* 0x000fe400078e02ff */
[----:B------:R-:W-:-:S03]  /*51cb0*/  IMAD R10, R27, 0x16c, RZ ;  /* 0x0000016c1b0a7824 */ /* 0x000fc600078e02ff */
[----:B------:R-:W-:Y:S01]  /*51cc0*/  LEA.HI.X.SX32 R9, R4, R3, 0x1, P1 ;  /* 0x0000000304097211 */ /* 0x000fe200008f0eff */
[C---:B------:R-:W-:Y:S01]  /*51cd0*/  IMAD R12, R27.reuse, 0x16a, RZ ;  /* 0x0000016a1b0c7824 */ /* 0x040fe200078e02ff */
[----:B------:R-:W-:Y:S01]  /*51ce0*/  STL.64 [R1+0x13b0], R6 ;  /* 0x0013b00601007387 */ /* 0x000fe20000100a00 */
[----:B------:R-:W-:-:S03]  /*51cf0*/  IMAD R16, R27, 0xb5, RZ ;  /* 0x000000b51b107824 */ /* 0x000fc600078e02ff */
[----:B------:R0:W-:Y:S01]  /*51d00*/  STL.64 [R1+0x230], R8 ;  /* 0x0002300801007387 */ /* 0x0001e20000100a00 */
[----:B------:R-:W-:-:S04]  /*51d10*/  IADD3 R14, P0, R12, R2, RZ ;  /* 0x000000020c0e7210 */ /* 0x000fc80007f1e0ff */
[----:B------:R-:W-:Y:S02]  /*51d20*/  LEA.HI.X.SX32 R15, R16, R3, 0x1, P0 ;  /* 0x00000003100f7211 */ /* 0x000fe400000f0eff */
[----:B0-----:R-:W-:Y:S02]  /*51d30*/  IADD3 R8, P1, R10, R2, RZ ;  /* 0x000000020a087210 */ /* 0x001fe40007f3e0ff */
[----:B------:R-:W-:-:S05]  /*51d40*/  MOV R10, c[0x0][0x1c8] ;  /* 0x00007200000a7a02 */ /* 0x000fca0000000f00 */
[----:B------:R-:W-:Y:S02]  /*51d50*/  IMAD R4, R10, 0xb6, RZ ;  /* 0x000000b60a047824 */ /* 0x000fe400078e02ff */
[C---:B------:R-:W-:Y:S01]  /*51d60*/  IMAD R10, R27.reuse, 0x170, RZ ;  /* 0x000001701b0a7824 */ /* 0x040fe200078e02ff */
[----:B------:R0:W-:Y:S02]  /*51d70*/  STL.64 [R1+0x228], R14 ;  /* 0x0002280e01007387 */ /* 0x0001e40000100a00 */
[----:B------:R-:W-:Y:S01]  /*51d80*/  LEA.HI.X.SX32 R9, R4, R3, 0x1, P1 ;  /* 0x0000000304097211 */ /* 0x000fe200008f0eff */
[C---:B------:R-:W-:Y:S01]  /*51d90*/  IMAD R12, R27.reuse, 0x16e, RZ ;  /* 0x0000016e1b0c7824 */ /* 0x040fe200078e02ff */
[-C--:B0-----:R-:W-:Y:S01]  /*51da0*/  IADD3 R14, P1, R10, R2.reuse, RZ ;  /* 0x000000020a0e7210 */ /* 0x081fe20007f3e0ff */
[----:B------:R-:W-:Y:S02]  /*51db0*/  IMAD.MOV.U32 R10, RZ, RZ, c[0x0][0x1c8] ;  /* 0x00007200ff0a7624 */ /* 0x000fe400078e00ff */
[----:B------:R0:W-:Y:S02]  /*51dc0*/  STL.64 [R1+0x220], R8 ;  /* 0x0002200801007387 */ /* 0x0001e40000100a00 */
[----:B------:R-:W-:Y:S01]  /*51dd0*/  IMAD R4, R10, 0xb8, RZ ;  /* 0x000000b80a047824 */ /* 0x000fe200078e02ff */
[----:B------:R-:W-:Y:S01]  /*51de0*/  IADD3 R28, P0, R12, R2, RZ ;  /* 0x000000020c1c7210 */ /* 0x000fe20007f1e0ff */
[----:B------:R-:W-:-:S03]  /*51df0*/  IMAD R10, R27, 0x174, RZ ;  /* 0x000001741b0a7824 */ /* 0x000fc600078e02ff */
[-C--:B------:R-:W-:Y:S02]  /*51e00*/  LEA.HI.X.SX32 R15, R4, R3.reuse, 0x1, P1 ;  /* 0x00000003040f7211 */ /* 0x080fe400008f0eff */
[----:B------:R-:W-:Y:S01]  /*51e10*/  MOV R4, c[0x0][0x1c8] ;  /* 0x0000720000047a02 */ /* 0x000fe20000000f00 */
[C---:B0-----:R-:W-:Y:S02]  /*51e20*/  IMAD R8, R27.reuse, 0xb7, RZ ;  /* 0x000000b71b087824 */ /* 0x041fe400078e02ff */
[C---:B------:R-:W-:Y:S01]  /*51e30*/  IMAD R9, R27.reuse, 0x172, RZ ;  /* 0x000001721b097824 */ /* 0x040fe200078e02ff */
[----:B------:R0:W-:Y:S01]  /*51e40*/  STL.64 [R1+0x210], R14 ;  /* 0x0002100e01007387 */ /* 0x0001e20000100a00 */
[----:B------:R-:W-:Y:S01]  /*51e50*/  IMAD R16, R27, 0xb9, RZ ;  /* 0x000000b91b107824 */ /* 0x000fe200078e02ff */
[----:B------:R-:W-:Y:S01]  /*51e60*/  LEA.HI.X.SX32 R29, R8, R3, 0x1, P0 ;  /* 0x00000003081d7211 */ /* 0x000fe200000f0eff */
[----:B------:R-:W-:Y:S01]  /*51e70*/  IMAD R12, R4, 0xba, RZ ;  /* 0x000000ba040c7824 */ /* 0x000fe200078e02ff */
[----:B------:R-:W-:-:S02]  /*51e80*/  IADD3 R8, P0, R9, R2, RZ ;  /* 0x0000000209087210 */ /* 0x000fc40007f1e0ff */
[----:B------:R-:W-:Y:S02]  /*51e90*/  MOV R7, c[0x0][0x1c8] ;  /* 0x0000720000077a02 */ /* 0x000fe40000000f00 */
[-C--:B------:R-:W-:Y:S02]  /*51ea0*/  LEA.HI.X.SX32 R9, R16, R3.reuse, 0x1, P0 ;  /* 0x0000000310097211 */ /* 0x080fe400000f0eff */
[-C--:B0-----:R-:W-:Y:S01]  /*51eb0*/  IADD3 R14, P1, R10, R2.reuse, RZ ;  /* 0x000000020a0e7210 */ /* 0x081fe20007f3e0ff */
[----:B------:R-:W-:Y:S01]  /*51ec0*/  IMAD R10, R27, 0x176, RZ ;  /* 0x000001761b0a7824 */ /* 0x000fe200078e02ff */
[----:B------:R0:W-:Y:S02]  /*51ed0*/  STL.64 [R1+0x218], R28 ;  /* 0x0002181c01007387 */ /* 0x0001e40000100a00 */
[----:B------:R-:W-:Y:S02]  /*51ee0*/  LEA.HI.X.SX32 R15, R12, R3, 0x1, P1 ;  /* 0x000000030c0f7211 */ /* 0x000fe400008f0eff */
[----:B------:R-:W-:Y:S01]  /*51ef0*/  IADD3 R10, P0, R10, R2, RZ ;  /* 0x000000020a0a7210 */ /* 0x000fe20007f1e0ff */
[----:B------:R1:W-:Y:S01]  /*51f00*/  STL.64 [R1+0x208], R8 ;  /* 0x0002080801007387 */ /* 0x0003e20000100a00 */
[----:B0-----:R-:W-:-:S02]  /*51f10*/  IMAD R28, R7, 0x1ce, RZ ;  /* 0x000001ce071c7824 */ /* 0x001fc400078e02ff */
[----:B------:R-:W-:Y:S01]  /*51f20*/  IMAD R29, R7, 0x1d0, RZ ;  /* 0x000001d0071d7824 */ /* 0x000fe200078e02ff */
[----:B-1----:R-:W3:Y:S04]  /*51f30*/  LDL.LU.64 R8, [R1+0x1420] ;  /* 0x0014200001087983 */ /* 0x002ee80000300a00 */
[----:B------:R-:W-:Y:S04]  /*51f40*/  STL.64 [R1+0x200], R14 ;  /* 0x0002000e01007387 */ /* 0x000fe80000100a00 */
[----:B------:R-:W-:Y:S04]  /*51f50*/  STL [R1+0x1f8], R10 ;  /* 0x0001f80a01007387 */ /* 0x000fe80000100800 */
[----:B------:R0:W-:Y:S02]  /*51f60*/  STL.64 [R1+0x1408], R28 ;  /* 0x0014081c01007387 */ /* 0x0001e40000100a00 */
[----:B0-----:R-:W-:Y:S01]  /*51f70*/  MOV R28, R10 ;  /* 0x0000000a001c7202 */ /* 0x001fe20000000f00 */
[----:B------:R-:W-:-:S02]  /*51f80*/  IMAD.MOV.U32 R29, RZ, RZ, R11 ;  /* 0x000000ffff1d7224 */ /* 0x000fc400078e000b */
[----:B------:R-:W4:Y:S01]  /*51f90*/  LDL.LU.64 R10, [R1+0x1418] ;  /* 0x00141800010a7983 */ /* 0x000f220000300a00 */
[----:B------:R-:W-:-:S05]  /*51fa0*/  IMAD R4, R27, 0x178, RZ ;  /* 0x000001781b047824 */ /* 0x000fca00078e02ff */
[----:B------:R-:W-:Y:S02]  /*51fb0*/  IADD3 R14, P1, R4, R2, RZ ;  /* 0x00000002040e7210 */ /* 0x000fe40007f3e0ff */
[----:B------:R-:W-:Y:S01]  /*51fc0*/  MOV R4, c[0x0][0x1c8] ;  /* 0x0000720000047a02 */ /* 0x000fe20000000f00 */
[----:B------:R-:W-:-:S04]  /*51fd0*/  IMAD R25, R27, 0xbb, RZ ;  /* 0x000000bb1b197824 */ /* 0x000fc800078e02ff */
[----:B------:R-:W-:Y:S01]  /*51fe0*/  IMAD R12, R4, 0xbc, RZ ;  /* 0x000000bc040c7824 */ /* 0x000fe200078e02ff */
[-C--:B------:R-:W-:Y:S01]  /*51ff0*/  LEA.HI.X.SX32 R29, R25, R3.reuse, 0x1, P0 ;  /* 0x00000003191d7211 */ /* 0x080fe200000f0eff */
[C---:B------:R-:W-:Y:S02]  /*52000*/  IMAD R16, R27.reuse, 0x17a, RZ ;  /* 0x0000017a1b107824 */ /* 0x040fe400078e02ff */
[C---:B------:R-:W-:Y:S01]  /*52010*/  IMAD R4, R27.reuse, 0x17c, RZ ;  /* 0x0000017c1b047824 */ /* 0x040fe200078e02ff */
[-C--:B------:R-:W-:Y:S01]  /*52020*/  LEA.HI.X.SX32 R15, R12, R3.reuse, 0x1, P1 ;  /* 0x000000030c0f7211 */ /* 0x080fe200008f0eff */
[----:B------:R0:W-:Y:S01]  /*52030*/  STL [R1+0x1fc], R29 ;  /* 0x0001fc1d01007387 */ /* 0x0001e20000100800 */
[C---:B------:R-:W-:Y:S01]  /*52040*/  IMAD R12, R27.reuse, 0xbd, RZ ;  /* 0x000000bd1b0c7824 */ /* 0x040fe200078e02ff */
[----:B------:R-:W-:Y:S02]  /*52050*/  IADD3 R28, P0, R16, R2, RZ ;  /* 0x00000002101c7210 */ /* 0x000fe40007f1e0ff */
[----:B------:R1:W-:Y:S01]  /*52060*/  STL.64 [R1+0x1f0], R14 ;  /* 0x0001f00e01007387 */ /* 0x0003e20000100a00 */
[----:B------:R-:W-:Y:S01]  /*52070*/  IMAD R26, R27, 0x180, RZ ;  /* 0x000001801b1a7824 */ /* 0x000fe200078e02ff */
[----:B0-----:R-:W-:-:S02]  /*52080*/  LEA.HI.X.SX32 R29, R12, R3, 0x1, P0 ;  /* 0x000000030c1d7211 */ /* 0x001fc400000f0eff */
[-C--:B-1----:R-:W-:Y:S01]  /*52090*/  IADD3 R14, P1, R4, R2.reuse, RZ ;  /* 0x00000002040e7210 */ /* 0x082fe20007f3e0ff */
[C---:B------:R-:W-:Y:S02]  /*520a0*/  IMAD R4, R27.reuse, 0x17e, RZ ;  /* 0x0000017e1b047824 */ /* 0x040fe400078e02ff */
[----:B------:R-:W-:Y:S01]  /*520b0*/  IMAD R27, R27, 0xbe, RZ ;  /* 0x000000be1b1b7824 */ /* 0x000fe200078e02ff */
[----:B------:R-:W-:Y:S01]  /*520c0*/  MOV R12, c[0x0][0x1c8] ;  /* 0x00007200000c7a02 */ /* 0x000fe20000000f00 */
[----:B------:R0:W-:Y:S03]  /*520d0*/  STL.64 [R1+0x1e8], R28 ;  /* 0x0001e81c01007387 */ /* 0x0001e60000100a00 */
[----:B------:R-:W-:Y:S01]  /*520e0*/  LEA.HI.X.SX32 R15, R27, R3, 0x1, P1 ;  /* 0x000000031b0f7211 */ /* 0x000fe200008f0eff */
[C---:B------:R-:W-:Y:S01]  /*520f0*/  IMAD R23, R7.reuse, 0x1cc, RZ ;  /* 0x000001cc07177824 */ /* 0x040fe200078e02ff */
[----:B------:R-:W-:Y:S01]  /*52100*/  IADD3 R26, P1, R26, R2, RZ ;  /* 0x000000021a1a7210 */ /* 0x000fe20007f3e0ff */
[----:B------:R-:W-:-:S02]  /*52110*/  IMAD R22, R7, 0x1d2, RZ ;  /* 0x000001d207167824 */ /* 0x000fc400078e02ff */
[----:B------:R1:W-:Y:S01]  /*52120*/  STL.64 [R1+0x1e0], R14 ;  /* 0x0001e00e01007387 */ /* 0x0003e20000100a00 */
[----:B0-----:R-:W-:Y:S01]  /*52130*/  IADD3 R28, P0, R4, R2, RZ ;  /* 0x00000002041c7210 */ /* 0x001fe20007f1e0ff */
[----:B------:R-:W-:Y:S02]  /*52140*/  IMAD R4, R12, 0xbf, RZ ;  /* 0x000000bf0c047824 */ /* 0x000fe400078e02ff */
[----:B------:R0:W-:Y:S03]  /*52150*/  STL.64 [R1+0x1410], R22 ;  /* 0x0014101601007387 */ /* 0x0001e60000100a00 */
[----:B------:R-:W-:Y:S01]  /*52160*/  LEA.HI.X.SX32 R29, R4, R3, 0x1, P0 ;  /* 0x00000003041d7211 */ /* 0x000fe200000f0eff */
[C---:B-1----:R-:W-:Y:S02]  /*52170*/  IMAD R14, R12.reuse, 0x182, RZ ;  /* 0x000001820c0e7824 */ /* 0x042fe400078e02ff */
[----:B------:R-:W-:-:S02]  /*52180*/  IMAD R12, R12, 0xc0, RZ ;  /* 0x000000c00c0c7824 */ /* 0x000fc400078e02ff */
[----:B------:R-:W-:Y:S01]  /*52190*/  IMAD.MOV.U32 R4, RZ, RZ, c[0x0][0x1c8] ;  /* 0x00007200ff047624 */ /* 0x000fe200078e00ff */
[----:B0-----:R-:W-:Y:S02]  /*521a0*/  IADD3 R22, P0, R14, R2, RZ ;  /* 0x000000020e167210 */ /* 0x001fe40007f1e0ff */
[----:B------:R-:W-:Y:S01]  /*521b0*/  LEA.HI.X.SX32 R27, R12, R3, 0x1, P1 ;  /* 0x000000030c1b7211 */ /* 0x000fe200008f0eff */
[C---:B------:R-:W-:Y:S01]  /*521c0*/  IMAD R12, R4.reuse, 0x184, RZ ;  /* 0x00000184040c7824 */ /* 0x040fe200078e02ff */
[----:B------:R-:W-:Y:S01]  /*521d0*/  MOV R14, c[0x0][0x1c8] ;  /* 0x00007200000e7a02 */ /* 0x000fe20000000f00 */
[----:B------:R-:W-:Y:S01]  /*521e0*/  IMAD R15, R4, 0xc1, RZ ;  /* 0x000000c1040f7824 */ /* 0x000fe200078e02ff */
[----:B------:R0:W-:Y:S01]  /*521f0*/  STL.64 [R1+0x1d8], R28 ;  /* 0x0001d81c01007387 */ /* 0x0001e20000100a00 */
[----:B------:R-:W-:-:S03]  /*52200*/  IMAD.MOV.U32 R16, RZ, RZ, c[0x0][0x1c8] ;  /* 0x00007200ff107624 */ /* 0x000fc600078e00ff */
[-C--:B------:R-:W-:Y:S01]  /*52210*/  LEA.HI.X.SX32 R23, R15, R3.reuse, 0x1, P0 ;  /* 0x000000030f177211 */ /* 0x080fe200000f0eff */
[----:B------:R-:W-:Y:S01]  /*52220*/  IMAD R15, R14, 0xc2, RZ ;  /* 0x000000c20e0f7824 */ /* 0x000fe200078e02ff */
[----:B------:R-:W-:Y:S01]  /*52230*/  STL.64 [R1+0x1378], R26 ;  /* 0x0013781a01007387 */ /* 0x000fe20000100a00 */
[-C--:B0-----:R-:W-:Y:S01]  /*52240*/  IADD3 R28, P1, R12, R2.reuse, RZ ;  /* 0x000000020c1c7210 */ /* 0x081fe20007f3e0ff */
[----:B------:R-:W-:Y:S02]  /*52250*/  IMAD R12, R14, 0x186, RZ ;  /* 0x000001860e0c7824 */ /* 0x000fe400078e02ff */
[----:B------:R0:W-:Y:S01]  /*52260*/  STL.64 [R1+0x1c8], R22 ;  /* 0x0001c81601007387 */ /* 0x0001e20000100a00 */
[----:B------:R-:W-:Y:S02]  /*52270*/  LEA.HI.X.SX32 R29, R15, R3, 0x1, P1 ;  /* 0x000000030f1d7211 */ /* 0x000fe400008f0eff */
[----:B0-----:R-:W-:Y:S01]  /*52280*/  IADD3 R22, P0, R12, R2, RZ ;  /* 0x000000020c167210 */ /* 0x001fe20007f1e0ff */
[----:B------:R-:W-:-:S02]  /*52290*/  IMAD R12, R16, 0x188, RZ ;  /* 0x00000188100c7824 */ /* 0x000fc400078e02ff */
[----:B------:R-:W-:Y:S01]  /*522a0*/  IMAD R16, R16, 0xc3, RZ ;  /* 0x000000c310107824 */ /* 0x000fe200078e02ff */
[----:B------:R0:W-:Y:S04]  /*522b0*/  STL.64 [R1+0x1c0], R28 ;  /* 0x0001c01c01007387 */ /* 0x0001e80000100a00 */
[----:B------:R-:W-:Y:S01]  /*522c0*/  LEA.HI.X.SX32 R23, R16, R3, 0x1, P0 ;  /* 0x0000000310177211 */ /* 0x000fe200000f0eff */
[----:B------:R-:W-:Y:S01]  /*522d0*/  IMAD R16, R14, 0xc4, RZ ;  /* 0x000000c40e107824 */ /* 0x000fe200078e02ff */
[----:B--2---:R-:W-:Y:S02]  /*522e0*/  LOP3.LUT P6, RZ, R0, 0x100000, RZ, 0xc0, !PT ;  /* 0x0010000000ff7812 */ /* 0x004fe400078cc0ff */
[----:B0-----:R-:W-:Y:S01]  /*522f0*/  IADD3 R28, P1, R12, R2, RZ ;  /* 0x000000020c1c7210 */ /* 0x001fe20007f3e0ff */
[----:B------:R-:W-:Y:S01]  /*52300*/  IMAD R12, R14, 0x18a, RZ ;  /* 0x0000018a0e0c7824 */ /* 0x000fe200078e02ff */
[C---:B------:R-:W-:Y:S01]  /*52310*/  LOP3.LUT P5, RZ, R0.reuse, 0x20000, RZ, 0xc0, !PT ;  /* 0x0002000000ff7812 */ /* 0x040fe200078ac0ff */
[----:B------:R0:W-:Y:S01]  /*52320*/  STL.64 [R1+0x1b8], R22 ;  /* 0x0001b81601007387 */ /* 0x0001e20000100a00 */
[----:B------:R-:W-:-:S02]  /*52330*/  LOP3.LUT P4, RZ, R0, 0x40000, RZ, 0xc0, !PT ;  /* 0x0004000000ff7812 */ /* 0x000fc4000788c0ff */
[C---:B------:R-:W-:Y:S02]  /*52340*/  LOP3.LUT P3, RZ, R0.reuse, 0x4000, RZ, 0xc0, !PT ;  /* 0x0000400000ff7812 */ /* 0x040fe4000786c0ff */
[----:B------:R-:W-:Y:S02]  /*52350*/  LOP3.LUT P2, RZ, R0, 0x8000, RZ, 0xc0, !PT ;  /* 0x0000800000ff7812 */ /* 0x000fe4000784c0ff */
[----:B------:R-:W-:Y:S01]  /*52360*/  MOV R0, c[0x0][0x1c8] ;  /* 0x0000720000007a02 */ /* 0x000fe20000000f00 */
[----:B------:R-:W-:Y:S01]  /*52370*/  IMAD R14, R14, 0x18c, RZ ;  /* 0x0000018c0e0e7824 */ /* 0x000fe200078e02ff */
[----:B0-----:R-:W-:Y:S02]  /*52380*/  IADD3 R22, P0, R12, R2, RZ ;  /* 0x000000020c167210 */ /* 0x001fe40007f1e0ff */
[----:B------:R-:W-:Y:S01]  /*52390*/  MOV R12, c[0x0][0x1c8] ;  /* 0x00007200000c7a02 */ /* 0x000fe20000000f00 */
[----:B------:R-:W-:Y:S01]  /*523a0*/  IMAD R18, R0, 0xc5, RZ ;  /* 0x000000c500127824 */ /* 0x000fe200078e02ff */
[----:B------:R-:W-:-:S02]  /*523b0*/  LEA.HI.X.SX32 R29, R16, R3, 0x1, P1 ;  /* 0x00000003101d7211 */ /* 0x000fc400008f0eff */
[----:B------:R-:W-:Y:S01]  /*523c0*/  IADD3 R14, P1, R14, R2, RZ ;  /* 0x000000020e0e7210 */ /* 0x000fe20007f3e0ff */
[----:B------:R-:W-:Y:S01]  /*523d0*/  IMAD R16, R12, 0xc6, RZ ;  /* 0x000000c60c107824 */ /* 0x000fe200078e02ff */
[----:B------:R-:W-:Y:S01]  /*523e0*/  LEA.HI.X.SX32 R23, R18, R3, 0x1, P0 ;  /* 0x0000000312177211 */ /* 0x000fe200000f0eff */
[----:B------:R-:W-:-:S03]  /*523f0*/  IMAD R25, R12, 0x18e, RZ ;  /* 0x0000018e0c197824 */ /* 0x000fc600078e02ff */
[----:B------:R-:W-:Y:S01]  /*52400*/  LEA.HI.X.SX32 R15, R16, R3, 0x1, P1 ;  /* 0x00000003100f7211 */ /* 0x000fe200008f0eff */
[----:B------:R0:W-:Y:S01]  /*52410*/  STL.64 [R1+0x1b0], R28 ;  /* 0x0001b01c01007387 */ /* 0x0001e20000100a00 */
[----:B------:R-:W-:Y:S01]  /*52420*/  MOV R16, c[0x0][0x1c8] ;  /* 0x0000720000107a02 */ /* 0x000fe20000000f00 */
[----:B------:R-:W-:Y:S02]  /*52430*/  IMAD R12, R12, 0x190, RZ ;  /* 0x000001900c0c7824 */ /* 0x000fe400078e02ff */
[----:B------:R1:W-:Y:S04]  /*52440*/  STL.64 [R1+0x1a8], R22 ;  /* 0x0001a81601007387 */ /* 0x0003e80000100a00 */
[----:B------:R2:W-:Y:S01]  /*52450*/  STL.64 [R1+0x1a0], R14 ;  /* 0x0001a00e01007387 */ /* 0x0005e20000100a00 */
[-C--:B0-----:R-:W-:Y:S01]  /*52460*/  IADD3 R28, P0, R25, R2.reuse, RZ ;  /* 0x00000002191c7210 */ /* 0x081fe20007f1e0ff */
[----:B------:R-:W-:Y:S01]  /*52470*/  IMAD R16, R16, 0xc8, RZ ;  /* 0x000000c810107824 */ /* 0x000fe200078e02ff */
[----:B-1----:R-:W-:Y:S01]  /*52480*/  IADD3 R22, P1, R12, R2, RZ ;  /* 0x000000020c167210 */ /* 0x002fe20007f3e0ff */
[----:B--2---:R-:W-:-:S04]  /*52490*/  IMAD.MOV.U32 R14, RZ, RZ, c[0x0][0x1c8] ;  /* 0x00007200ff0e7624 */ /* 0x004fc800078e00ff */
[----:B------:R-:W-:Y:S01]  /*524a0*/  IMAD R15, R14, 0x194, RZ ;  /* 0x000001940e0f7824 */ /* 0x000fe200078e02ff */
[-C--:B------:R-:W-:Y:S01]  /*524b0*/  LEA.HI.X.SX32 R23, R16, R3.reuse, 0x1, P1 ;  /* 0x0000000310177211 */ /* 0x080fe200008f0eff */
[----:B------:R-:W-:Y:S01]  /*524c0*/  IMAD R16, R14, 0xc9, RZ ;  /* 0x000000c90e107824 */ /* 0x000fe200078e02ff */
[----:B------:R-:W-:Y:S01]  /*524d0*/  MOV R13, c[0x0][0x1c8] ;  /* 0x00007200000d7a02 */ /* 0x000fe20000000f00 */
[----:B---3--:R-:W-:Y:S01]  /*524e0*/  IMAD R25, R8, 0xcb, RZ ;  /* 0x000000cb08197824 */ /* 0x008fe200078e02ff */
[----:B----4-:R-:W-:Y:S02]  /*524f0*/  LEA.HI.X.SX32 R29, R11, R3, 0x1, P0 ;  /* 0x000000030b1d7211 */ /* 0x010fe400000f0eff */
[----:B------:R-:W-:-:S03]  /*52500*/  IADD3 R10, P0, R10, R2, RZ ;  /* 0x000000020a0a7210 */ /* 0x000fc60007f1e0ff */
[----:B------:R0:W-:Y:S01]  /*52510*/  STL.64 [R1+0x198], R28 ;  /* 0x0001981c01007387 */ /* 0x0001e20000100a00 */
[----:B------:R-:W-:Y:S01]  /*52520*/  LEA.HI.X.SX32 R11, R16, R3, 0x1, P0 ;  /* 0x00000003100b7211 */ /* 0x000fe200000f0eff */
[C---:B------:R-:W-:Y:S02]  /*52530*/  IMAD R16, R14.reuse, 0xca, RZ ;  /* 0x000000ca0e107824 */ /* 0x040fe400078e02ff */
[----:B------:R1:W-:Y:S01]  /*52540*/  STL.64 [R1+0x190], R22 ;  /* 0x0001901601007387 */ /* 0x0003e20000100a00 */
[----:B0-----:R-:W-:Y:S01]  /*52550*/  IADD3 R28, P1, R15, R2, RZ ;  /* 0x000000020f1c7210 */ /* 0x001fe20007f3e0ff */
[C---:B------:R-:W-:Y:S02]  /*52560*/  IMAD R15, R14.reuse, 0x196, RZ ;  /* 0x000001960e0f7824 */ /* 0x040fe400078e02ff */
[----:B------:R-:W-:-:S03]  /*52570*/  IMAD R14, R14, 0x198, RZ ;  /* 0x000001980e0e7824 */ /* 0x000fc600078e02ff */
[----:B-1----:R-:W-:Y:S02]  /*52580*/  IADD3 R22, P0, R15, R2, RZ ;  /* 0x000000020f167210 */ /* 0x002fe40007f1e0ff */
[----:B------:R-:W-:Y:S01]  /*52590*/  MOV R15, c[0x0][0x1c8] ;  /* 0x00007200000f7a02 */ /* 0x000fe20000000f00 */
[----:B------:R0:W-:Y:S01]  /*525a0*/  STL.64 [R1+0x1380], R10 ;  /* 0x0013800a01007387 */ /* 0x0001e20000100a00 */
[-C--:B------:R-:W-:Y:S02]  /*525b0*/  LEA.HI.X.SX32 R23, R25, R3.reuse, 0x1, P0 ;  /* 0x0000000319177211 */ /* 0x080fe400000f0eff */
[----:B------:R-:W-:Y:S01]  /*525c0*/  LEA.HI.X.SX32 R29, R16, R3, 0x1, P1 ;  /* 0x00000003101d7211 */ /* 0x000fe200008f0eff */
[----:B------:R-:W-:Y:S01]  /*525d0*/  IMAD R25, R15, 0xcc, RZ ;  /* 0x000000cc0f197824 */ /* 0x000fe200078e02ff */
[----:B------:R-:W-:-:S03]  /*525e0*/  MOV R16, c[0x0][0x1c8] ;  /* 0x0000720000107a02 */ /* 0x000fc60000000f00 */
[----:B------:R-:W-:Y:S01]  /*525f0*/  STL.64 [R1+0x180], R28 ;  /* 0x0001801c01007387 */ /* 0x000fe20000100a00 */
[----:B0-----:R-:W-:Y:S01]  /*52600*/  IADD3 R10, P1, R14, R2, RZ ;  /* 0x000000020e0a7210 */ /* 0x001fe20007f3e0ff */
[----:B------:R-:W-:Y:S02]  /*52610*/  IMAD R14, R15, 0x19a, RZ ;  /* 0x0000019a0f0e7824 */ /* 0x000fe400078e02ff */
[----:B------:R0:W-:Y:S01]  /*52620*/  STL.64 [R1+0x178], R22 ;  /* 0x0001781601007387 */ /* 0x0001e20000100a00 */
[----:B------:R-:W-:Y:S01]  /*52630*/  LEA.HI.X.SX32 R11, R25, R3, 0x1, P1 ;  /* 0x00000003190b7211 */ /* 0x000fe200008f0eff */
[----:B------:R-:W-:-:S04]  /*52640*/  IMAD R25, R16, 0xcd, RZ ;  /* 0x000000cd10197824 */ /* 0x000fc800078e02ff */
[----:B------:R1:W-:Y:S01]  /*52650*/  STL.64 [R1+0x170], R10 ;  /* 0x0001700a01007387 */ /* 0x0003e20000100a00 */
[----:B0-----:R-:W-:Y:S01]  /*52660*/  IADD3 R22, P0, R14, R2, RZ ;  /* 0x000000020e167210 */ /* 0x001fe20007f1e0ff */
[----:B------:R-:W-:-:S03]  /*52670*/  IMAD R14, R16, 0x19c, RZ ;  /* 0x0000019c100e7824 */ /* 0x000fc600078e02ff */
[-C--:B------:R-:W-:Y:S01]  /*52680*/  LEA.HI.X.SX32 R23, R25, R3.reuse, 0x1, P0 ;  /* 0x0000000319177211 */ /* 0x080fe200000f0eff */
[C---:B------:R-:W-:Y:S01]  /*52690*/  IMAD R25, R15.reuse, 0xce, RZ ;  /* 0x000000ce0f197824 */ /* 0x040fe200078e02ff */
[----:B-1----:R-:W-:Y:S01]  /*526a0*/  IADD3 R10, P1, R14, R2, RZ ;  /* 0x000000020e0a7210 */ /* 0x002fe20007f3e0ff */
[C---:B------:R-:W-:Y:S02]  /*526b0*/  IMAD R16, R15.reuse, 0x19e, RZ ;  /* 0x0000019e0f107824 */ /* 0x040fe400078e02ff */
[----:B------:R0:W-:Y:S01]  /*526c0*/  STL.64 [R1+0x168], R22 ;  /* 0x0001681601007387 */ /* 0x0001e20000100a00 */
[----:B------:R-:W-:Y:S01]  /*526d0*/  IMAD R15, R15, 0x1a0, RZ ;  /* 0x000001a00f0f7824 */ /* 0x000fe200078e02ff */
[----:B------:R-:W-:-:S05]  /*526e0*/  LEA.HI.X.SX32 R11, R25, R3, 0x1, P1 ;  /* 0x00000003190b7211 */ /* 0x000fca00008f0eff */
[----:B------:R1:W-:Y:S01]  /*526f0*/  STL.64 [R1+0x160], R10 ;  /* 0x0001600a01007387 */ /* 0x0003e20000100a00 */
[----:B0-----:R-:W-:Y:S01]  /*52700*/  IADD3 R22, P0, R16, R2, RZ ;  /* 0x0000000210167210 */ /* 0x001fe20007f1e0ff */
[----:B------:R-:W-:-:S04]  /*52710*/  IMAD.MOV.U32 R16, RZ, RZ, c[0x0][0x1c8] ;  /* 0x00007200ff107624 */ /* 0x000fc800078e00ff */
[C---:B------:R-:W-:Y:S01]  /*52720*/  IMAD R18, R16.reuse, 0xcf, RZ ;  /* 0x000000cf10127824 */ /* 0x040fe200078e02ff */
[----:B-1----:R-:W-:Y:S01]  /*52730*/  IADD3 R10, P1, R15, R2, RZ ;  /* 0x000000020f0a7210 */ /* 0x002fe20007f3e0ff */
[----:B------:R-:W-:-:S03]  /*52740*/  IMAD R15, R16, 0xd0, RZ ;  /* 0x000000d0100f7824 */ /* 0x000fc600078e02ff */
[-C--:B------:R-:W-:Y:S01]  /*52750*/  LEA.HI.X.SX32 R23, R18, R3.reuse, 0x1, P0 ;  /* 0x0000000312177211 */ /* 0x080fe200000f0eff */
[C---:B------:R-:W-:Y:S01]  /*52760*/  IMAD R25, R16.reuse, 0x1a2, RZ ;  /* 0x000001a210197824 */ /* 0x040fe200078e02ff */
[----:B------:R-:W-:Y:S01]  /*52770*/  LEA.HI.X.SX32 R11, R15, R3, 0x1, P1 ;  /* 0x000000030f0b7211 */ /* 0x000fe200008f0eff */
[----:B------:R-:W-:Y:S02]  /*52780*/  IMAD R16, R16, 0x1a4, RZ ;  /* 0x000001a410107824 */ /* 0x000fe400078e02ff */
[----:B------:R0:W-:Y:S04]  /*52790*/  STL.64 [R1+0x158], R22 ;  /* 0x0001581601007387 */ /* 0x0001e80000100a00 */
[----:B------:R1:W-:Y:S01]  /*527a0*/  STL.64 [R1+0x150], R10 ;  /* 0x0001500a01007387 */ /* 0x0003e20000100a00 */
[----:B------:R-:W-:Y:S01]  /*527b0*/  IMAD R15, R13, 0x1a6, RZ ;  /* 0x000001a60d0f7824 */ /* 0x000fe200078e02ff */
[-C--:B0-----:R-:W-:Y:S01]  /*527c0*/  IADD3 R22, P0, R25, R2.reuse, RZ ;  /* 0x0000000219167210 */ /* 0x081fe20007f1e0ff */
[----:B------:R-:W-:Y:S01]  /*527d0*/  IMAD R25, R13, 0xd1, RZ ;  /* 0x000000d10d197824 */ /* 0x000fe200078e02ff */
[----:B-1----:R-:W-:-:S02]  /*527e0*/  IADD3 R10, P1, R16, R2, RZ ;  /* 0x00000002100a7210 */ /* 0x002fc40007f3e0ff */
[----:B------:R-:W-:Y:S02]  /*527f0*/  MOV R16, c[0x0][0x1c8] ;  /* 0x0000720000107a02 */ /* 0x000fe40000000f00 */
[----:B------:R-:W-:-:S03]  /*52800*/  LEA.HI.X.SX32 R23, R25, R3, 0x1, P0 ;  /* 0x0000000319177211 */ /* 0x000fc600000f0eff */
[C---:B------:R-:W-:Y:S02]  /*52810*/  IMAD R25, R16.reuse, 0xd2, RZ ;  /* 0x000000d210197824 */ /* 0x040fe400078e02ff */
[----:B------:R0:W-:Y:S01]  /*52820*/  STL.64 [R1+0x148], R22 ;  /* 0x0001481601007387 */ /* 0x0001e20000100a00 */
[C---:B------:R-:W-:Y:S02]  /*52830*/  IMAD R6, R16.reuse, 0xd3, RZ ;  /* 0x000000d310067824 */ /* 0x040fe400078e02ff */
[-C--:B------:R-:W-:Y:S02]  /*52840*/  LEA.HI.X.SX32 R11, R25, R3.reuse, 0x1, P1 ;  /* 0x00000003190b7211 */ /* 0x080fe400008f0eff */
[----:B------:R-:W-:Y:S02]  /*52850*/  MOV R18, c[0x0][0x1c8] ;  /* 0x0000720000127a02 */ /* 0x000fe40000000f00 */
[----:B0-----:R-:W-:Y:S01]  /*52860*/  IADD3 R22, P0, R15, R2, RZ ;  /* 0x000000020f167210 */ /* 0x001fe20007f1e0ff */
[----:B------:R-:W-:Y:S01]  /*52870*/  IMAD R15, R16, 0x1a8, RZ ;  /* 0x000001a8100f7824 */ /* 0x000fe200078e02ff */
[----:B------:R0:W-:Y:S01]  /*52880*/  STL.64 [R1+0x140], R10 ;  /* 0x0001400a01007387 */ /* 0x0001e20000100a00 */
[----:B------:R-:W-:Y:S01]  /*52890*/  IMAD.MOV.U32 R25, RZ, RZ, c[0x0][0x1c8] ;  /* 0x00007200ff197624 */ /* 0x000fe200078e00ff */
[----:B------:R-:W-:Y:S01]  /*528a0*/  LEA.HI.X.SX32 R23, R6, R3, 0x1, P0 ;  /* 0x0000000306177211 */ /* 0x000fe200000f0eff */
[----:B------:R-:W-:-:S04]  /*528b0*/  IMAD R6, R18, 0xd4, RZ ;  /* 0x000000d412067824 */ /* 0x000fc800078e02ff */
[----:B------:R1:W-:Y:S01]  /*528c0*/  STL.64 [R1+0x138], R22 ;  /* 0x0001381601007387 */ /* 0x0003e20000100a00 */
[-C--:B0-----:R-:W-:Y:S01]  /*528d0*/  IADD3 R10, P1, R15, R2.reuse, RZ ;  /* 0x000000020f0a7210 */ /* 0x081fe20007f3e0ff */
[----:B------:R-:W-:Y:S02]  /*528e0*/  IMAD R15, R18, 0x1aa, RZ ;  /* 0x000001aa120f7824 */ /* 0x000fe400078e02ff */
[C---:B------:R-:W-:Y:S01]  /*528f0*/  IMAD R18, R25.reuse, 0x1ac, RZ ;  /* 0x000001ac19127824 */ /* 0x040fe200078e02ff */
[-C--:B------:R-:W-:Y:S01]  /*52900*/  LEA.HI.X.SX32 R11, R6, R3.reuse, 0x1, P1 ;  /* 0x00000003060b7211 */ /* 0x080fe200008f0eff */
[----:B------:R-:W-:Y:S01]  /*52910*/  IMAD R25, R25, 0xd5, RZ ;  /* 0x000000d519197824 */ /* 0x000fe200078e02ff */
[----:B-1----:R-:W-:Y:S02]  /*52920*/  IADD3 R22, P0, R15, R2, RZ ;  /* 0x000000020f167210 */ /* 0x002fe40007f1e0ff */
[----:B------:R-:W-:Y:S01]  /*52930*/  MOV R15, c[0x0][0x1c8] ;  /* 0x00007200000f7a02 */ /* 0x000fe20000000f00 */
[----:B------:R0:W-:Y:S01]  /*52940*/  STL.64 [R1+0x130], R10 ;  /* 0x0001300a01007387 */ /* 0x0001e20000100a00 */
[----:B------:R-:W-:-:S02]  /*52950*/  LEA.HI.X.SX32 R23, R25, R3, 0x1, P0 ;  /* 0x0000000319177211 */ /* 0x000fc400000f0eff */
[----:B------:R-:W-:Y:S01]  /*52960*/  MOV R6, c[0x0][0x1c8] ;  /* 0x0000720000067a02 */ /* 0x000fe20000000f00 */
[C---:B------:R-:W-:Y:S02]  /*52970*/  IMAD R25, R15.reuse, 0xd6, RZ ;  /* 0x000000d60f197824 */ /* 0x040fe400078e02ff */
[----:B------:R1:W-:Y:S01]  /*52980*/  STL.64 [R1+0x128], R22 ;  /* 0x0001281601007387 */ /* 0x0003e20000100a00 */
[-C--:B0-----:R-:W-:Y:S01]  /*52990*/  IADD3 R10, P1, R18, R2.reuse, RZ ;  /* 0x00000002120a7210 */ /* 0x081fe20007f3e0ff */
[C---:B------:R-:W-:Y:S02]  /*529a0*/  IMAD R18, R15.reuse, 0x1ae, RZ ;  /* 0x000001ae0f127824 */ /* 0x040fe400078e02ff */
[----:B------:R-:W-:Y:S01]  /*529b0*/  IMAD R15, R15, 0x1b0, RZ ;  /* 0x000001b00f0f7824 */ /* 0x000fe200078e02ff */
[----:B------:R-:W-:Y:S01]  /*529c0*/  LEA.HI.X.SX32 R11, R25, R3, 0x1, P1 ;  /* 0x00000003190b7211 */ /* 0x000fe200008f0eff */
[----:B------:R-:W-:Y:S01]  /*529d0*/  IMAD R29, R6, 0xd7, RZ ;  /* 0x000000d7061d7824 */ /* 0x000fe200078e02ff */
[----:B-1----:R-:W-:Y:S01]  /*529e0*/  IADD3 R22, P0, R18, R2, RZ ;  /* 0x0000000212167210 */ /* 0x002fe20007f1e0ff */
[----:B------:R-:W-:-:S02]  /*529f0*/  IMAD R18, R6, 0x1b2, RZ ;  /* 0x000001b206127824 */ /* 0x000fc400078e02ff */
[----:B------:R0:W-:Y:S01]  /*52a00*/  STL.64 [R1+0x120], R10 ;  /* 0x0001200a01007387 */ /* 0x0001e20000100a00 */
[----:B------:R-:W-:Y:S01]  /*52a10*/  IMAD R6, R6, 0xd8, RZ ;  /* 0x000000d806067824 */ /* 0x000fe200078e02ff */
[----:B------:R-:W-:Y:S01]  /*52a20*/  LEA.HI.X.SX32 R23, R29, R3, 0x1, P0 ;  /* 0x000000031d177211 */ /* 0x000fe200000f0eff */
[----:B------:R-:W-:-:S04]  /*52a30*/  IMAD.MOV.U32 R25, RZ, RZ, c[0x0][0x1c8] ;  /* 0x00007200ff197624 */ /* 0x000fc800078e00ff */
[----:B------:R1:W-:Y:S01]  /*52a40*/  STL.64 [R1+0x118], R22 ;  /* 0x0001181601007387 */ /* 0x0003e20000100a00 */
[----:B0-----:R-:W-:-:S04]  /*52a50*/  IADD3 R10, P1, R15, R2, RZ ;  /* 0x000000020f0a7210 */ /* 0x001fc80007f3e0ff */
[-C--:B------:R-:W-:Y:S01]  /*52a60*/  LEA.HI.X.SX32 R11, R6, R3.reuse, 0x1, P1 ;  /* 0x00000003060b7211 */ /* 0x080fe200008f0eff */
[C---:B------:R-:W-:Y:S01]  /*52a70*/  IMAD R6, R25.reuse, 0xd9, RZ ;  /* 0x000000d919067824 */ /* 0x040fe200078e02ff */
[----:B-1----:R-:W-:Y:S01]  /*52a80*/  IADD3 R22, P0, R18, R2, RZ ;  /* 0x0000000212167210 */ /* 0x002fe20007f1e0ff */
[C---:B------:R-:W-:Y:S01]  /*52a90*/  IMAD R18, R25.reuse, 0x1b4, RZ ;  /* 0x000001b419127824 */ /* 0x040fe200078e02ff */
[----:B------:R-:W-:Y:S01]  /*52aa0*/  MOV R29, c[0x0][0x1c8] ;  /* 0x00007200001d7a02 */ /* 0x000fe20000000f00 */
[C---:B------:R-:W-:Y:S01]  /*52ab0*/  IMAD R28, R25.reuse, 0x1b6, RZ ;  /* 0x000001b6191c7824 */ /* 0x040fe200078e02ff */
[----:B------:R-:W-:Y:S01]  /*52ac0*/  LEA.HI.X.SX32 R23, R6, R3, 0x1, P0 ;  /* 0x0000000306177211 */ /* 0x000fe200000f0eff */
[----:B------:R0:W-:Y:S01]  /*52ad0*/  STL.64 [R1+0x110], R10 ;  /* 0x0001100a01007387 */ /* 0x0001e20000100a00 */
[----:B------:R-:W-:-:S03]  /*52ae0*/  IMAD R6, R25, 0xda, RZ ;  /* 0x000000da19067824 */ /* 0x000fc600078e02ff */
[----:B------:R1:W-:Y:S01]  /*52af0*/  STL.64 [R1+0x108], R22 ;  /* 0x0001081601007387 */ /* 0x0003e20000100a00 */
[----:B------:R-:W-:Y:S01]  /*52b00*/  IMAD R25, R25, 0x1b8, RZ ;  /* 0x000001b819197824 */ /* 0x000fe200078e02ff */
[-C--:B0-----:R-:W-:Y:S02]  /*52b10*/  IADD3 R10, P1, R18, R2.reuse, RZ ;  /* 0x00000002120a7210 */ /* 0x081fe40007f3e0ff */
[----:B-1----:R-:W-:Y:S01]  /*52b20*/  IADD3 R22, P0, R28, R2, RZ ;  /* 0x000000021c167210 */ /* 0x002fe20007f1e0ff */
[C---:B------:R-:W-:Y:S01]  /*52b30*/  IMAD R28, R29.reuse, 0xdb, RZ ;  /* 0x000000db1d1c7824 */ /* 0x040fe200078e02ff */
[-C--:B------:R-:W-:Y:S01]  /*52b40*/  LEA.HI.X.SX32 R11, R6, R3.reuse, 0x1, P1 ;  /* 0x00000003060b7211 */ /* 0x080fe200008f0eff */
[C---:B------:R-:W-:Y:S02]  /*52b50*/  IMAD R6, R29.reuse, 0x1ba, RZ ;  /* 0x000001ba1d067824 */ /* 0x040fe400078e02ff */
[----:B------:R-:W-:Y:S01]  /*52b60*/  IMAD R29, R29, 0xdc, RZ ;  /* 0x000000dc1d1d7824 */ /* 0x000fe200078e02ff */
[----:B------:R-:W-:Y:S01]  /*52b70*/  LEA.HI.X.SX32 R23, R28, R3, 0x1, P0 ;  /* 0x000000031c177211 */ /* 0x000fe200000f0eff */
[----:B------:R0:W-:Y:S01]  /*52b80*/  STL.64 [R1+0x100], R10 ;  /* 0x0001000a01007387 */ /* 0x0001e20000100a00 */
[----:B------:R-:W-:-:S03]  /*52b90*/  IMAD.MOV.U32 R24, RZ, RZ, c[0x0][0x1c8] ;  /* 0x00007200ff187624 */ /* 0x000fc600078e00ff */
[----:B------:R1:W-:Y:S01]  /*52ba0*/  STL.64 [R1+0xf8], R22 ;  /* 0x0000f81601007387 */ /* 0x0003e20000100a00 */
[----:B------:R-:W-:Y:S01]  /*52bb0*/  IMAD R17, R24, 0x1bc, RZ ;  /* 0x000001bc18117824 */ /* 0x000fe200078e02ff */
[----:B------:R-:W-:Y:S02]  /*52bc0*/  MOV R27, c[0x0][0x1c8] ;  /* 0x00007200001b7a02 */ /* 0x000fe40000000f00 */
[-C--:B0-----:R-:W-:Y:S02]  /*52bd0*/  IADD3 R10, P1, R25, R2.reuse, RZ ;  /* 0x00000002190a7210 */ /* 0x081fe40007f3e0ff */
[----:B-1----:R-:W-:Y:S02]  /*52be0*/  IADD3 R22, P0, R6, R2, RZ ;  /* 0x0000000206167210 */ /* 0x002fe40007f1e0ff */
[----:B------:R-:W-:Y:S02]  /*52bf0*/  LEA.HI.X.SX32 R11, R29, R3, 0x1, P1 ;  /* 0x000000031d0b7211 */ /* 0x000fe400008f0eff */
[----:B------:R-:W-:Y:S01]  /*52c00*/  MOV R6, c[0x0][0x1c8] ;  /* 0x0000720000067a02 */ /* 0x000fe20000000f00 */
[----:B------:R-:W-:-:S02]  /*52c10*/  IMAD R16, R27, 0x1e0, RZ ;  /* 0x000001e01b107824 */ /* 0x000fc400078e02ff */
[----:B------:R0:W-:Y:S02]  /*52c20*/  STL.64 [R1+0xf0], R10 ;  /* 0x0000f00a01007387 */ /* 0x0001e40000100a00 */
[----:B------:R-:W-:Y:S02]  /*52c30*/  IMAD R28, R6, 0xdd, RZ ;  /* 0x000000dd061c7824 */ /* 0x000fe400078e02ff */
[----:B------:R-:W-:Y:S02]  /*52c40*/  IMAD R29, R24, 0x1be, RZ ;  /* 0x000001be181d7824 */ /* 0x000fe400078e02ff */
[----:B------:R-:W-:Y:S01]  /*52c50*/  IMAD R6, R6, 0xde, RZ ;  /* 0x000000de06067824 */ /* 0x000fe200078e02ff */
[----:B------:R-:W-:Y:S02]  /*52c60*/  LEA.HI.X.SX32 R23, R28, R3, 0x1, P0 ;  /* 0x000000031c177211 */ /* 0x000fe400000f0eff */
[----:B0-----:R-:W-:Y:S01]  /*52c70*/  IADD3 R10, P1, R17, R2, RZ ;  /* 0x00000002110a7210 */ /* 0x001fe20007f3e0ff */
[----:B------:R-:W-:-:S02]  /*52c80*/  IMAD R17, R27, 0x1e6, RZ ;  /* 0x000001e61b117824 */ /* 0x000fc400078e02ff */
[----:B------:R-:W-:-:S03]  /*52c90*/  IMAD R28, R24, 0xdf, RZ ;  /* 0x000000df181c7824 */ /* 0x000fc600078e02ff */
[----:B------:R0:W-:Y:S01]  /*52ca0*/  STL.64 [R1+0x1400], R16 ;  /* 0x0014001001007387 */ /* 0x0001e20000100a00 */
[----:B------:R-:W-:Y:S01]  /*52cb0*/  LEA.HI.X.SX32 R11, R6, R3, 0x1, P1 ;  /* 0x00000003060b7211 */ /* 0x000fe200008f0eff */
[C---:B------:R-:W-:Y:S02]  /*52cc0*/  IMAD R20, R24.reuse, 0x1c0, RZ ;  /* 0x000001c018147824 */ /* 0x040fe400078e02ff */
[----:B------:R-:W-:Y:S01]  /*52cd0*/  IMAD.MOV.U32 R6, RZ, RZ, c[0x0][0x1c8] ;  /* 0x00007200ff067624 */ /* 0x000fe200078e00ff */
[----:B------:R1:W-:Y:S01]  /*52ce0*/  STL.64 [R1+0xe8], R22 ;  /* 0x0000e81601007387 */ /* 0x0003e20000100a00 */
[----:B0-----:R-:W-:Y:S01]  /*52cf0*/  IADD3 R16, P0, R29, R2, RZ ;  /* 0x000000021d107210 */ /* 0x001fe20007f1e0ff */
[----:B------:R-:W-:-:S03]  /*52d00*/  IMAD R29, R24, 0x1c2, RZ ;  /* 0x000001c2181d7824 */ /* 0x000fc600078e02ff */
[----:B------:R-:W-:Y:S01]  /*52d10*/  LEA.HI.X.SX32 R17, R28, R3, 0x1, P0 ;  /* 0x000000031c117211 */ /* 0x000fe200000f0eff */
[----:B-1----:R-:W2:Y:S01]  /*52d20*/  LDL.LU.64 R22, [R1+0x1410] ;  /* 0x0014100001167983 */ /* 0x002ea20000300a00 */
[----:B------:R-:W-:-:S03]  /*52d30*/  IMAD R6, R6, 0xe0, RZ ;  /* 0x000000e006067824 */ /* 0x000fc600078e02ff */
[----:B------:R0:W-:Y:S01]  /*52d40*/  STL.64 [R1+0xe0], R10 ;  /* 0x0000e00a01007387 */ /* 0x0001e20000100a00 */
[----:B------:R-:W-:-:S03]  /*52d50*/  IADD3 R28, P0, R29, R2, RZ ;  /* 0x000000021d1c7210 */ /* 0x000fc60007f1e0ff */
[----:B------:R1:W-:Y:S01]  /*52d60*/  STL.64 [R1+0xd8], R16 ;  /* 0x0000d81001007387 */ /* 0x0003e20000100a00 */
[----:B0-----:R-:W-:Y:S01]  /*52d70*/  IADD3 R10, P1, R20, R2, RZ ;  /* 0x00000002140a7210 */ /* 0x001fe20007f3e0ff */
[----:B-1----:R-:W-:-:S03]  /*52d80*/  IMAD R16, R24, 0xe1, RZ ;  /* 0x000000e118107824 */ /* 0x002fc600078e02ff */
[-C--:B------:R-:W-:Y:S02]  /*52d90*/  LEA.HI.X.SX32 R11, R6, R3.reuse, 0x1, P1 ;  /* 0x00000003060b7211 */ /* 0x080fe400008f0eff */
[----:B------:R-:W-:-:S03]  /*52da0*/  LEA.HI.X.SX32 R29, R16, R3, 0x1, P0 ;  /* 0x00000003101d7211 */ /* 0x000fc600000f0eff */
[----:B------:R-:W-:Y:S04]  /*52db0*/  STL.64 [R1+0xd0], R10 ;  /* 0x0000d00a01007387 */ /* 0x000fe80000100a00 */
[----:B------:R0:W-:Y:S04]  /*52dc0*/  STL.64 [R1+0xc8], R28 ;  /* 0x0000c81c01007387 */ /* 0x0001e80000100a00 */
[----:B0-----:R-:W3:Y:S01]  /*52dd0*/  LDL.LU.64 R28, [R1+0x1408] ;  /* 0x00140800011c7983 */ /* 0x001ee20000300a00 */
[----:B------:R-:W-:Y:S01]  /*52de0*/  MOV R6, c[0x0][0x1c8] ;  /* 0x0000720000067a02 */ /* 0x000fe20000000f00 */
[----:B------:R-:W-:-:S04]  /*52df0*/  IMAD R26, R24, 0x1c4, RZ ;  /* 0x000001c4181a7824 */ /* 0x000fc800078e02ff */
[----:B------:R-:W-:Y:S01]  /*52e00*/  IMAD R6, R6, 0xe2, RZ ;  /* 0x000000e206067824 */ /* 0x000fe200078e02ff */
[----:B------:R-:W-:Y:S01]  /*52e10*/  IADD3 R10, P1, R26, R2, RZ ;  /* 0x000000021a0a7210 */ /* 0x000fe20007f3e0ff */
[----:B------:R-:W-:-:S03]  /*52e20*/  IMAD R17, R24, 0x1c6, RZ ;  /* 0x000001c618117824 */ /* 0x000fc600078e02ff */
[-C--:B------:R-:W-:Y:S01]  /*52e30*/  LEA.HI.X.SX32 R11, R6, R3.reuse, 0x1, P1 ;  /* 0x00000003060b7211 */ /* 0x080fe200008f0eff */
[C---:B------:R-:W-:Y:S01]  /*52e40*/  IMAD R19, R24.reuse, 0x1c8, RZ ;  /* 0x000001c818137824 */ /* 0x040fe200078e02ff */
[----:B------:R-:W-:Y:S01]  /*52e50*/  IADD3 R16, P0, R17, R2, RZ ;  /* 0x0000000211107210 */ /* 0x000fe20007f1e0ff */
[C---:B------:R-:W-:Y:S02]  /*52e60*/  IMAD R17, R24.reuse, 0xe3, RZ ;  /* 0x000000e318117824 */ /* 0x040fe400078e02ff */
[----:B------:R0:W-:Y:S01]  /*52e70*/  STL.64 [R1+0xc0], R10 ;  /* 0x0000c00a01007387 */ /* 0x0001e20000100a00 */
[----:B------:R-:W-:Y:S02]  /*52e80*/  IMAD R18, R27, 0x1e4, RZ ;  /* 0x000001e41b127824 */ /* 0x000fe400078e02ff */
[----:B------:R-:W-:Y:S01]  /*52e90*/  LEA.HI.X.SX32 R17, R17, R3, 0x1, P0 ;  /* 0x0000000311117211 */ /* 0x000fe200000f0eff */
[----:B------:R-:W-:Y:S01]  /*52ea0*/  IMAD R6, R24, 0x1ca, RZ ;  /* 0x000001ca18067824 */ /* 0x000fe200078e02ff */
[----:B0-----:R-:W-:-:S02]  /*52eb0*/  MOV R11, c[0x0][0x1c8] ;  /* 0x00007200000b7a02 */ /* 0x001fc40000000f00 */
[----:B------:R-:W-:Y:S01]  /*52ec0*/  IADD3 R10, P1, R19, R2, RZ ;  /* 0x00000002130a7210 */ /* 0x000fe20007f3e0ff */
[----:B------:R-:W-:Y:S02]  /*52ed0*/  IMAD R19, R27, 0x1ea, RZ ;  /* 0x000001ea1b137824 */ /* 0x000fe400078e02ff */
[----:B------:R-:W-:-:S03]  /*52ee0*/  IMAD R11, R11, 0xe4, RZ ;  /* 0x000000e40b0b7824 */ /* 0x000fc600078e02ff */
[----:B------:R-:W-:Y:S02]  /*52ef0*/  STL.64 [R1+0x13f8], R18 ;  /* 0x0013f81201007387 */ /* 0x000fe40000100a00 */
[----:B------:R-:W-:Y:S02]  /*52f00*/  LEA.HI.X.SX32 R11, R11, R3, 0x1, P1 ;  /* 0x000000030b0b7211 */ /* 0x000fe400008f0eff */
[----:B------:R0:W-:Y:S04]  /*52f10*/  STL.64 [R1+0xb8], R16 ;  /* 0x0000b81001007387 */ /* 0x0001e80000100a00 */
[----:B------:R-:W-:Y:S01]  /*52f20*/  STL.64 [R1+0xb0], R10 ;  /* 0x0000b00a01007387 */ /* 0x000fe20000100a00 */
[----:B0-----:R-:W-:Y:S01]  /*52f30*/  IADD3 R16, P0, R6, R2, RZ ;  /* 0x0000000206107210 */ /* 0x001fe20007f1e0ff */
[----:B------:R-:W-:-:S02]  /*52f40*/  IMAD.MOV.U32 R6, RZ, RZ, c[0x0][0x1c8] ;  /* 0x00007200ff067624 */ /* 0x000fc400078e00ff */
[----:B------:R-:W-:Y:S02]  /*52f50*/  IMAD R18, R24, 0xe5, RZ ;  /* 0x000000e518127824 */ /* 0x000fe400078e02ff */
[----:B------:R-:W-:-:S03]  /*52f60*/  IMAD R6, R6, 0xe6, RZ ;  /* 0x000000e606067824 */ /* 0x000fc600078e02ff */
[----:B------:R-:W-:-:S05]  /*52f70*/  LEA.HI.X.SX32 R17, R18, R3, 0x1, P0 ;  /* 0x0000000312117211 */ /* 0x000fca00000f0eff */
[----:B------:R0:W-:Y:S01]  /*52f80*/  STL.64 [R1+0xa8], R16 ;  /* 0x0000a81001007387 */ /* 0x0001e20000100a00 */
[----:B------:R-:W-:Y:S02]  /*52f90*/  IMAD R4, R27, 0x1d4, RZ ;  /* 0x000001d41b047824 */ /* 0x000fe400078e02ff */
[----:B0-----:R-:W-:Y:S02]  /*52fa0*/  IMAD R17, R7, 0xe7, RZ ;  /* 0x000000e707117824 */ /* 0x001fe400078e02ff */
[C---:B------:R-:W-:Y:S02]  /*52fb0*/  IMAD R0, R27.reuse, 0x1d6, RZ ;  /* 0x000001d61b007824 */ /* 0x040fe400078e02ff */
[C---:B------:R-:W-:Y:S02]  /*52fc0*/  IMAD R12, R27.reuse, 0x1d8, RZ ;  /* 0x000001d81b0c7824 */ /* 0x040fe400078e02ff */
[----:B------:R-:W-:Y:S02]  /*52fd0*/  IMAD R8, R27, 0x1da, RZ ;  /* 0x000001da1b087824 */ /* 0x000fe400078e02ff */
[----:B------:R-:W-:-:S02]  /*52fe0*/  IMAD R24, R24, 0xec, RZ ;  /* 0x000000ec18187824 */ /* 0x000fc400078e02ff */
[C---:B------:R-:W-:Y:S02]  /*52ff0*/  IMAD R21, R27.reuse, 0xed, RZ ;  /* 0x000000ed1b157824 */ /* 0x040fe400078e02ff */
[C---:B------:R-:W-:Y:S02]  /*53000*/  IMAD R14, R27.reuse, 0x1dc, RZ ;  /* 0x000001dc1b0e7824 */ /* 0x040fe400078e02ff */
[----:B------:R-:W-:Y:S01]  /*53010*/  IMAD R13, R27, 0x1de, RZ ;  /* 0x000001de1b0d7824 */ /* 0x000fe200078e02ff */
[----:B--2---:R-:W-:-:S04]  /*53020*/  IADD3 R10, P1, R23, R2, RZ ;  /* 0x00000002170a7210 */ /* 0x004fc80007f3e0ff */
[----:B------:R-:W-:Y:S02]  /*53030*/  LEA.HI.X.SX32 R11, R6, R3, 0x1, P1 ;  /* 0x00000003060b7211 */ /* 0x000fe400008f0eff */
[----:B------:R-:W-:-:S03]  /*53040*/  MOV R6, c[0x0][0x1c8] ;  /* 0x0000720000067a02 */ /* 0x000fc60000000f00 */
[----:B------:R3:W-:Y:S02]  /*53050*/  STL.64 [R1+0xa0], R10 ;  /* 0x0000a00a01007387 */ /* 0x0007e40000100a00 */
[C---:B------:R-:W-:Y:S02]  /*53060*/  IMAD R18, R6.reuse, 0xe8, RZ ;  /* 0x000000e806127824 */ /* 0x040fe400078e02ff */
[----:B------:R-:W-:Y:S01]  /*53070*/  IMAD R6, R6, 0xea, RZ ;  /* 0x000000ea06067824 */ /* 0x000fe200078e02ff */
[-C--:B---3--:R-:W-:Y:S02]  /*53080*/  IADD3 R10, P1, R29, R2.reuse, RZ ;  /* 0x000000021d0a7210 */ /* 0x088fe40007f3e0ff */
[----:B------:R-:W-:Y:S02]  /*53090*/  IADD3 R28, P0, R28, R2, RZ ;  /* 0x000000021c1c7210 */ /* 0x000fe40007f1e0ff */
[-C--:B------:R-:W-:Y:S01]  /*530a0*/  LEA.HI.X.SX32 R11, R18, R3.reuse, 0x1, P1 ;  /* 0x00000003120b7211 */ /* 0x080fe200008f0eff */
[----:B------:R-:W-:Y:S01]  /*530b0*/  IMAD R18, R7, 0xe9, RZ ;  /* 0x000000e907127824 */ /* 0x000fe200078e02ff */
[----:B------:R-:W-:-:S02]  /*530c0*/  LEA.HI.X.SX32 R29, R17, R3, 0x1, P0 ;  /* 0x00000003111d7211 */ /* 0x000fc400000f0eff */
[----:B------:R-:W-:-:S04]  /*530d0*/  IADD3 R16, P0, R22, R2, RZ ;  /* 0x0000000216107210 */ /* 0x000fc80007f1e0ff */
[----:B------:R-:W-:Y:S01]  /*530e0*/  LEA.HI.X.SX32 R17, R18, R3, 0x1, P0 ;  /* 0x0000000312117211 */ /* 0x000fe200000f0eff */
[----:B------:R-:W-:Y:S01]  /*530f0*/  STL.64 [R1+0x12e8], R28 ;  /* 0x0012e81c01007387 */ /* 0x000fe20000100a00 */
[----:B------:R-:W-:-:S03]  /*53100*/  IMAD R18, R27, 0xeb, RZ ;  /* 0x000000eb1b127824 */ /* 0x000fc600078e02ff */
[----:B------:R0:W-:Y:S04]  /*53110*/  STL.64 [R1+0x318], R10 ;  /* 0x0003180a01007387 */ /* 0x0001e80000100a00 */
[----:B------:R1:W-:Y:S01]  /*53120*/  STL.64 [R1+0x330], R16 ;  /* 0x0003301001007387 */ /* 0x0003e20000100a00 */
[-C--:B0-----:R-:W-:Y:S02]  /*53130*/  IADD3 R10, P1, R4, R2.reuse, RZ ;  /* 0x00000002040a7210 */ /* 0x081fe40007f3e0ff */
[----:B-1----:R-:W-:Y:S02]  /*53140*/  IADD3 R16, P0, R0, R2, RZ ;  /* 0x0000000200107210 */ /* 0x002fe40007f1e0ff */
[-C--:B------:R-:W-:Y:S02]  /*53150*/  LEA.HI.X.SX32 R11, R6, R3.reuse, 0x1, P1 ;  /* 0x00000003060b7211 */ /* 0x080fe400008f0eff */
[----:B------:R-:W-:-:S03]  /*53160*/  LEA.HI.X.SX32 R17, R18, R3, 0x1, P0 ;  /* 0x0000000312117211 */ /* 0x000fc600000f0eff */
[----:B------:R0:W-:Y:S04]  /*53170*/  STL.64 [R1+0x328], R10 ;  /* 0x0003280a01007387 */ /* 0x0001e80000100a00 */
[----:B------:R1:W-:Y:S01]  /*53180*/  STL.64 [R1+0x320], R16 ;  /* 0x0003201001007387 */ /* 0x0003e20000100a00 */
[-C--:B0-----:R-:W-:Y:S02]  /*53190*/  IADD3 R10, P1, R12, R2.reuse, RZ ;  /* 0x000000020c0a7210 */ /* 0x081fe40007f3e0ff */
[----:B-1----:R-:W-:Y:S02]  /*531a0*/  IADD3 R16, P0, R8, R2, RZ ;  /* 0x0000000208107210 */ /* 0x002fe40007f1e0ff */
[-C--:B------:R-:W-:Y:S02]  /*531b0*/  LEA.HI.X.SX32 R11, R24, R3.reuse, 0x1, P1 ;  /* 0x00000003180b7211 */ /* 0x080fe400008f0eff */
[----:B------:R-:W-:-:S03]  /*531c0*/  LEA.HI.X.SX32 R17, R21, R3, 0x1, P0 ;  /* 0x0000000315117211 */ /* 0x000fc600000f0eff */
[----:B------:R-:W-:Y:S04]  /*531d0*/  STL.64 [R1+0x338], R10 ;  /* 0x0003380a01007387 */ /* 0x000fe80000100a00 */
[----:B------:R0:W-:Y:S04]  /*531e0*/  STL.64 [R1+0x358], R16 ;  /* 0x0003581001007387 */ /* 0x0001e80000100a00 */
[----:B0-----:R-:W2:Y:S01]  /*531f0*/  LDL.LU.64 R16, [R1+0x1400] ;  /* 0x0014000001107983 */ /* 0x001ea20000300a00 */
[-C--:B------:R-:W-:Y:S02]  /*53200*/  IADD3 R18, P1, R14, R2.reuse, RZ ;  /* 0x000000020e127210 */ /* 0x080fe40007f3e0ff */
[----:B------:R-:W-:-:S02]  /*53210*/  IADD3 R10, P0, R13, R2, RZ ;  /* 0x000000020d0a7210 */ /* 0x000fc40007f1e0ff */
[----:B------:R-:W-:Y:S01]  /*53220*/  MOV R12, R18 ;  /* 0x00000012000c7202 */ /* 0x000fe20000000f00 */
[----:B------:R0:W-:Y:S01]  /*53230*/  STL [R1+0x350], R18 ;  /* 0x0003501201007387 */ /* 0x0001e20000100800 */
[----:B------:R-:W-:-:S03]  /*53240*/  MOV R13, R19 ;  /* 0x00000013000d7202 */ /* 0x000fc60000000f00 */
[----:B0-----:R-:W3:Y:S01]  /*53250*/  LDL.LU.64 R18, [R1+0x13f8] ;  /* 0x0013f80001127983 */ /* 0x001ee20000300a00 */
[----:B------:R-:W-:-:S04]  /*53260*/  IMAD.MOV.U32 R11, RZ, RZ, c[0x0][0x1c8] ;  /* 0x00007200ff0b7624 */ /* 0x000fc800078e00ff */
[----:B------:R-:W-:Y:S02]  /*53270*/  IMAD R4, R11, 0xee, RZ ;  /* 0x000000ee0b047824 */ /* 0x000fe400078e02ff */
[----:B------:R-:W-:-:S03]  /*53280*/  IMAD.MOV.U32 R29, RZ, RZ, c[0x0][0x1c8] ;  /* 0x00007200ff1d7624 */ /* 0x000fc600078e00ff */
[-C--:B------:R-:W-:Y:S01]  /*53290*/  LEA.HI.X.SX32 R13, R4, R3.reuse, 0x1, P1 ;  /* 0x00000003040d7211 */ /* 0x080fe200008f0eff */
[----:B------:R-:W-:Y:S02]  /*532a0*/  IMAD R4, R27, 0xef, RZ ;  /* 0x000000ef1b047824 */ /* 0x000fe400078e02ff */
[----:B------:R-:W-:Y:S02]  /*532b0*/  IMAD R29, R29, 0xf0, RZ ;  /* 0x000000f01d1d7824 */ /* 0x000fe400078e02ff */
[C---:B------:R-:W-:Y:S01]  /*532c0*/  IMAD R15, R27.reuse, 0x1e2, RZ ;  /* 0x000001e21b0f7824 */ /* 0x040fe200078e02ff */
[----:B------:R-:W-:Y:S01]  /*532d0*/  LEA.HI.X.SX32 R11, R4, R3, 0x1, P0 ;  /* 0x00000003040b7211 */ /* 0x000fe200000f0eff */
[----:B------:R-:W-:Y:S04]  /*532e0*/  STL [R1+0x354], R13 ;  /* 0x0003540d01007387 */ /* 0x000fe80000100800 */
[----:B------:R0:W-:Y:S01]  /*532f0*/  STL.64 [R1+0x348], R10 ;  /* 0x0003480a01007387 */ /* 0x0001e20000100a00 */
[----:B------:R-:W-:Y:S01]  /*53300*/  IMAD R25, R27, 0xf3, RZ ;  /* 0x000000f31b197824 */ /* 0x000fe200078e02ff */
[----:B0-----:R-:W-:-:S02]  /*53310*/  IADD3 R10, P0, R15, R2, RZ ;  /* 0x000000020f0a7210 */ /* 0x001fc40007f1e0ff */
[----:B------:R-:W-:-:S05]  /*53320*/  MOV R4, c[0x0][0x1c8] ;  /* 0x0000720000047a02 */ /* 0x000fca0000000f00 */
[----:B------:R-:W-:Y:S02]  /*53330*/  IMAD R4, R4, 0xf2, RZ ;  /* 0x000000f204047824 */ /* 0x000fe400078e02ff */
[C---:B------:R-:W-:Y:S02]  /*53340*/  IMAD R20, R27.reuse, 0x1e8, RZ ;  /* 0x000001e81b147824 */ /* 0x040fe400078e02ff */
[C---:B------:R-:W-:Y:S02]  /*53350*/  IMAD R23, R27.reuse, 0x1ec, RZ ;  /* 0x000001ec1b177824 */ /* 0x040fe400078e02ff */
[----:B------:R-:W-:Y:S02]  /*53360*/  IMAD R26, R27, 0xf5, RZ ;  /* 0x000000f51b1a7824 */ /* 0x000fe400078e02ff */
[----:B------:R-:W-:Y:S01]  /*53370*/  IMAD R7, R7, 0xf6, RZ ;  /* 0x000000f607077824 */ /* 0x000fe200078e02ff */
[----:B------:R-:W-:-:S05]  /*53380*/  MOV R28, c[0x0][0x1c8] ;  /* 0x00007200001c7a02 */ /* 0x000fca0000000f00 */
[C---:B------:R-:W-:Y:S02]  /*53390*/  IMAD R22, R28.reuse, 0x1ee, RZ ;  /* 0x000001ee1c167824 */ /* 0x040fe400078e02ff */
[C---:B------:R-:W-:Y:S02]  /*533a0*/  IMAD R6, R28.reuse, 0x1f0, RZ ;  /* 0x000001f01c067824 */ /* 0x040fe400078e02ff */
[C---:B------:R-:W-:Y:S02]  /*533b0*/  IMAD R0, R28.reuse, 0x1f2, RZ ;  /* 0x000001f21c007824 */ /* 0x040fe400078e02ff */
[C---:B------:R-:W-:Y:S02]  /*533c0*/  IMAD R24, R28.reuse, 0xf9, RZ ;  /* 0x000000f91c187824 */ /* 0x040fe400078e02ff */
[----:B------:R-:W-:Y:S01]  /*533d0*/  IMAD R21, R28, 0x1f4, RZ ;  /* 0x000001f41c157824 */ /* 0x000fe200078e02ff */
[----:B--2---:R-:W-:-:S04]  /*533e0*/  IADD3 R12, P1, R16, R2, RZ ;  /* 0x00000002100c7210 */ /* 0x004fc80007f3e0ff */
[----:B------:R-:W-:Y:S01]  /*533f0*/  LEA.HI.X.SX32 R13, R29, R3, 0x1, P1 ;  /* 0x000000031d0d7211 */ /* 0x000fe200008f0eff */
[----:B------:R-:W-:-:S05]  /*53400*/  IMAD R29, R27, 0xf1, RZ ;  /* 0x000000f11b1d7824 */ /* 0x000fca00078e02ff */
[----:B------:R-:W-:Y:S01]  /*53410*/  LEA.HI.X.SX32 R11, R29, R3, 0x1, P0 ;  /* 0x000000031d0b7211 */ /* 0x000fe200000f0eff */
[----:B------:R-:W-:Y:S04]  /*53420*/  STL.64 [R1+0x360], R12 ;  /* 0x0003600c01007387 */ /* 0x000fe80000100a00 */
[----:B------:R0:W-:Y:S02]  /*53430*/  STL.64 [R1+0x380], R10 ;  /* 0x0003800a01007387 */ /* 0x0001e40000100a00 */
[----:B0-----:R-:W-:-:S04]  /*53440*/  IADD3 R10, P0, R17, R2, RZ ;  /* 0x00000002110a7210 */ /* 0x001fc80007f1e0ff */
[-C--:B------:R-:W-:Y:S02]  /*53450*/  LEA.HI.X.SX32 R11, R25, R3.reuse, 0x1, P0 ;  /* 0x00000003190b7211 */ /* 0x080fe400000f0eff */
[----:B------:R-:W0:Y:S01]  /*53460*/  S2R R25, SR_TID.X ;  /* 0x0000000000197919 */ /* 0x000e220000002100 */
[----:B---3--:R-:W-:Y:S02]  /*53470*/  IADD3 R12, P1, R18, R2, RZ ;  /* 0x00000002120c7210 */ /* 0x008fe40007f3e0ff */
[----:B------:R-:W-:Y:S02]  /*53480*/  MOV R29, c[0x0][0x1c8] ;  /* 0x00007200001d7a02 */ /* 0x000fe40000000f00 */
[----:B------:R-:W-:-:S03]  /*53490*/  LEA.HI.X.SX32 R13, R4, R3, 0x1, P1 ;  /* 0x00000003040d7211 */ /* 0x000fc600008f0eff */
[----:B------:R-:W-:Y:S02]  /*534a0*/  IMAD R29, R29, 0xf4, RZ ;  /* 0x000000f41d1d7824 */ /* 0x000fe400078e02ff */
[----:B------:R1:W-:Y:S02]  /*534b0*/  STL.64 [R1+0x378], R12 ;  /* 0x0003780c01007387 */ /* 0x0003e40000100a00 */
[----:B-1----:R-:W-:-:S04]  /*534c0*/  IADD3 R12, P1, R20, R2, RZ ;  /* 0x00000002140c7210 */ /* 0x002fc80007f3e0ff */
[----:B------:R-:W-:Y:S02]  /*534d0*/  LEA.HI.X.SX32 R13, R29, R3, 0x1, P1 ;  /* 0x000000031d0d7211 */ /* 0x000fe400008f0eff */
[C---:B0-----:R-:W-:Y:S01]  /*534e0*/  LOP3.LUT R29, R25.reuse, 0x7f, RZ, 0xc0, !PT ;  /* 0x0000007f191d7812 */ /* 0x041fe200078ec0ff */
[----:B------:R-:W-:Y:S01]  /*534f0*/  IMAD.SHL.U32 R25, R25, 0x1000, RZ ;  /* 0x0000100019197824 */ /* 0x000fe200078e00ff */
[----:B------:R0:W-:Y:S04]  /*53500*/  STL.64 [R1+0x370], R10 ;  /* 0x0003700a01007387 */ /* 0x0001e80000100a00 */
[----:B------:R-:W-:Y:S01]  /*53510*/  LOP3.LUT R25, R25, 0x6000, RZ, 0xc0, !PT ;  /* 0x0000600019197812 */ /* 0x000fe200078ec0ff */
[----:B------:R1:W-:Y:S03]  /*53520*/  STL.64 [R1+0x388], R12 ;  /* 0x0003880c01007387 */ /* 0x0003e60000100a00 */
[----:B------:R-:W-:-:S02]  /*53530*/  LEA R25, R29, R25, 0x4 ;  /* 0x000000191d197211 */ /* 0x000fc400078e20ff */
[-C--:B0-----:R-:W-:Y:S02]  /*53540*/  IADD3 R10, P0, R19, R2.reuse, RZ ;  /* 0x00000002130a7210 */ /* 0x081fe40007f1e0ff */
[----:B-1----:R-:W-:Y:S02]  /*53550*/  IADD3 R12, P1, R23, R2, RZ ;  /* 0x00000002170c7210 */ /* 0x002fe40007f3e0ff */
[-C--:B------:R-:W-:Y:S02]  /*53560*/  LEA.HI.X.SX32 R11, R26, R3.reuse, 0x1, P0 ;  /* 0x000000031a0b7211 */ /* 0x080fe400000f0eff */
[----:B------:R-:W-:Y:S02]  /*53570*/  LEA.HI.X.SX32 R13, R7, R3, 0x1, P1 ;  /* 0x00000003070d7211 */ /* 0x000fe400008f0eff */
[----:B------:R-:W-:Y:S01]  /*53580*/  LOP3.LUT R25, R25, 0x20, RZ, 0x3c, !PT ;  /* 0x0000002019197812 */ /* 0x000fe200078e3cff */
[----:B------:R-:W-:Y:S04]  /*53590*/  STL.64 [R1+0x3a8], R10 ;  /* 0x0003a80a01007387 */ /* 0x000fe80000100a00 */
[----:B------:R-:W-:Y:S04]  /*535a0*/  STL.64 [R1+0x3a0], R12 ;  /* 0x0003a00c01007387 */ /* 0x000fe80000100a00 */
[----:B------:R0:W1:Y:S04]  /*535b0*/  LDS.128 R12, [R25+0x1800] ;  /* 0x00180000190c7984 */ /* 0x0000680000000c00 */
[----:B0-----:R-:W0:Y:S04]  /*535c0*/  S2R R25, SR_TID.X ;  /* 0x0000000000197919 */ /* 0x001e280000002100 */
[----:B------:R-:W2:Y:S01]  /*535d0*/  S2R R20, SR_TID.X ;  /* 0x0000000000147919 */ /* 0x000ea20000002100 */
[----:B0-----:R-:W-:-:S02]  /*535e0*/  LOP3.LUT R26, R25, 0x7f, RZ, 0xc0, !PT ;  /* 0x0000007f191a7812 */ /* 0x001fc400078ec0ff */
[----:B------:R-:W-:-:S04]  /*535f0*/  SHF.L.U32 R25, R25, 0xc, RZ ;  /* 0x0000000c19197819 */ /* 0x000fc800000006ff */
[----:B------:R-:W-:-:S05]  /*53600*/  LOP3.LUT R25, R25, 0x6000, RZ, 0xc0, !PT ;  /* 0x0000600019197812 */ /* 0x000fca00078ec0ff */
[----:B------:R-:W-:-:S05]  /*53610*/  IMAD R25, R26, 0x10, R25 ;  /* 0x000000101a197824 */ /* 0x000fca00078e0219 */
[----:B------:R-:W-:-:S05]  /*53620*/  LOP3.LUT R25, R25, 0x40, RZ, 0x3c, !PT ;  /* 0x0000004019197812 */ /* 0x000fca00078e3cff */
[----:B------:R2:W0:Y:S01]  /*53630*/  LDS.128 R16, [R25+0x1800] ;  /* 0x0018000019107984 */ /* 0x0004220000000c00 */
[C---:B------:R-:W-:Y:S01]  /*53640*/  IMAD R29, R27.reuse, 0xf7, RZ ;  /* 0x000000f71b1d7824 */ /* 0x040fe200078e02ff */
[-C--:B------:R-:W-:Y:S01]  /*53650*/  IADD3 R10, P0, R22, R2.reuse, RZ ;  /* 0x00000002160a7210 */ /* 0x080fe20007f1e0ff */
[----:B------:R-:W-:Y:S01]  /*53660*/  IMAD R27, R27, 0xf8, RZ ;  /* 0x000000f81b1b7824 */ /* 0x000fe200078e02ff */
[----:B------:R-:W-:Y:S02]  /*53670*/  IADD3 R6, P1, R6, R2, RZ ;  /* 0x0000000206067210 */ /* 0x000fe40007f3e0ff */
[C---:B--2---:R-:W-:Y:S02]  /*53680*/  LOP3.LUT R25, R20.reuse, 0x7f, RZ, 0xc0, !PT ;  /* 0x0000007f14197812 */ /* 0x044fe400078ec0ff */
[----:B------:R-:W-:Y:S02]  /*53690*/  SHF.L.U32 R20, R20, 0xc, RZ ;  /* 0x0000000c14147819 */ /* 0x000fe400000006ff */
[----:B------:R-:W-:-:S02]  /*536a0*/  LEA.HI.X.SX32 R11, R29, R3, 0x1, P0 ;  /* 0x000000031d0b7211 */ /* 0x000fc400000f0eff */
[----:B------:R-:W-:Y:S01]  /*536b0*/  LOP3.LUT R20, R20, 0x6000, RZ, 0xc0, !PT ;  /* 0x0000600014147812 */ /* 0x000fe200078ec0ff */
[----:B-1----:R1:W-:Y:S01]  /*536c0*/  STL.64 [R1+0x1318], R14 ;  /* 0x0013180e01007387 */ /* 0x0023e20000100a00 */
[-C--:B------:R-:W-:Y:S02]  /*536d0*/  LEA.HI.X.SX32 R7, R27, R3.reuse, 0x1, P1 ;  /* 0x000000031b077211 */ /* 0x080fe400008f0eff */
[----:B------:R-:W-:Y:S02]  /*536e0*/  IADD3 R22, P0, R0, R2, RZ ;  /* 0x0000000200167210 */ /* 0x000fe40007f1e0ff */
[----:B------:R-:W-:Y:S02]  /*536f0*/  LEA R20, R25, R20, 0x4 ;  /* 0x0000001419147211 */ /* 0x000fe400078e20ff */
[----:B------:R-:W-:Y:S02]  /*53700*/  LEA.HI.X.SX32 R23, R24, R3, 0x1, P0 ;  /* 0x0000000318177211 */ /* 0x000fe400000f0eff */
[----:B------:R-:W-:Y:S01]  /*53710*/  LOP3.LUT R20, R20, 0x60, RZ, 0x3c, !PT ;  /* 0x0000006014147812 */ /* 0x000fe200078e3cff */
[----:B-1----:R-:W2:Y:S04]  /*53720*/  LDL.LU R14, [R1+0x51c] ;  /* 0x00051c00010e7983 */ /* 0x002ea80000300800 */
[----:B------:R-:W-:Y:S04]  /*53730*/  STL.64 [R1+0x398], R10 ;  /* 0x0003980a01007387 */ /* 0x000fe80000100a00 */
[----:B------:R-:W3:Y:S04]  /*53740*/  LDL.LU R29, [R1+0x60] ;  /* 0x00006000011d7983 */ /* 0x000ee80000300800 */
[----:B------:R1:W-:Y:S04]  /*53750*/  STL.64 [R1+0x3b0], R6 ;  /* 0x0003b00601007387 */ /* 0x0003e80000100a00 */
[----:B-1----:R-:W4:Y:S04]  /*53760*/  LDL.LU.64 R6, [R1+0x308] ;  /* 0x0003080001067983 */ /* 0x002f280000300a00 */
[----:B------:R-:W5:Y:S04]  /*53770*/  LDL.LU.64 R10, [R1+0x300] ;  /* 0x00030000010a7983 */ /* 0x000f680000300a00 */
[----:B------:R-:W3:Y:S04]  /*53780*/  LDL.LU.64 R26, [R1+0x2f8] ;  /* 0x0002f800011a7983 */ /* 0x000ee80000300a00 */
[----:B0-----:R0:W-:Y:S04]  /*53790*/  STL.64 [R1+0x1300], R18 ;  /* 0x0013001201007387 */ /* 0x0011e80000100a00 */
[----:B------:R-:W-:Y:S01]  /*537a0*/  STL.64 [R1+0x3c8], R22 ;  /* 0x0003c81601007387 */ /* 0x000fe20000100a00 */
[----:B0-----:R-:W-:-:S03]  /*537b0*/  IADD3 R18, P1, R21, R2, RZ ;  /* 0x0000000215127210 */ /* 0x001fc60007f3e0ff */
[----:B------:R-:W0:Y:S01]  /*537c0*/  LDS.128 R20, [R20+0x1800] ;  /* 0x0018000014147984 */ /* 0x000e220000000c00 */
[----:B------:R-:W-:Y:S02]  /*537d0*/  IMAD.MOV.U32 R15, RZ, RZ, c[0x0][0x1c8] ;  /* 0x00007200ff0f7624 */ /* 0x000fe400078e00ff */
[----:B------:R-:W-:Y:S01]  /*537e0*/  IMAD R4, R28, 0x1f6, RZ ;  /* 0x000001f61c047824 */ /* 0x000fe200078e02ff */
[----:B------:R-:W-:Y:S01]  /*537f0*/  STL [R1+0x3c0], R18 ;  /* 0x0003c01201007387 */ /* 0x000fe20000100800 */
[----:B------:R-:W-:-:S03]  /*53800*/  IMAD R0, R15, 0xfa, RZ ;  /* 0x000000fa0f007824 */ /* 0x000fc600078e02ff */
[----:B------:R-:W-:Y:S01]  /*53810*/  IADD3 R24, P0, R4, R2, RZ ;  /* 0x0000000204187210 */ /* 0x000fe20007f1e0ff */
[----:B0-----:R0:W-:Y:S02]  /*53820*/  STL.64 [R1+0x1308], R22 ;  /* 0x0013081601007387 */ /* 0x0011e40000100a00 */
[----:B0-----:R-:W-:Y:S01]  /*53830*/  MOV R23, R19 ;  /* 0x0000001300177202 */ /* 0x001fe20000000f00 */
[----:B------:R-:W-:Y:S01]  /*53840*/  IMAD R19, R28, 0xfb, RZ ;  /* 0x000000fb1c137824 */ /* 0x000fe200078e02ff */
[----:B------:R-:W-:-:S04]  /*53850*/  LEA.HI.X.SX32 R23, R0, R3, 0x1, P1 ;  /* 0x0000000300177211 */ /* 0x000fc800008f0eff */
[----:B------:R-:W-:Y:S01]  /*53860*/  LEA.HI.X.SX32 R25, R19, R3, 0x1, P0 ;  /* 0x0000000313197211 */ /* 0x000fe200000f0eff */
[----:B------:R-:W-:Y:S04]  /*53870*/  STL [R1+0x3c4], R23 ;  /* 0x0003c41701007387 */ /* 0x000fe80000100800 */
[----:B------:R0:W-:Y:S04]  /*53880*/  STL.64 [R1+0x3b8], R24 ;  /* 0x0003b81801007387 */ /* 0x0001e80000100a00 */
[----:B0-----:R-:W5:Y:S04]  /*53890*/  LDL.LU.64 R24, [R1+0x13f0] ;  /* 0x0013f00001187983 */ /* 0x001f680000300a00 */
[----:B------:R-:W0:Y:S01]  /*538a0*/  S2R R15, SR_TID.X ;  /* 0x00000000000f7919 */ /* 0x000e220000002100 */
[----:B------:R-:W-:-:S03]  /*538b0*/  MOV R22, R18 ;  /* 0x0000001200167202 */ /* 0x000fc60000000f00 */
[----:B------:R-:W1:Y:S01]  /*538c0*/  S2R R18, SR_TID.X ;  /* 0x0000000000127919 */ /* 0x000e620000002100 */
[----:B------:R-:W-:Y:S01]  /*538d0*/  MOV R19, c[0x0][0x1c8] ;  /* 0x0000720000137a02 */ /* 0x000fe20000000f00 */
[C---:B------:R-:W-:Y:S02]  /*538e0*/  IMAD R8, R28.reuse, 0x1f8, RZ ;  /* 0x000001f81c087824 */ /* 0x040fe400078e02ff */
[----:B------:R-:W-:Y:S02]  /*538f0*/  IMAD R0, R28, 0x1fa, RZ ;  /* 0x000001fa1c007824 */ /* 0x000fe400078e02ff */
[----:B------:R-:W-:Y:S01]  /*53900*/  IMAD R19, R19, 0xfc, RZ ;  /* 0x000000fc13137824 */ /* 0x000fe200078e02ff */
[----:B------:R0:W-:Y:S01]  /*53910*/  STL [R1+0x13b8], R9 ;  /* 0x0013b80901007387 */ /* 0x0001e20000100800 */
[----:B--2---:R-:W-:Y:S01]  /*53920*/  FSETP.NEU.AND P1, PT, R14, RZ, PT ;  /* 0x000000ff0e00720b */ /* 0x004fe20003f2d000 */
[----:B0-----:R-:W-:Y:S01]  /*53930*/  IMAD.SHL.U32 R14, R15, 0x10, RZ ;  /* 0x000000100f0e7824 */ /* 0x001fe200078e00ff */
[----:B-1----:R-:W-:-:S04]  /*53940*/  LOP3.LUT R15, R18, 0x60, RZ, 0xc0, !PT ;  /* 0x00000060120f7812 */ /* 0x002fc800078ec0ff */
[----:B------:R-:W-:Y:S02]  /*53950*/  LOP3.LUT R14, R14, 0x70, RZ, 0xc0, !PT ;  /* 0x000000700e0e7812 */ /* 0x000fe400078ec0ff */
[----:B------:R-:W-:Y:S02]  /*53960*/  LOP3.LUT R18, R18, 0x18, RZ, 0xc0, !PT ;  /* 0x0000001812127812 */ /* 0x000fe400078ec0ff */
[----:B------:R-:W-:Y:S02]  /*53970*/  LEA R4, R15, R14, 0x2 ;  /* 0x0000000e0f047211 */ /* 0x000fe400078e10ff */
[----:B------:R-:W-:Y:S02]  /*53980*/  IADD3 R14, P0, R8, R2, RZ ;  /* 0x00000002080e7210 */ /* 0x000fe40007f1e0ff */
[----:B------:R-:W-:Y:S01]  /*53990*/  LEA.HI R8, R18, R4, RZ, 0x1f ;  /* 0x0000000412087211 */ /* 0x000fe200078ff8ff */
[----:B------:R-:W-:Y:S01]  /*539a0*/  IMAD R4, R28, 0xfd, RZ ;  /* 0x000000fd1c047824 */ /* 0x000fe200078e02ff */
[----:B------:R-:W-:-:S02]  /*539b0*/  LEA.HI.X.SX32 R15, R19, R3, 0x1, P0 ;  /* 0x00000003130f7211 */ /* 0x000fc400000f0eff */
[----:B------:R-:W-:Y:S01]  /*539c0*/  IADD3 R8, P0, R0, R2, RZ ;  /* 0x0000000200087210 */ /* 0x000fe20007f1e0ff */
[----:B------:R-:W-:Y:S02]  /*539d0*/  IMAD R0, R28, 0x1fc, RZ ;  /* 0x000001fc1c007824 */ /* 0x000fe400078e02ff */
[----:B------:R0:W-:Y:S01]  /*539e0*/  STL.64 [R1+0x390], R14 ;  /* 0x0003900e01007387 */ /* 0x0001e20000100a00 */
[----:B------:R-:W-:-:S03]  /*539f0*/  LEA.HI.X.SX32 R9, R4, R3, 0x1, P0 ;  /* 0x0000000304097211 */ /* 0x000fc600000f0eff */
[----:B------:R-:W-:Y:S04]  /*53a00*/  STL [R1+0x13bc], R5 ;  /* 0x0013bc0501007387 */ /* 0x000fe80000100800 */
[----:B------:R1:W-:Y:S01]  /*53a10*/  STL.64 [R1+0x368], R8 ;  /* 0x0003680801007387 */ /* 0x0003e20000100a00 */
[----:B0-----:R-:W-:-:S04]  /*53a20*/  IMAD.MOV.U32 R15, RZ, RZ, c[0x0][0x1c8] ;  /* 0x00007200ff0f7624 */ /* 0x001fc800078e00ff */
[----:B------:R-:W-:Y:S01]  /*53a30*/  IMAD R15, R15, 0xfe, RZ ;  /* 0x000000fe0f0f7824 */ /* 0x000fe200078e02ff */
[----:B-1----:R-:W-:Y:S01]  /*53a40*/  IADD3 R8, P0, R0, R2, RZ ;  /* 0x0000000200087210 */ /* 0x002fe20007f1e0ff */
[----:B------:R-:W-:-:S03]  /*53a50*/  IMAD R0, R28, 0x1fe, RZ ;  /* 0x000001fe1c007824 */ /* 0x000fc600078e02ff */
[-C--:B------:R-:W-:Y:S02]  /*53a60*/  LEA.HI.X.SX32 R9, R15, R3.reuse, 0x1, P0 ;  /* 0x000000030f097211 */ /* 0x080fe400000f0eff */
[----:B------:R-:W-:Y:S01]  /*53a70*/  IADD3 R4, P0, R0, R2, RZ ;  /* 0x0000000200047210 */ /* 0x000fe20007f1e0ff */
[----:B------:R-:W-:Y:S01]  /*53a80*/  IMAD R0, R28, 0xff, RZ ;  /* 0x000000ff1c007824 */ /* 0x000fe200078e02ff */
[----:B---3--:R-:W-:Y:S01]  /*53a90*/  PRMT R2, R29, 0x7632, R2 ;  /* 0x000076321d027816 */ /* 0x008fe20000000002 */
[----:B------:R-:W2:Y:S03]  /*53aa0*/  LDL.LU.64 R14, [R1+0x2e8] ;  /* 0x0002e800010e7983 */ /* 0x000ea60000300a00 */
[----:B------:R-:W-:Y:S02]  /*53ab0*/  LEA.HI.X.SX32 R5, R0, R3, 0x1, P0 ;  /* 0x0000000300057211 */ /* 0x000fe400000f0eff */
[----:B------:R-:W-:Y:S01]  /*53ac0*/  PRMT R0, R12, 0x7632, R0 ;  /* 0x000076320c007816 */ /* 0x000fe20000000000 */
[----:B------:R-:W-:Y:S04]  /*53ad0*/  STL.64 [R1+0x340], R8 ;  /* 0x0003400801007387 */ /* 0x000fe80000100a00 */
[----:B----4-:R0:W-:Y:S04]  /*53ae0*/  STG.E.U16 [R6.64], R2 ;  /* 0x0000000206007986 */ /* 0x0101e8000c101506 */
[----:B-----5:R-:W-:Y:S04]  /*53af0*/  STG.E.U16 [R10.64], R12 ;  /* 0x0000000c0a007986 */ /* 0x020fe8000c101506 */
[----:B------:R-:W-:Y:S04]  /*53b00*/  STG.E.U16 [R26.64], R0 ;  /* 0x000000001a007986 */ /* 0x000fe8000c101506 */
[----:B0-----:R-:W3:Y:S04]  /*53b10*/  LDL.LU.64 R6, [R1+0x2e0] ;  /* 0x0002e00001067983 */ /* 0x001ee80000300a00 */
[----:B------:R-:W-:Y:S04]  /*53b20*/  STL.64 [R1+0x310], R4 ;  /* 0x0003100401007387 */ /* 0x000fe80000100a00 */
[----:B------:R-:W-:Y:S04]  /*53b30*/  STL [R1+0x13a8], R13 ;  /* 0x0013a80d01007387 */ /* 0x000fe80000100800 */
[----:B------:R-:W4:Y:S04]  /*53b40*/  LDL.LU.64 R22, [R1+0x2d8] ;  /* 0x0002d80001167983 */ /* 0x000f280000300a00 */
[----:B------:R0:W-:Y:S04]  /*53b50*/  STG.E.U16 [R24.64], R16 ;  /* 0x0000001018007986 */ /* 0x0001e8000c101506 */
[----:B0-----:R-:W5:Y:S04]  /*53b60*/  LDL.LU R25, [R1+0x13e8] ;  /* 0x0013e80001197983 */ /* 0x001f680000300800 */
[----:B------:R-:W2:Y:S04]  /*53b70*/  LDL.LU.64 R28, [R1+0x2d0] ;  /* 0x0002d000011c7983 */ /* 0x000ea80000300a00 */
[----:B------:R-:W2:Y:S04]  /*53b80*/  LDL.LU R26, [R1+0x94] ;  /* 0x00009400011a7983 */ /* 0x000ea80000300800 */
[----:B------:R-:W2:Y:S04]  /*53b90*/  LDL.LU.64 R12, [R1+0x2c8] ;  /* 0x0002c800010c7983 */ /* 0x000ea80000300a00 */
[----:B------:R-:W2:Y:S04]  /*53ba0*/  LDL.LU R3, [R1+0x54] ;  /* 0x0000540001037983 */ /* 0x000ea80000300800 */
[----:B------:R-:W2:Y:S04]  /*53bb0*/  LDL.LU R27, [R1+0x24] ;  /* 0x00002400011b7983 */ /* 0x000ea80000300800 */
[----:B------:R-:W2:Y:S04]  /*53bc0*/  LDL.LU.64 R10, [R1+0x2a0] ;  /* 0x0002a000010a7983 */ /* 0x000ea80000300a00 */
[----:B--2---:R0:W-:Y:S04]  /*53bd0*/  STL.64 [R1+0x13d0], R10 ;  /* 0x0013d00a01007387 */ /* 0x0041e80000100a00 */
[----:B0-----:R-:W2:Y:S04]  /*53be0*/  LDL.LU.64 R10, [R1+0x2b0] ;  /* 0x0002b000010a7983 */ /* 0x001ea80000300a00 */
[----:B--2---:R0:W-:Y:S04]  /*53bf0*/  STL.64 [R1+0x13d8], R10 ;  /* 0x0013d80a01007387 */ /* 0x0041e80000100a00 */
[----:B0-----:R-:W2:Y:S04]  /*53c00*/  LDL.LU.64 R10, [R1+0x2b8] ;  /* 0x0002b800010a7983 */ /* 0x001ea80000300a00 */
[----:B--2---:R0:W-:Y:S04]  /*53c10*/  STL.64 [R1+0x13e0], R10 ;  /* 0x0013e00a01007387 */ /* 0x0041e80000100a00 */
[----:B0-----:R-:W2:Y:S04]  /*53c20*/  LDL.LU.64 R10, [R1+0x2c0] ;  /* 0x0002c000010a7983 */ /* 0x001ea80000300a00 */
[----:B------:R-:W2:Y:S04]  /*53c30*/  LDL.LU R18, [R1+0x84] ;  /* 0x0000840001127983 */ /* 0x000ea80000300800 */
[----:B------:R-:W2:Y:S04]  /*53c40*/  LDL.LU R19, [R1+0x44] ;  /* 0x0000440001137983 */ /* 0x000ea80000300800 */
[----:B--2---:R0:W-:Y:S04]  /*53c50*/  STL.64 [R1+0x13c8], R18 ;  /* 0x0013c81201007387 */ /* 0x0041e80000100a00 */
[----:B0-----:R-:W2:Y:S04]  /*53c60*/  LDL.LU.64 R18, [R1+0x298] ;  /* 0x0002980001127983 */ /* 0x001ea80000300a00 */
[----:B------:R-:W-:Y:S04]  /*53c70*/  STL [R1+0x1394], R17 ;  /* 0x0013941101007387 */ /* 0x000fe80000100800 */
[----:B------:R-:W2:Y:S01]  /*53c80*/  LDL.LU.64 R4, [R1+0x288] ;  /* 0x0002880001047983 */ /* 0x000ea20000300a00 */
[----:B------:R-:W-:-:S02]  /*53c90*/  PRMT R2, R16, 0x7632, R2 ;  /* 0x0000763210027816 */ /* 0x000fc40000000002 */
[----:B------:R-:W-:-:S03]  /*53ca0*/  PRMT R0, R20, 0x7632, R0 ;  /* 0x0000763214007816 */ /* 0x000fc60000000000 */
[----:B------:R0:W-:Y:S04]  /*53cb0*/  STG.E.U16 [R14.64], R2 ;  /* 0x000000020e007986 */ /* 0x0001e8000c101506 */
[----:B---3--:R-:W-:Y:S04]  /*53cc0*/  STG.E.U16 [R6.64], R20 ;  /* 0x0000001406007986 */ /* 0x008fe8000c101506 */
[----:B----4-:R-:W-:Y:S01]  /*53cd0*/  STG.E.U16 [R22.64], R0 ;  /* 0x0000000016007986 */ /* 0x010fe2000c101506 */
[----:B0-----:R-:W-:-:S03]  /*53ce0*/  PRMT R2, R26, 0x7632, R2 ;  /* 0x000076321a027816 */ /* 0x001fc60000000002 */
[----:B------:R-:W-:Y:S04]  /*53cf0*/  STG.E.U16 [R28.64], R26 ;  /* 0x0000001a1c007986 */ /* 0x000fe8000c101506 */
[----:B------:R-:W-:Y:S04]  /*53d00*/  STG.E.U16 [R12.64], R2 ;  /* 0x000000020c007986 */ /* 0x000fe8000c101506 */
[----:B------:R-:W-:Y:S04]  /*53d10*/  STG.E.U16 [R10.64], R3 ;  /* 0x000000030a007986 */ /* 0x000fe8000c101506 */
[----:B--2---:R0:W-:Y:S04]  /*53d20*/  STL.64 [R1+0x13c0], R4 ;  /* 0x0013c00401007387 */ /* 0x0041e80000100a00 */
[----:B0-----:R-:W2:Y:S04]  /*53d30*/  LDL.LU.64 R4, [R1+0x290] ;  /* 0x0002900001047983 */ /* 0x001ea80000300a00 */
[----:B------:R-:W3:Y:S04]  /*53d40*/  LDL.LU.64 R8, [R1+0x280] ;  /* 0x0002800001087983 */ /* 0x000ee80000300a00 */
[----:B------:R-:W4:Y:S04]  /*53d50*/  LDL.LU.64 R14, [R1+0x278] ;  /* 0x00027800010e7983 */ /* 0x000f280000300a00 */
[----:B------:R-:W2:Y:S04]  /*53d60*/  LDL.LU.64 R6, [R1+0x270] ;  /* 0x0002700001067983 */ /* 0x000ea80000300a00 */
[----:B------:R-:W2:Y:S04]  /*53d70*/  LDL.LU R24, [R1+0x14] ;  /* 0x0000140001187983 */ /* 0x000ea80000300800 */
[----:B------:R0:W-:Y:S04]  /*53d80*/  STL [R1+0x1390], R21 ;  /* 0x0013901501007387 */ /* 0x0001e80000100800 */
[----:B0-----:R-:W2:Y:S04]  /*53d90*/  LDL.LU.64 R20, [R1+0x2a8] ;  /* 0x0002a80001147983 */ /* 0x001ea80000300a00 */
[----:B------:R-:W2:Y:S04]  /*53da0*/  LDL.LU.64 R16, [R1+0x268] ;  /* 0x0002680001107983 */ /* 0x000ea80000300a00 */
[----:B------:R-:W2:Y:S04]  /*53db0*/  LDL.LU.64 R22, [R1+0x260] ;  /* 0x0002600001167983 */ /* 0x000ea80000300a00 */
[----:B------:R-:W2:Y:S04]  /*53dc0*/  LDL.LU.64 R28, [R1+0x258] ;  /* 0x00025800011c7983 */ /* 0x000ea80000300a00 */
[----:B------:R-:W2:Y:S04]  /*53dd0*/  LDL.LU R26, [R1+0x74] ;  /* 0x00007400011a7983 */ /* 0x000ea80000300800 */
[----:B------:R-:W2:Y:S04]  /*53de0*/  LDL.LU.64 R12, [R1+0x250] ;  /* 0x00025000010c7983 */ /* 0x000ea80000300a00 */
[----:B------:R-:W2:Y:S01]  /*53df0*/  LDL.LU.64 R10, [R1+0x13e0] ;  /* 0x0013e000010a7983 */ /* 0x000ea20000300a00 */
[----:B------:R-:W-:-:S05]  /*53e00*/  PRMT R0, R3, 0x7632, R0 ;  /* 0x0000763203007816 */ /* 0x000fca0000000000 */
[----:B--2---:R0:W-:Y:S04]  /*53e10*/  STG.E.U16 [R10.64], R0 ;  /* 0x000000000a007986 */ /* 0x0041e8000c101506 */
[----:B0-----:R-:W2:Y:S01]  /*53e20*/  LDL.LU.64 R10, [R1+0x13d8] ;  /* 0x0013d800010a7983 */ /* 0x001ea20000300a00 */
[----:B------:R-:W-:Y:S02]  /*53e30*/  PRMT R2, R27, 0x7632, R2 ;  /* 0x000076321b027816 */ /* 0x000fe40000000002 */
[----:B-----5:R-:W-:Y:S01]  /*53e40*/  PRMT R0, R25, 0x7632, R0 ;  /* 0x0000763219007816 */ /* 0x020fe20000000000 */
[----:B--2---:R0:W-:Y:S04]  /*53e50*/  STG.E.U16 [R10.64], R27 ;  /* 0x0000001b0a007986 */ /* 0x0041e8000c101506 */
[----:B0-----:R-:W2:Y:S04]  /*53e60*/  LDL.LU.64 R10, [R1+0x13d0] ;  /* 0x0013d000010a7983 */ /* 0x001ea80000300a00 */
[----:B------:R-:W5:Y:S04]  /*53e70*/  LDL.LU R27, [R1+0x34] ;  /* 0x00003400011b7983 */ /* 0x000f680000300800 */
[----:B------:R0:W-:Y:S04]  /*53e80*/  STG.E.U16 [R20.64], R2 ;  /* 0x0000000214007986 */ /* 0x0001e8000c101506 */
[----:B0-----:R-:W3:Y:S04]  /*53e90*/  LDL.LU.64 R20, [R1+0x248] ;  /* 0x0002480001147983 */ /* 0x001ee80000300a00 */
[----:B--2---:R0:W-:Y:S04]  /*53ea0*/  STG.E.U16 [R10.64], R25 ;  /* 0x000000190a007986 */ /* 0x0041e8000c101506 */
[----:B------:R1:W-:Y:S04]  /*53eb0*/  STG.E.U16 [R18.64], R0 ;  /* 0x0000000012007986 */ /* 0x0003e8000c101506 */
[----:B0-----:R-:W5:Y:S04]  /*53ec0*/  LDL.LU.64 R10, [R1+0x240] ;  /* 0x00024000010a7983 */ /* 0x001f680000300a00 */
[----:B-1----:R-:W2:Y:S04]  /*53ed0*/  LDL.LU.64 R18, [R1+0x13c8] ;  /* 0x0013c80001127983 */ /* 0x002ea80000300a00 */
[----:B--2---:R0:W-:Y:S04]  /*53ee0*/  STG.E.U16 [R4.64], R18 ;  /* 0x0000001204007986 */ /* 0x0041e8000c101506 */
[----:B0-----:R-:W2:Y:S01]  /*53ef0*/  LDL.LU.64 R4, [R1+0x13c0] ;  /* 0x0013c00001047983 */ /* 0x001ea20000300a00 */
[----:B------:R-:W-:-:S02]  /*53f00*/  PRMT R2, R18, 0x7632, R2 ;  /* 0x0000763212027816 */ /* 0x000fc40000000002 */
[----:B------:R-:W-:-:S03]  /*53f10*/  PRMT R0, R19, 0x7632, R0 ;  /* 0x0000763213007816 */ /* 0x000fc60000000000 */
[----:B--2---:R0:W-:Y:S04]  /*53f20*/  STG.E.U16 [R4.64], R2 ;  /* 0x0000000204007986 */ /* 0x0041e8000c101506 */
[----:B---3--:R1:W-:Y:S04]  /*53f30*/  STG.E.U16 [R8.64], R19 ;  /* 0x0000001308007986 */ /* 0x0083e8000c101506 */
[----:B0-----:R-:W2:Y:S04]  /*53f40*/  LDL.LU R5, [R1+0x13bc] ;  /* 0x0013bc0001057983 */ /* 0x001ea80000300800 */
[----:B-1----:R-:W3:Y:S01]  /*53f50*/  LDL.LU R9, [R1+0x13b8] ;  /* 0x0013b80001097983 */ /* 0x002ee20000300800 */
[----:B------:R-:W-:-:S03]  /*53f60*/  PRMT R2, R24, 0x7632, R2 ;  /* 0x0000763218027816 */ /* 0x000fc60000000002 */
[----:B----4-:R0:W-:Y:S04]  /*53f70*/  STG.E.U16 [R14.64], R0 ;  /* 0x000000000e007986 */ /* 0x0101e8000c101506 */
[----:B------:R-:W4:Y:S04]  /*53f80*/  LDL.LU.64 R18, [R1+0x230] ;  /* 0x0002300001127983 */ /* 0x000f280000300a00 */
[----:B------:R1:W-:Y:S04]  /*53f90*/  STG.E.U16 [R6.64], R24 ;  /* 0x0000001806007986 */ /* 0x0003e8000c101506 */
[----:B0-----:R-:W2:Y:S04]  /*53fa0*/  LDL.LU R15, [R1+0x4] ;  /* 0x00000400010f7983 */ /* 0x001ea80000300800 */
[----:B------:R-:W-:Y:S04]  /*53fb0*/  STG.E.U16 [R16.64], R2 ;  /* 0x0000000210007986 */ /* 0x000fe8000c101506 */
[----:B-1----:R-:W2:Y:S04]  /*53fc0*/  LDL.LU.64 R6, [R1+0x13b0] ;  /* 0x0013b00001067983 */ /* 0x002ea80000300a00 */
[----:B------:R-:W2:Y:S01]  /*53fd0*/  LDL.LU.64 R24, [R1+0x220] ;  /* 0x0002200001187983 */ /* 0x000ea20000300a00 */
[----:B---3--:R-:W-:-:S03]  /*53fe0*/  PRMT R0, R9, 0x7632, R0 ;  /* 0x0000763209007816 */ /* 0x008fc60000000000 */
[----:B------:R0:W-:Y:S04]  /*53ff0*/  STG.E.U16 [R22.64], R9 ;  /* 0x0000000916007986 */ /* 0x0001e8000c101506 */
[----:B------:R1:W-:Y:S04]  /*54000*/  STG.E.U16 [R28.64], R0 ;  /* 0x000000001c007986 */ /* 0x0003e8000c101506 */
[----:B------:R3:W-:Y:S04]  /*54010*/  STG.E.U16 [R12.64], R26 ;  /* 0x0000001a0c007986 */ /* 0x0007e8000c101506 */
[----:B0-----:R-:W2:Y:S04]  /*54020*/  LDL.LU.64 R8, [R1+0x228] ;  /* 0x0002280001087983 */ /* 0x001ea80000300a00 */
[----:B------:R-:W2:Y:S04]  /*54030*/  LDL.LU.64 R22, [R1+0x218] ;  /* 0x0002180001167983 */ /* 0x000ea80000300a00 */
[----:B-1----:R-:W2:Y:S04]  /*54040*/  LDL.LU R28, [R1+0x64] ;  /* 0x00006400011c7983 */ /* 0x002ea80000300800 */
[----:B---3--:R-:W3:Y:S04]  /*54050*/  LDL.LU.64 R12, [R1+0x210] ;  /* 0x00021000010c7983 */ /* 0x008ee80000300a00 */
[----:B------:R-:W2:Y:S01]  /*54060*/  LDL.LU.64 R16, [R1+0x1f8] ;  /* 0x0001f80001107983 */ /* 0x000ea20000300a00 */
[----:B------:R-:W-:-:S03]  /*54070*/  PRMT R2, R26, 0x7632, R2 ;  /* 0x000076321a027816 */ /* 0x000fc60000000002 */
[----:B--2---:R0:W-:Y:S04]  /*54080*/  STL.64 [R1+0x1398], R16 ;  /* 0x0013981001007387 */ /* 0x0041e80000100a00 */
[----:B0-----:R-:W2:Y:S04]  /*54090*/  LDL.LU.64 R16, [R1+0x200] ;  /* 0x0002000001107983 */ /* 0x001ea80000300a00 */
[----:B------:R-:W-:Y:S04]  /*540a0*/  STG.E.U16 [R20.64], R2 ;  /* 0x0000000214007986 */ /* 0x000fe8000c101506 */
[----:B-----5:R-:W-:Y:S04]  /*540b0*/  STG.E.U16 [R10.64], R27 ;  /* 0x0000001b0a007986 */ /* 0x020fe8000c101506 */
[----:B--2---:R0:W-:Y:S04]  /*540c0*/  STL.64 [R1+0x13a0], R16 ;  /* 0x0013a01001007387 */ /* 0x0041e80000100a00 */
[----:B0-----:R-:W2:Y:S04]  /*540d0*/  LDL.LU.64 R16, [R1+0x208] ;  /* 0x0002080001107983 */ /* 0x001ea80000300a00 */
[----:B------:R-:W5:Y:S04]  /*540e0*/  LDL.LU.64 R20, [R1+0x1f0] ;  /* 0x0001f00001147983 */ /* 0x000f680000300a00 */
[----:B------:R-:W2:Y:S01]  /*540f0*/  LDL.LU.64 R10, [R1+0x1e0] ;  /* 0x0001e000010a7983 */ /* 0x000ea20000300a00 */
[----:B------:R-:W-:-:S02]  /*54100*/  PRMT R0, R27, 0x7632, R0 ;  /* 0x000076321b007816 */ /* 0x000fc40000000000 */
[----:B------:R-:W-:-:S03]  /*54110*/  PRMT R2, R15, 0x7632, R2 ;  /* 0x000076320f027816 */ /* 0x000fc60000000002 */
[----:B------:R0:W-:Y:S04]  /*54120*/  STG.E.U16 [R6.64], R0 ;  /* 0x0000000006007986 */ /* 0x0001e8000c101506 */
[----:B----4-:R-:W-:Y:S04]  /*54130*/  STG.E.U16 [R18.64], R15 ;  /* 0x0000000f12007986 */ /* 0x010fe8000c101506 */
[----:B------:R1:W-:Y:S01]  /*54140*/  STG.E.U16 [R8.64], R2 ;  /* 0x0000000208007986 */ /* 0x0003e2000c101506 */
[----:B0-----:R-:W-:-:S03]  /*54150*/  PRMT R0, R5, 0x7632, R0 ;  /* 0x0000763205007816 */ /* 0x001fc60000000000 */
[----:B------:R-:W-:Y:S04]  /*54160*/  STG.E.U16 [R24.64], R5 ;  /* 0x0000000518007986 */ /* 0x000fe8000c101506 */
[----:B------:R-:W-:Y:S01]  /*54170*/  STG.E.U16 [R22.64], R0 ;  /* 0x0000000016007986 */ /* 0x000fe2000c101506 */
[----:B-1----:R-:W-:-:S03]  /*54180*/  PRMT R2, R28, 0x7632, R2 ;  /* 0x000076321c027816 */ /* 0x002fc60000000002 */
[----:B---3--:R-:W-:Y:S04]  /*54190*/  STG.E.U16 [R12.64], R28 ;  /* 0x0000001c0c007986 */ /* 0x008fe8000c101506 */
[----:B--2---:R0:W-:Y:S04]  /*541a0*/  STL.64 [R1+0x1388], R10 ;  /* 0x0013880a01007387 */ /* 0x0041e80000100a00 */
[----:B0-----:R-:W2:Y:S04]  /*541b0*/  LDL.LU.64 R10, [R1+0x1e8] ;  /* 0x0001e800010a7983 */ /* 0x001ea80000300a00 */
[----:B------:R-:W3:Y:S04]  /*541c0*/  LDL.LU.64 R26, [R1+0x1d8] ;  /* 0x0001d800011a7983 */ /* 0x000ee80000300a00 */
[----:B------:R-:W4:Y:S04]  /*541d0*/  LDL.LU R3, [R1+0x98] ;  /* 0x0000980001037983 */ /* 0x000f280000300800 */
[----:B------:R-:W2:Y:S04]  /*541e0*/  LDL.LU R29, [R1+0x58] ;  /* 0x00005800011d7983 */ /* 0x000ea80000300800 */
[----:B------:R-:W2:Y:S04]  /*541f0*/  LDL.LU R6, [R1+0x13ac] ;  /* 0x0013ac0001067983 */ /* 0x000ea80000300800 */
[----:B------:R-:W2:Y:S04]  /*54200*/  LDL.LU R7, [R1+0x28] ;  /* 0x0000280001077983 */ /* 0x000ea80000300800 */
[----:B------:R-:W2:Y:S04]  /*54210*/  LDL.LU.64 R14, [R1+0x1a8] ;  /* 0x0001a800010e7983 */ /* 0x000ea80000300a00 */
[----:B------:R-:W2:Y:S04]  /*54220*/  LDL.LU.64 R18, [R1+0x1a0] ;  /* 0x0001a00001127983 */ /* 0x000ea80000300a00 */
[----:B------:R-:W2:Y:S04]  /*54230*/  LDL.LU.64 R4, [R1+0x1b0] ;  /* 0x0001b00001047983 */ /* 0x000ea80000300a00 */
[----:B------:R-:W2:Y:S04]  /*54240*/  LDL.LU.64 R8, [R1+0x198] ;  /* 0x0001980001087983 */ /* 0x000ea80000300a00 */
[----:B------:R-:W2:Y:S04]  /*54250*/  LDL.LU.64 R22, [R1+0x190] ;  /* 0x0001900001167983 */ /* 0x000ea80000300a00 */
[----:B------:R-:W2:Y:S04]  /*54260*/  LDL.LU R24, [R1+0x88] ;  /* 0x0000880001187983 */ /* 0x000ea80000300800 */
[----:B------:R-:W2:Y:S04]  /*54270*/  LDL.LU R13, [R1+0x13a8] ;  /* 0x0013a800010d7983 */ /* 0x000ea80000300800 */
[----:B------:R-:W2:Y:S04]  /*54280*/  LDL.LU R28, [R1+0x48] ;  /* 0x00004800011c7983 */ /* 0x000ea80000300800 */
[----:B------:R0:W-:Y:S04]  /*54290*/  STG.E.U16 [R16.64], R2 ;  /* 0x0000000210007986 */ /* 0x0001e8000c101506 */
[----:B0-----:R-:W2:Y:S04]  /*542a0*/  LDL.LU.64 R16, [R1+0x13a0] ;  /* 0x0013a00001107983 */ /* 0x001ea80000300a00 */
[----:B--2---:R0:W-:Y:S04]  /*542b0*/  STG.E.U16 [R16.64], R13 ;  /* 0x0000000d10007986 */ /* 0x0041e8000c101506 */
[----:B0-----:R-:W2:Y:S01]  /*542c0*/  LDL.LU.64 R16, [R1+0x1398] ;  /* 0x0013980001107983 */ /* 0x001ea20000300a00 */
[----:B------:R-:W-:-:S03]  /*542d0*/  PRMT R0, R13, 0x7632, R0 ;  /* 0x000076320d007816 */ /* 0x000fc60000000000 */
[----:B------:R-:W3:Y:S04]  /*542e0*/  LDL.LU.64 R12, [R1+0x1b8] ;  /* 0x0001b800010c7983 */ /* 0x000ee80000300a00 */
[----:B--2---:R0:W-:Y:S04]  /*542f0*/  STG.E.U16 [R16.64], R0 ;  /* 0x0000000010007986 */ /* 0x0041e8000c101506 */
[----:B0-----:R-:W2:Y:S02]  /*54300*/  LDL.LU R17, [R1+0x1394] ;  /* 0x0013940001117983 */ /* 0x001ea40000300800 */
[----:B--2---:R-:W-:-:S02]  /*54310*/  PRMT R2, R17, 0x7632, R2 ;  /* 0x0000763211027816 */ /* 0x004fc40000000002 */
[----:B-----5:R0:W-:Y:S04]  /*54320*/  STG.E.U16 [R20.64], R17 ;  /* 0x0000001114007986 */ /* 0x0201e8000c101506 */
[----:B------:R1:W-:Y:S04]  /*54330*/  STG.E.U16 [R10.64], R2 ;  /* 0x000000020a007986 */ /* 0x0003e8000c101506 */
[----:B0-----:R-:W2:Y:S04]  /*54340*/  LDL.LU R21, [R1+0x1390] ;  /* 0x0013900001157983 */ /* 0x001ea80000300800 */
[----:B------:R-:W5:Y:S04]  /*54350*/  LDL.LU.64 R16, [R1+0x1c0] ;  /* 0x0001c00001107983 */ /* 0x000f680000300a00 */
[----:B-1----:R-:W3:Y:S01]  /*54360*/  LDL.LU.64 R10, [R1+0x1388] ;  /* 0x00138800010a7983 */ /* 0x002ee20000300a00 */
[----:B--2---:R-:W-:-:S03]  /*54370*/  PRMT R0, R21, 0x7632, R0 ;  /* 0x0000763215007816 */ /* 0x004fc60000000000 */
[----:B---3--:R0:W-:Y:S04]  /*54380*/  STG.E.U16 [R10.64], R21 ;  /* 0x000000150a007986 */ /* 0x0081e8000c101506 */
[----:B------:R1:W-:Y:S04]  /*54390*/  STG.E.U16 [R26.64], R0 ;  /* 0x000000001a007986 */ /* 0x0003e8000c101506 */
[----:B0-----:R-:W2:Y:S04]  /*543a0*/  LDL.LU.64 R10, [R1+0x1380] ;  /* 0x00138000010a7983 */ /* 0x001ea80000300a00 */
[----:B------:R-:W3:Y:S04]  /*543b0*/  LDL.LU.64 R20, [R1+0x1c8] ;  /* 0x0001c80001147983 */ /* 0x000ee80000300a00 */
[----:B-1----:R-:W2:Y:S01]  /*543c0*/  LDL.LU.64 R26, [R1+0x1378] ;  /* 0x00137800011a7983 */ /* 0x002ea20000300a00 */
[----:B----4-:R-:W-:-:S02]  /*543d0*/  PRMT R2, R3, 0x7632, R2 ;  /* 0x0000763203027816 */ /* 0x010fc40000000002 */
[----:B------:R-:W-:Y:S01]  /*543e0*/  PRMT R0, R29, 0x7632, R0 ;  /* 0x000076321d007816 */ /* 0x000fe20000000000 */
[----:B--2---:R0:W-:Y:S04]  /*543f0*/  STG.E.U16 [R26.64], R3 ;  /* 0x000000031a007986 */ /* 0x0041e8000c101506 */
[----:B0-----:R-:W2:Y:S04]  /*54400*/  LDL.LU.64 R26, [R1+0x1370] ;  /* 0x00137000011a7983 */ /* 0x001ea80000300a00 */
[----:B---3--:R0:W-:Y:S04]  /*54410*/  STG.E.U16 [R20.64], R2 ;  /* 0x0000000214007986 */ /* 0x0081e8000c101506 */
[----:B-----5:R-:W-:Y:S04]  /*54420*/  STG.E.U16 [R16.64], R29 ;  /* 0x0000001d10007986 */ /* 0x020fe8000c101506 */
[----:B------:R-:W-:Y:S01]  /*54430*/  STG.E.U16 [R12.64], R0 ;  /* 0x000000000c007986 */ /* 0x000fe2000c101506 */
[----:B0-----:R-:W-:-:S03]  /*54440*/  PRMT R2, R7, 0x7632, R2 ;  /* 0x0000763207027816 */ /* 0x001fc60000000002 */
[----:B------:R-:W-:Y:S04]  /*54450*/  STG.E.U16 [R4.64], R7 ;  /* 0x0000000704007986 */ /* 0x000fe8000c101506 */
[----:B------:R0:W-:Y:S04]  /*54460*/  STG.E.U16 [R14.64], R2 ;  /* 0x000000020e007986 */ /* 0x0001e8000c101506 */
[----:B0-----:R-:W3:Y:S01]  /*54470*/  LDL.LU.64 R14, [R1+0x180] ;  /* 0x00018000010e7983 */ /* 0x001ee20000300a00 */
[----:B------:R-:W-:Y:S02]  /*54480*/  PRMT R2, R24, 0x7632, R2 ;  /* 0x0000763218027816 */ /* 0x000fe40000000002 */
[----:B--2---:R-:W-:Y:S01]  /*54490*/  PRMT R0, R26, 0x7632, R0 ;  /* 0x000076321a007816 */ /* 0x004fe20000000000 */
[----:B------:R0:W-:Y:S04]  /*544a0*/  STG.E.U16 [R18.64], R26 ;  /* 0x0000001a12007986 */ /* 0x0001e8000c101506 */
[----:B------:R1:W-:Y:S04]  /*544b0*/  STG.E.U16 [R8.64], R0 ;  /* 0x0000000008007986 */ /* 0x0003e8000c101506 */
[----:B------:R-:W-:Y:S04]  /*544c0*/  STG.E.U16 [R22.64], R24 ;  /* 0x0000001816007986 */ /* 0x000fe8000c101506 */
[----:B0-----:R-:W2:Y:S04]  /*544d0*/  LDL.LU.64 R18, [R1+0x178] ;  /* 0x0001780001127983 */ /* 0x001ea80000300a00 */
[----:B------:R-:W4:Y:S04]  /*544e0*/  LDL.LU R7, [R1+0x18] ;  /* 0x0000180001077983 */ /* 0x000f280000300800 */
[----:B------:R-:W-:Y:S04]  /*544f0*/  STL [R1+0x1320], R27 ;  /* 0x0013201b01007387 */ /* 0x000fe80000100800 */
[----:B------:R-:W5:Y:S04]  /*54500*/  LDL.LU.64 R12, [R1+0x170] ;  /* 0x00017000010c7983 */ /* 0x000f680000300a00 */
[----:B------:R-:W2:Y:S04]  /*54510*/  LDL.LU.64 R4, [R1+0x168] ;  /* 0x0001680001047983 */ /* 0x000ea80000300a00 */
[----:B-1----:R-:W2:Y:S04]  /*54520*/  LDL.LU.64 R8, [R1+0x160] ;  /* 0x0001600001087983 */ /* 0x002ea80000300a00 */
[----:B------:R0:W-:Y:S04]  /*54530*/  STG.E.U16 [R10.64], R2 ;  /* 0x000000020a007986 */ /* 0x0001e8000c101506 */
[----:B0-----:R-:W2:Y:S04]  /*54540*/  LDL.LU.64 R10, [R1+0x1368] ;  /* 0x00136800010a7983 */ /* 0x001ea80000300a00 */
        /* <DEDUP_REMOVED lines=15> */
[----:B0-----:R-:W2:Y:S01]  /*54640*/  LDL.LU.64 R26, [R1+0x148] ;  /* 0x00014800011a7983 */ /* 0x001ea20000300a00 */
[----:B------:R-:W-:-:S02]  /*54650*/  PRMT R0, R28, 0x7632, R0 ;  /* 0x000076321c007816 */ /* 0x000fc40000000000 */
[----:B----4-:R-:W-:Y:S01]  /*54660*/  PRMT R2, R7, 0x7632, R2 ;  /* 0x0000763207027816 */ /* 0x010fe20000000002 */
[----:B---3--:R-:W-:Y:S04]  /*54670*/  STG.E.U16 [R14.64], R28 ;  /* 0x0000001c0e007986 */ /* 0x008fe8000c101506 */
[----:B--2---:R0:W-:Y:S04]  /*54680*/  STL.64 [R1+0x1360], R26 ;  /* 0x0013601a01007387 */ /* 0x0041e80000100a00 */
[----:B0-----:R-:W2:Y:S04]  /*54690*/  LDL.LU.64 R26, [R1+0x150] ;  /* 0x00015000011a7983 */ /* 0x001ea80000300a00 */
[----:B------:R-:W3:Y:S04]  /*546a0*/  LDL.LU.64 R14, [R1+0x110] ;  /* 0x00011000010e7983 */ /* 0x000ee80000300a00 */
[----:B------:R0:W-:Y:S04]  /*546b0*/  STG.E.U16 [R18.64], R0 ;  /* 0x0000000012007986 */ /* 0x0001e8000c101506 */
[----:B------:R-:W4:Y:S04]  /*546c0*/  LDL.LU.64 R22, [R1+0x108] ;  /* 0x0001080001167983 */ /* 0x000f280000300a00 */
[----:B-----5:R1:W-:Y:S04]  /*546d0*/  STG.E.U16 [R12.64], R7 ;  /* 0x000000070c007986 */ /* 0x0203e8000c101506 */
[----:B0-----:R-:W5:Y:S01]  /*546e0*/  LDL.LU.64 R18, [R1+0x100] ;  /* 0x0001000001127983 */ /* 0x001f620000300a00 */
[----:B------:R-:W-:-:S03]  /*546f0*/  PRMT R0, R10, 0x7632, R0 ;  /* 0x000076320a007816 */ /* 0x000fc60000000000 */
[----:B------:R-:W3:Y:S04]  /*54700*/  LDL.LU.64 R20, [R1+0xf0] ;  /* 0x0000f00001147983 */ /* 0x000ee80000300a00 */
[----:B------:R-:W3:Y:S04]  /*54710*/  LDL.LU.64 R16, [R1+0xe8] ;  /* 0x0000e80001107983 */ /* 0x000ee80000300a00 */
[----:B------:R0:W-:Y:S04]  /*54720*/  STG.E.U16 [R4.64], R2 ;  /* 0x0000000204007986 */ /* 0x0001e8000c101506 */
[----:B-1----:R-:W3:Y:S04]  /*54730*/  LDL.LU.64 R12, [R1+0xe0] ;  /* 0x0000e000010c7983 */ /* 0x002ee80000300a00 */
[----:B------:R1:W-:Y:S04]  /*54740*/  STG.E.U16 [R8.64], R10 ;  /* 0x0000000a08007986 */ /* 0x0003e8000c101506 */
[----:B0-----:R-:W3:Y:S04]  /*54750*/  LDL.LU.64 R4, [R1+0xd8] ;  /* 0x0000d80001047983 */ /* 0x001ee80000300a00 */
[----:B------:R0:W-:Y:S04]  /*54760*/  STG.E.U16 [R24.64], R0 ;  /* 0x0000000018007986 */ /* 0x0001e8000c101506 */
[----:B-1----:R-:W3:Y:S04]  /*54770*/  LDL.LU.64 R8, [R1+0xd0] ;  /* 0x0000d00001087983 */ /* 0x002ee80000300a00 */
[----:B------:R-:W3:Y:S04]  /*54780*/  LDL.LU R7, [R1+0x9c] ;  /* 0x00009c0001077983 */ /* 0x000ee80000300800 */
[----:B0-----:R-:W3:Y:S04]  /*54790*/  LDL.LU R24, [R1+0x5c] ;  /* 0x00005c0001187983 */ /* 0x001ee80000300800 */
[----:B--2---:R0:W-:Y:S04]  /*547a0*/  STG.E.U16 [R26.64], R29 ;  /* 0x0000001d1a007986 */ /* 0x0041e8000c101506 */
[----:B0-----:R-:W2:Y:S01]  /*547b0*/  LDL.LU.64 R26, [R1+0x1360] ;  /* 0x00136000011a7983 */ /* 0x001ea20000300a00 */
[----:B------:R-:W-:-:S03]  /*547c0*/  PRMT R2, R29, 0x7632, R2 ;  /* 0x000076321d027816 */ /* 0x000fc60000000002 */
[----:B------:R-:W3:Y:S04]  /*547d0*/  LDL.LU.64 R28, [R1+0xc8] ;  /* 0x0000c800011c7983 */ /* 0x000ee80000300a00 */
[----:B--2---:R0:W-:Y:S04]  /*547e0*/  STG.E.U16 [R26.64], R2 ;  /* 0x000000021a007986 */ /* 0x0041e8000c101506 */
[----:B0-----:R-:W2:Y:S01]  /*547f0*/  LDL.LU.64 R26, [R1+0x1358] ;  /* 0x00135800011a7983 */ /* 0x001ea20000300a00 */
[----:B------:R-:W-:-:S03]  /*54800*/  PRMT R0, R3, 0x7632, R0 ;  /* 0x0000763203007816 */ /* 0x000fc60000000000 */
[----:B--2---:R0:W-:Y:S04]  /*54810*/  STG.E.U16 [R26.64], R3 ;  /* 0x000000031a007986 */ /* 0x0041e8000c101506 */
[----:B0-----:R-:W2:Y:S04]  /*54820*/  LDL.LU.64 R26, [R1+0x1350] ;  /* 0x00135000011a7983 */ /* 0x001ea80000300a00 */
[----:B--2---:R0:W-:Y:S04]  /*54830*/  STG.E.U16 [R26.64], R0 ;  /* 0x000000001a007986 */ /* 0x0041e8000c101506 */
[----:B0-----:R-:W2:Y:S01]  /*54840*/  LDL.LU.64 R26, [R1+0x1348] ;  /* 0x00134800011a7983 */ /* 0x001ea20000300a00 */
[----:B------:R-:W-:-:S03]  /*54850*/  PRMT R2, R11, 0x7632, R2 ;  /* 0x000076320b027816 */ /* 0x000fc60000000002 */
[----:B--2---:R0:W-:Y:S04]  /*54860*/  STG.E.U16 [R26.64], R11 ;  /* 0x0000000b1a007986 */ /* 0x0041e8000c101506 */
[----:B0-----:R-:W2:Y:S04]  /*54870*/  LDL.LU.64 R26, [R1+0x1340] ;  /* 0x00134000011a7983 */ /* 0x001ea80000300a00 */
[----:B------:R-:W3:Y:S04]  /*54880*/  LDL.LU R11, [R1+0x1338] ;  /* 0x00133800010b7983 */ /* 0x000ee80000300800 */
[----:B--2---:R0:W-:Y:S04]  /*54890*/  STG.E.U16 [R26.64], R2 ;  /* 0x000000021a007986 */ /* 0x0041e8000c101506 */
[----:B0-----:R-:W2:Y:S01]  /*548a0*/  LDL.LU.64 R26, [R1+0x1330] ;  /* 0x00133000011a7983 */ /* 0x001ea20000300a00 */
[----:B------:R-:W-:-:S03]  /*548b0*/  PRMT R0, R6, 0x7632, R0 ;  /* 0x0000763206007816 */ /* 0x000fc60000000000 */
[----:B--2---:R0:W-:Y:S04]  /*548c0*/  STG.E.U16 [R26.64], R6 ;  /* 0x000000061a007986 */ /* 0x0041e8000c101506 */
[----:B0-----:R-:W2:Y:S04]  /*548d0*/  LDL.LU.64 R26, [R1+0x1328] ;  /* 0x00132800011a7983 */ /* 0x001ea80000300a00 */
[----:B--2---:R0:W-:Y:S04]  /*548e0*/  STG.E.U16 [R26.64], R0 ;  /* 0x000000001a007986 */ /* 0x0041e8000c101506 */
[----:B0-----:R-:W3:Y:S04]  /*548f0*/  LDL.LU R27, [R1+0x1320] ;  /* 0x00132000011b7983 */ /* 0x001ee80000300800 */
[----:B---3--:R0:W-:Y:S04]  /*54900*/  STG.E.U16 [R14.64], R27 ;  /* 0x0000001b0e007986 */ /* 0x0081e8000c101506 */
[----:B0-----:R-:W5:Y:S01]  /*54910*/  LDL.LU.64 R14, [R1+0x1318] ;  /* 0x00131800010e7983 */ /* 0x001f620000300a00 */
[----:B------:R-:W-:-:S03]  /*54920*/  PRMT R2, R27, 0x7632, R2 ;  /* 0x000076321b027816 */ /* 0x000fc60000000002 */
[----:B------:R-:W2:Y:S04]  /*54930*/  LDL.LU R27, [R1+0x1310] ;  /* 0x00131000011b7983 */ /* 0x000ea80000300800 */
[----:B----4-:R0:W-:Y:S04]  /*54940*/  STG.E.U16 [R22.64], R2 ;  /* 0x0000000216007986 */ /* 0x0101e8000c101506 */
[----:B0-----:R-:W3:Y:S04]  /*54950*/  LDL.LU.64 R22, [R1+0x1308] ;  /* 0x0013080001167983 */ /* 0x001ee80000300a00 */
[----:B-----5:R0:W-:Y:S01]  /*54960*/  STG.E.U16 [R18.64], R14 ;  /* 0x0000000e12007986 */ /* 0x0201e2000c101506 */
[----:B------:R-:W-:-:S03]  /*54970*/  PRMT R0, R14, 0x7632, R0 ;  /* 0x000076320e007816 */ /* 0x000fc60000000000 */
[----:B0-----:R-:W4:Y:S04]  /*54980*/  LDL.LU.64 R18, [R1+0x1300] ;  /* 0x0013000001127983 */ /* 0x001f280000300a00 */
[----:B------:R0:W-:Y:S04]  /*54990*/  STL [R1+0x1298], R15 ;  /* 0x0012980f01007387 */ /* 0x0001e80000100800 */
[----:B0-----:R-:W5:Y:S01]  /*549a0*/  LDL.LU.64 R14, [R1+0xf8] ;  /* 0x0000f800010e7983 */ /* 0x001f620000300a00 */
[----:B----4-:R-:W-:-:S03]  /*549b0*/  PRMT R2, R18, 0x7632, R2 ;  /* 0x0000763212027816 */ /* 0x010fc60000000002 */
[----:B------:R-:W-:Y:S04]  /*549c0*/  STL [R1+0x129c], R19 ;  /* 0x00129c1301007387 */ /* 0x000fe80000100800 */
[----:B---3--:R-:W-:Y:S04]  /*549d0*/  STL [R1+0x12a0], R23 ;  /* 0x0012a01701007387 */ /* 0x008fe80000100800 */
[----:B-----5:R0:W-:Y:S04]  /*549e0*/  STG.E.U16 [R14.64], R0 ;  /* 0x000000000e007986 */ /* 0x0201e8000c101506 */
[----:B------:R-:W-:Y:S04]  /*549f0*/  STG.E.U16 [R20.64], R18 ;  /* 0x0000001214007986 */ /* 0x000fe8000c101506 */
[----:B------:R1:W-:Y:S01]  /*54a00*/  STG.E.U16 [R16.64], R2 ;  /* 0x0000000210007986 */ /* 0x0003e2000c101506 */
[----:B0-----:R-:W-:-:S03]  /*54a10*/  PRMT R0, R22, 0x7632, R0 ;  /* 0x0000763216007816 */ /* 0x001fc60000000000 */
[----:B------:R-:W-:Y:S04]  /*54a20*/  STG.E.U16 [R12.64], R22 ;  /* 0x000000160c007986 */ /* 0x000fe8000c101506 */
[----:B------:R0:W-:Y:S01]  /*54a30*/  STG.E.U16 [R4.64], R0 ;  /* 0x0000000004007986 */ /* 0x0001e2000c101506 */
[----:B-1----:R-:W-:-:S03]  /*54a40*/  PRMT R2, R7, 0x7632, R2 ;  /* 0x0000763207027816 */ /* 0x002fc60000000002 */
[----:B------:R1:W-:Y:S04]  /*54a50*/  STG.E.U16 [R8.64], R7 ;  /* 0x0000000708007986 */ /* 0x0003e8000c101506 */
[----:B------:R3:W-:Y:S04]  /*54a60*/  STG.E.U16 [R28.64], R2 ;  /* 0x000000021c007986 */ /* 0x0007e8000c101506 */
[----:B0-----:R-:W4:Y:S04]  /*54a70*/  LDL.LU.64 R4, [R1+0xc0] ;  /* 0x0000c00001047983 */ /* 0x001f280000300a00 */
[----:B-1----:R-:W5:Y:S04]  /*54a80*/  LDL.LU.64 R8, [R1+0xb8] ;  /* 0x0000b80001087983 */ /* 0x002f680000300a00 */
[----:B------:R-:W2:Y:S04]  /*54a90*/  LDL.LU R26, [R1+0x2c] ;  /* 0x00002c00011a7983 */ /* 0x000ea80000300800 */
[----:B---3--:R-:W3:Y:S04]  /*54aa0*/  LDL.LU.64 R28, [R1+0xa0] ;  /* 0x0000a000011c7983 */ /* 0x008ee80000300a00 */
[----:B---3--:R0:W-:Y:S04]  /*54ab0*/  STL.64 [R1+0x12f0], R28 ;  /* 0x0012f01c01007387 */ /* 0x0081e80000100a00 */
[----:B0-----:R-:W3:Y:S04]  /*54ac0*/  LDL.LU.64 R28, [R1+0xa8] ;  /* 0x0000a800011c7983 */ /* 0x001ee80000300a00 */
[----:B---3--:R0:W-:Y:S04]  /*54ad0*/  STL.64 [R1+0x12f8], R28 ;  /* 0x0012f81c01007387 */ /* 0x0081e80000100a00 */
[----:B0-----:R-:W2:Y:S04]  /*54ae0*/  LDL.LU.64 R28, [R1+0xb0] ;  /* 0x0000b000011c7983 */ /* 0x001ea80000300a00 */
[----:B------:R-:W3:Y:S04]  /*54af0*/  LDL.LU R7, [R1+0x4c] ;  /* 0x00004c0001077983 */ /* 0x000ee80000300800 */
[----:B---3--:R0:W-:Y:S04]  /*54b00*/  STL [R1+0x12d8], R7 ;  /* 0x0012d80701007387 */ /* 0x0081e80000100800 */
[----:B0-----:R-:W3:Y:S04]  /*54b10*/  LDL.LU R7, [R1+0x8c] ;  /* 0x00008c0001077983 */ /* 0x001ee80000300800 */
[----:B------:R-:W2:Y:S04]  /*54b20*/  LDL.LU R10, [R1+0x1c] ;  /* 0x00001c00010a7983 */ /* 0x000ea80000300800 */
[----:B--2---:R0:W-:Y:S04]  /*54b30*/  STL.64 [R1+0x12b8], R10 ;  /* 0x0012b80a01007387 */ /* 0x0041e80000100a00 */
[----:B0-----:R-:W2:Y:S04]  /*54b40*/  LDL.LU.64 R10, [R1+0x320] ;  /* 0x00032000010a7983 */ /* 0x001ea80000300a00 */
[----:B--2---:R0:W-:Y:S04]  /*54b50*/  STL.64 [R1+0x12c8], R10 ;  /* 0x0012c80a01007387 */ /* 0x0041e80000100a00 */
[----:B0-----:R-:W2:Y:S04]  /*54b60*/  LDL.LU.64 R10, [R1+0x328] ;  /* 0x00032800010a7983 */ /* 0x001ea80000300a00 */
[----:B--2---:R0:W-:Y:S04]  /*54b70*/  STL.64 [R1+0x12d0], R10 ;  /* 0x0012d00a01007387 */ /* 0x0041e80000100a00 */
[----:B0-----:R-:W2:Y:S04]  /*54b80*/  LDL.LU.64 R10, [R1+0x330] ;  /* 0x00033000010a7983 */ /* 0x001ea80000300a00 */
[----:B--2---:R0:W-:Y:S04]  /*54b90*/  STL.64 [R1+0x12e0], R10 ;  /* 0x0012e00a01007387 */ /* 0x0041e80000100a00 */
[----:B0-----:R-:W3:Y:S04]  /*54ba0*/  LDL.LU.64 R10, [R1+0x318] ;  /* 0x00031800010a7983 */ /* 0x001ee80000300a00 */
[----:B------:R-:W2:Y:S04]  /*54bb0*/  LDL.LU.64 R22, [R1+0x350] ;  /* 0x0003500001167983 */ /* 0x000ea80000300a00 */
[----:B--2---:R0:W-:Y:S04]  /*54bc0*/  STL.64 [R1+0x12a8], R22 ;  /* 0x0012a81601007387 */ /* 0x0041e80000100a00 */
[----:B0-----:R-:W2:Y:S01]  /*54bd0*/  LDL.LU.64 R22, [R1+0x358] ;  /* 0x0003580001167983 */ /* 0x001ea20000300a00 */
[----:B------:R-:W-:-:S03]  /*54be0*/  PRMT R0, R24, 0x7632, R0 ;  /* 0x0000763218007816 */ /* 0x000fc60000000000 */
[----:B----4-:R-:W-:Y:S04]  /*54bf0*/  STG.E.U16 [R4.64], R24 ;  /* 0x0000001804007986 */ /* 0x010fe8000c101506 */
[----:B-----5:R-:W-:Y:S04]  /*54c00*/  STG.E.U16 [R8.64], R0 ;  /* 0x0000000008007986 */ /* 0x020fe8000c101506 */
[----:B------:R-:W-:Y:S04]  /*54c10*/  STG.E.U16 [R28.64], R26 ;  /* 0x0000001a1c007986 */ /* 0x000fe8000c101506 */
[----:B--2---:R0:W-:Y:S04]  /*54c20*/  STL.64 [R1+0x12b0], R22 ;  /* 0x0012b01601007387 */ /* 0x0041e80000100a00 */
[----:B0-----:R-:W2:Y:S04]  /*54c30*/  LDL.LU.64 R22, [R1+0x338] ;  /* 0x0003380001167983 */ /* 0x001ea80000300a00 */
[----:B------:R-:W4:Y:S04]  /*54c40*/  LDL.LU.64 R18, [R1+0x348] ;  /* 0x0003480001127983 */ /* 0x000f280000300a00 */
[----:B------:R-:W5:Y:S04]  /*54c50*/  LDL.LU R6, [R1+0x7c] ;  /* 0x00007c0001067983 */ /* 0x000f680000300800 */
[----:B------:R-:W2:Y:S04]  /*54c60*/  LDL.LU R25, [R1+0x3c] ;  /* 0x00003c0001197983 */ /* 0x000ea80000300800 */
[----:B------:R-:W2:Y:S04]  /*54c70*/  LDL.LU.64 R14, [R1+0x360] ;  /* 0x00036000010e7983 */ /* 0x000ea80000300a00 */
[----:B------:R-:W2:Y:S04]  /*54c80*/  LDL.LU R3, [R1+0xc] ;  /* 0x00000c0001037983 */ /* 0x000ea80000300800 */
[----:B------:R-:W2:Y:S04]  /*54c90*/  LDL.LU.64 R20, [R1+0x388] ;  /* 0x0003880001147983 */ /* 0x000ea80000300a00 */
[----:B------:R-:W2:Y:S04]  /*54ca0*/  LDL.LU.64 R16, [R1+0x3a8] ;  /* 0x0003a80001107983 */ /* 0x000ea80000300a00 */
[----:B------:R-:W2:Y:S04]  /*54cb0*/  LDL.LU.64 R12, [R1+0x3a0] ;  /* 0x0003a000010c7983 */ /* 0x000ea80000300a00 */
[----:B------:R-:W2:Y:S04]  /*54cc0*/  LDL.LU.64 R4, [R1+0x398] ;  /* 0x0003980001047983 */ /* 0x000ea80000300a00 */
[----:B------:R-:W2:Y:S04]  /*54cd0*/  LDL.LU.64 R8, [R1+0x3b0] ;  /* 0x0003b00001087983 */ /* 0x000ea80000300a00 */
[----:B------:R-:W2:Y:S04]  /*54ce0*/  LDL.LU R24, [R1+0x6c] ;  /* 0x00006c0001187983 */ /* 0x000ea80000300800 */
[----:B------:R-:W2:Y:S01]  /*54cf0*/  LDL.LU.64 R28, [R1+0x12f8] ;  /* 0x0012f800011c7983 */ /* 0x000ea20000300a00 */
[----:B------:R-:W-:-:S05]  /*54d00*/  PRMT R2, R26, 0x7632, R2 ;  /* 0x000076321a027816 */ /* 0x000fca0000000002 */
[----:B--2---:R0:W-:Y:S04]  /*54d10*/  STG.E.U16 [R28.64], R2 ;  /* 0x000000021c007986 */ /* 0x0041e8000c101506 */
[----:B0-----:R-:W2:Y:S01]  /*54d20*/  LDL.LU.64 R28, [R1+0x12f0] ;  /* 0x0012f000011c7983 */ /* 0x001ea20000300a00 */
[----:B------:R-:W-:-:S03]  /*54d30*/  PRMT R0, R27, 0x7632, R0 ;  /* 0x000076321b007816 */ /* 0x000fc60000000000 */
[----:B--2---:R0:W-:Y:S04]  /*54d40*/  STG.E.U16 [R28.64], R27 ;  /* 0x0000001b1c007986 */ /* 0x0041e8000c101506 */
[----:B0-----:R-:W2:Y:S04]  /*54d50*/  LDL.LU.64 R28, [R1+0x12e8] ;  /* 0x0012e800011c7983 */ /* 0x001ea80000300a00 */
[----:B------:R-:W3:Y:S04]  /*54d60*/  LDL.LU.64 R26, [R1+0x370] ;  /* 0x00037000011a7983 */ /* 0x000ee80000300a00 */
[----:B--2---:R0:W-:Y:S04]  /*54d70*/  STG.E.U16 [R28.64], R0 ;  /* 0x000000001c007986 */ /* 0x0041e8000c101506 */
[----:B---3--:R1:W-:Y:S04]  /*54d80*/  STG.E.U16 [R10.64], R7 ;  /* 0x000000070a007986 */ /* 0x0083e8000c101506 */
[----:B0-----:R-:W2:Y:S04]  /*54d90*/  LDL.LU.64 R28, [R1+0x378] ;  /* 0x00037800011c7983 */ /* 0x001ea80000300a00 */
[----:B-1----:R-:W3:Y:S01]  /*54da0*/  LDL.LU.64 R10, [R1+0x12e0] ;  /* 0x0012e000010a7983 */ /* 0x002ee20000300a00 */
[----:B------:R-:W-:-:S03]  /*54db0*/  PRMT R0, R7, 0x7632, R0 ;  /* 0x0000763207007816 */ /* 0x000fc60000000000 */
[----:B------:R-:W2:Y:S04]  /*54dc0*/  LDL.LU R7, [R1+0x12d8] ;  /* 0x0012d80001077983 */ /* 0x000ea80000300800 */
[----:B---3--:R0:W-:Y:S04]  /*54dd0*/  STG.E.U16 [R10.64], R0 ;  /* 0x000000000a007986 */ /* 0x0081e8000c101506 */
[----:B0-----:R-:W3:Y:S01]  /*54de0*/  LDL.LU.64 R10, [R1+0x12d0] ;  /* 0x0012d000010a7983 */ /* 0x001ee20000300a00 */
[----:B--2---:R-:W-:-:S03]  /*54df0*/  PRMT R2, R7, 0x7632, R2 ;  /* 0x0000763207027816 */ /* 0x004fc60000000002 */
[----:B---3--:R0:W-:Y:S04]  /*54e00*/  STG.E.U16 [R10.64], R7 ;  /* 0x000000070a007986 */ /* 0x0081e8000c101506 */
[----:B0-----:R-:W2:Y:S04]  /*54e10*/  LDL.LU.64 R10, [R1+0x12c8] ;  /* 0x0012c800010a7983 */ /* 0x001ea80000300a00 */
[----:B------:R-:W3:Y:S04]  /*54e20*/  LDL.LU R7, [R1+0x12c0] ;  /* 0x0012c00001077983 */ /* 0x000ee80000300800 */
[----:B--2---:R0:W-:Y:S04]  /*54e30*/  STG.E.U16 [R10.64], R2 ;  /* 0x000000020a007986 */ /* 0x0041e8000c101506 */
[----:B0-----:R-:W2:Y:S04]  /*54e40*/  LDL.LU.64 R10, [R1+0x12b8] ;  /* 0x0012b800010a7983 */ /* 0x001ea80000300a00 */
[----:B--2---:R0:W-:Y:S04]  /*54e50*/  STG.E.U16 [R22.64], R10 ;  /* 0x0000000a16007986 */ /* 0x0041e8000c101506 */
[----:B0-----:R-:W2:Y:S01]  /*54e60*/  LDL.LU.64 R22, [R1+0x12b0] ;  /* 0x0012b00001167983 */ /* 0x001ea20000300a00 */
[----:B------:R-:W-:-:S05]  /*54e70*/  PRMT R0, R10, 0x7632, R0 ;  /* 0x000076320a007816 */ /* 0x000fca0000000000 */
[----:B--2---:R0:W-:Y:S04]  /*54e80*/  STG.E.U16 [R22.64], R0 ;  /* 0x0000000016007986 */ /* 0x0041e8000c101506 */
[----:B0-----:R-:W2:Y:S01]  /*54e90*/  LDL.LU.64 R22, [R1+0x12a8] ;  /* 0x0012a80001167983 */ /* 0x001ea20000300a00 */
[----:B------:R-:W-:Y:S02]  /*54ea0*/  PRMT R2, R11, 0x7632, R2 ;  /* 0x000076320b027816 */ /* 0x000fe40000000002 */
[----:B-----5:R-:W-:Y:S01]  /*54eb0*/  PRMT R0, R6, 0x7632, R0 ;  /* 0x0000763206007816 */ /* 0x020fe20000000000 */
[----:B--2---:R0:W-:Y:S04]  /*54ec0*/  STG.E.U16 [R22.64], R11 ;  /* 0x0000000b16007986 */ /* 0x0041e8000c101506 */
[----:B0-----:R-:W2:Y:S04]  /*54ed0*/  LDL.LU R23, [R1+0x12a0] ;  /* 0x0012a00001177983 */ /* 0x001ea80000300800 */
[----:B------:R-:W5:Y:S04]  /*54ee0*/  LDL.LU.64 R10, [R1+0x380] ;  /* 0x00038000010a7983 */ /* 0x000f680000300a00 */
[----:B----4-:R0:W-:Y:S04]  /*54ef0*/  STG.E.U16 [R18.64], R2 ;  /* 0x0000000212007986 */ /* 0x0101e8000c101506 */
[----:B------:R1:W-:Y:S01]  /*54f00*/  STG.E.U16 [R14.64], R6 ;  /* 0x000000060e007986 */ /* 0x0003e2000c101506 */
[----:B0-----:R-:W-:-:S03]  /*54f10*/  PRMT R2, R25, 0x7632, R2 ;  /* 0x0000763219027816 */ /* 0x001fc60000000002 */
[----:B------:R-:W4:Y:S04]  /*54f20*/  LDL.LU R19, [R1+0x129c] ;  /* 0x00129c0001137983 */ /* 0x000f280000300800 */
[----:B-1----:R-:W2:Y:S04]  /*54f30*/  LDL.LU R15, [R1+0x1298] ;  /* 0x00129800010f7983 */ /* 0x002ea80000300800 */
[----:B-----5:R0:W-:Y:S04]  /*54f40*/  STG.E.U16 [R10.64], R0 ;  /* 0x000000000a007986 */ /* 0x0201e8000c101506 */
[----:B------:R-:W-:Y:S04]  /*54f50*/  STG.E.U16 [R28.64], R25 ;  /* 0x000000191c007986 */ /* 0x000fe8000c101506 */
[----:B------:R3:W-:Y:S01]  /*54f60*/  STG.E.U16 [R26.64], R2 ;  /* 0x000000021a007986 */ /* 0x0007e2000c101506 */
[----:B0-----:R-:W-:-:S03]  /*54f70*/  PRMT R0, R3, 0x7632, R0 ;  /* 0x0000763203007816 */ /* 0x001fc60000000000 */
[----:B------:R0:W-:Y:S04]  /*54f80*/  STG.E.U16 [R20.64], R3 ;  /* 0x0000000314007986 */ /* 0x0001e8000c101506 */
[----:B------:R-:W-:Y:S01]  /*54f90*/  STG.E.U16 [R16.64], R0 ;  /* 0x0000000010007986 */ /* 0x000fe2000c101506 */
[----:B---3--:R-:W-:-:S03]  /*54fa0*/  PRMT R2, R7, 0x7632, R2 ;  /* 0x0000763207027816 */ /* 0x008fc60000000002 */
[----:B------:R-:W-:Y:S04]  /*54fb0*/  STG.E.U16 [R12.64], R7 ;  /* 0x000000070c007986 */ /* 0x000fe8000c101506 */
[----:B------:R1:W-:Y:S04]  /*54fc0*/  STG.E.U16 [R4.64], R2 ;  /* 0x0000000204007986 */ /* 0x0003e8000c101506 */
[----:B0-----:R-:W3:Y:S04]  /*54fd0*/  LDL.LU.64 R20, [R1+0x3c8] ;  /* 0x0003c80001147983 */ /* 0x001ee80000300a00 */
[----:B-1----:R-:W5:Y:S04]  /*54fe0*/  LDL.LU R4, [R1+0x3f8] ;  /* 0x0003f80001047983 */ /* 0x002f680000300800 */
[----:B------:R-:W2:Y:S04]  /*54ff0*/  LDL.LU R5, [R1+0x3fc] ;  /* 0x0003fc0001057983 */ /* 0x000ea80000300800 */
[----:B--2---:R0:W-:Y:S04]  /*55000*/  STL [R1+0x1264], R5 ;  /* 0x0012640501007387 */ /* 0x0041e80000100800 */
[----:B0-----:R-:W5:Y:S04]  /*55010*/  LDL.LU R5, [R1+0x770] ;  /* 0x0007700001057983 */ /* 0x001f680000300800 */
[----:B-----5:R0:W-:Y:S04]  /*55020*/  STL.64 [R1+0x1268], R4 ;  /* 0x0012680401007387 */ /* 0x0201e80000100a00 */
        /* <DEDUP_REMOVED lines=9> */
[----:B------:R-:W-:-:S03]  /*550c0*/  PRMT R0, R24, 0x7632, R0 ;  /* 0x0000763218007816 */ /* 0x000fc60000000000 */
[----:B------:R-:W-:Y:S04]  /*550d0*/  STG.E.U16 [R8.64], R24 ;  /* 0x0000001808007986 */ /* 0x000fe8000c101506 */
[----:B--2---:R0:W-:Y:S04]  /*550e0*/  STL.64 [R1+0x1290], R4 ;  /* 0x0012900401007387 */ /* 0x0041e80000100a00 */
[----:B0-----:R-:W2:Y:S04]  /*550f0*/  LDL.LU.64 R4, [R1+0x3c0] ;  /* 0x0003c00001047983 */ /* 0x001ea80000300a00 */
[----:B------:R-:W5:Y:S04]  /*55100*/  LDL.LU R24, [R1+0x768] ;  /* 0x0007680001187983 */ /* 0x000f680000300800 */
[----:B---3--:R-:W-:Y:S04]  /*55110*/  STG.E.U16 [R20.64], R0 ;  /* 0x0000000014007986 */ /* 0x008fe8000c101506 */
[----:B-----5:R0:W-:Y:S04]  /*55120*/  STL [R1+0x1260], R24 ;  /* 0x0012601801007387 */ /* 0x0201e80000100800 */
[----:B0-----:R-:W3:Y:S04]  /*55130*/  LDL.LU R24, [R1+0x76c] ;  /* 0x00076c0001187983 */ /* 0x001ee80000300800 */
        /* <DEDUP_REMOVED lines=19> */
[----:B--2---:R0:W-:Y:S04]  /*55270*/  STG.E.U16 [R4.64], R15 ;  /* 0x0000000f04007986 */ /* 0x0041e8000c101506 */
[----:B0-----:R-:W2:Y:S01]  /*55280*/  LDL.LU.64 R4, [R1+0x1290] ;  /* 0x0012900001047983 */ /* 0x001ea20000300a00 */
[----:B------:R-:W-:-:S03]  /*55290*/  PRMT R2, R15, 0x7632, R2 ;  /* 0x000076320f027816 */ /* 0x000fc60000000002 */
[----:B------:R-:W3:Y:S04]  /*552a0*/  LDL.LU R15, [R1+0x714] ;  /* 0x00071400010f7983 */ /* 0x000ee80000300800 */
[----:B------:R-:W3:Y:S04]  /*552b0*/  LDL.LU R21, [R1+0x6f0] ;  /* 0x0006f00001157983 */ /* 0x000ee80000300800 */
[----:B------:R-:W3:Y:S04]  /*552c0*/  LDL.LU R3, [R1+0x6ec] ;  /* 0x0006ec0001037983 */ /* 0x000ee80000300800 */
[----:B--2---:R0:W-:Y:S04]  /*552d0*/  STG.E.U16 [R4.64], R2 ;  /* 0x0000000204007986 */ /* 0x0041e8000c101506 */
[----:B0-----:R-:W2:Y:S01]  /*552e0*/  LDL.LU.64 R4, [R1+0x1288] ;  /* 0x0012880001047983 */ /* 0x001ea20000300a00 */
[----:B----4-:R-:W-:-:S03]  /*552f0*/  PRMT R0, R19, 0x7632, R0 ;  /* 0x0000763213007816 */ /* 0x010fc60000000000 */
[----:B--2---:R0:W-:Y:S04]  /*55300*/  STG.E.U16 [R4.64], R19 ;  /* 0x0000001304007986 */ /* 0x0041e8000c101506 */
[----:B0-----:R-:W2:Y:S04]  /*55310*/  LDL.LU.64 R4, [R1+0x1280] ;  /* 0x0012800001047983 */ /* 0x001ea80000300a00 */
[----:B------:R-:W3:Y:S04]  /*55320*/  LDL.LU R19, [R1+0x718] ;  /* 0x0007180001137983 */ /* 0x000ee80000300800 */
[----:B--2---:R0:W-:Y:S04]  /*55330*/  STG.E.U16 [R4.64], R0 ;  /* 0x0000000004007986 */ /* 0x0041e8000c101506 */
[----:B0-----:R-:W2:Y:S04]  /*55340*/  LDL.LU.64 R4, [R1+0x1278] ;  /* 0x0012780001047983 */ /* 0x001ea80000300a00 */
[----:B------:R-:W4:Y:S04]  /*55350*/  LDL.LU R0, [R1+0x71c] ;  /* 0x00071c0001007983 */ /* 0x000f280000300800 */
[----:B--2---:R0:W-:Y:S04]  /*55360*/  STG.E.U16 [R4.64], R23 ;  /* 0x0000001704007986 */ /* 0x0041e8000c101506 */
[----:B0-----:R-:W2:Y:S01]  /*55370*/  LDL.LU.64 R4, [R1+0x1270] ;  /* 0x0012700001047983 */ /* 0x001ea20000300a00 */
[----:B------:R-:W-:-:S03]  /*55380*/  PRMT R2, R23, 0x7632, R2 ;  /* 0x0000763217027816 */ /* 0x000fc60000000002 */
[----:B------:R-:W3:Y:S04]  /*55390*/  LDL.LU R23, [R1+0x760] ;  /* 0x0007600001177983 */ /* 0x000ee80000300800 */
[----:B--2---:R0:W-:Y:S04]  /*553a0*/  STG.E.U16 [R4.64], R2 ;  /* 0x0000000204007986 */ /* 0x0041e8000c101506 */
[----:B0-----:R-:W2:Y:S04]  /*553b0*/  LDL.LU.64 R4, [R1+0x1268] ;  /* 0x0012680001047983 */ /* 0x001ea80000300a00 */
[----:B------:R-:W5:Y:S01]  /*553c0*/  LDL.LU R2, [R1+0x764] ;  /* 0x0007640001027983 */ /* 0x000f620000300800 */
[----:B---3--:R-:W-:Y:S01]  /*553d0*/  FFMA R10, R10, 0.69314718246459960938, R19 ;  /* 0x3f3172180a0a7823 */ /* 0x008fe20000000013 */
[----:B------:R-:W-:Y:S01]  /*553e0*/  FSEL R17, R17, -INF , P3 ;  /* 0xff80000011117808 */ /* 0x000fe20001800000 */
[----:B------:R-:W-:Y:S01]  /*553f0*/  FFMA R11, R11, 0.69314718246459960938, R15 ;  /* 0x3f3172180b0b7823 */ /* 0x000fe2000000000f */
[----:B------:R-:W-:-:S02]  /*55400*/  FSEL R14, R14, -INF , P6 ;  /* 0xff8000000e0e7808 */ /* 0x000fc40003000000 */
[----:B------:R-:W-:Y:S02]  /*55410*/  FSEL R16, R16, -INF , P4 ;  /* 0xff80000010107808 */ /* 0x000fe40002000000 */
[----:B------:R-:W-:Y:S01]  /*55420*/  FSEL R18, R18, -INF , P2 ;  /* 0xff80000012127808 */ /* 0x000fe20001000000 */
[----:B------:R-:W-:Y:S02]  /*55430*/  FFMA R8, R8, 0.69314718246459960938, R23 ;  /* 0x3f31721808087823 */ /* 0x000fe40000000017 */
[----:B----4-:R-:W-:Y:S02]  /*55440*/  FFMA R9, R9, 0.69314718246459960938, R0 ;  /* 0x3f31721809097823 */ /* 0x010fe40000000000 */
[----:B------:R-:W-:Y:S01]  /*55450*/  FFMA R12, R12, 0.69314718246459960938, R28 ;  /* 0x3f3172180c0c7823 */ /* 0x000fe2000000001c */
[----:B------:R-:W-:Y:S01]  /*55460*/  BAR.SYNC.DEFER_BLOCKING 0x0 ;  /* 0x0000000000007b1d */ /* 0x000fe20000010000 */
[----:B--2---:R-:W-:-:S05]  /*55470*/  FFMA R4, R4, 0.69314718246459960938, R5 ;  /* 0x3f31721804047823 */ /* 0x004fca0000000005 */
[----:B------:R-:W2:Y:S02]  /*55480*/  LDL.LU R5, [R1+0x1264] ;  /* 0x0012640001057983 */ /* 0x000ea40000300800 */
[----:B--2---:R-:W-:Y:S02]  /*55490*/  FFMA R5, R5, 0.69314718246459960938, R24 ;  /* 0x3f31721805057823 */ /* 0x004fe40000000018 */
[----:B------:R-:W5:Y:S01]  /*554a0*/  LDL.LU R24, [R1+0x1260] ;  /* 0x0012600001187983 */ /* 0x000f620000300800 */
[----:B------:R-:W-:-:S03]  /*554b0*/  FSEL R19, R25, -INF , P1 ;  /* 0xff80000019137808 */ /* 0x000fc60000800000 */
[----:B------:R-:W0:Y:S02]  /*554c0*/  S2R R25, SR_TID.X ;  /* 0x0000000000197919 */ /* 0x000e240000002100 */
[----:B------:R-:W-:Y:S02]  /*554d0*/  FFMA R19, R19, 0.69314718246459960938, R3 ;  /* 0x3f31721813137823 */ /* 0x000fe40000000003 */
[----:B-----5:R-:W-:Y:S02]  /*554e0*/  FFMA R6, R6, 0.69314718246459960938, R24 ;  /* 0x3f31721806067823 */ /* 0x020fe40000000018 */
[----:B------:R-:W2:Y:S01]  /*554f0*/  LDL.LU R24, [R1+0x125c] ;  /* 0x00125c0001187983 */ /* 0x000ea20000300800 */
[----:B------:R-:W-:-:S03]  /*55500*/  FSEL R15, R27, -INF , P5 ;  /* 0xff8000001b0f7808 */ /* 0x000fc60002800000 */
[----:B------:R-:W1:Y:S01]  /*55510*/  S2R R3, SR_TID.X ;  /* 0x0000000000037919 */ /* 0x000e620000002100 */
[----:B------:R-:W-:Y:S01]  /*55520*/  FFMA R17, R17, 0.69314718246459960938, R20 ;  /* 0x3f31721811117823 */ /* 0x000fe20000000014 */
[----:B0-----:R-:W-:Y:S01]  /*55530*/  LOP3.LUT R20, R25, 0x1c, RZ, 0xc0, !PT ;  /* 0x0000001c19147812 */ /* 0x001fe200078ec0ff */
[----:B------:R-:W-:Y:S02]  /*55540*/  FFMA R7, R7, 0.69314718246459960938, R2 ;  /* 0x3f31721807077823 */ /* 0x000fe40000000002 */
[----:B------:R-:W-:Y:S02]  /*55550*/  FFMA R14, R14, 0.69314718246459960938, R29 ;  /* 0x3f3172180e0e7823 */ /* 0x000fe4000000001d */
[----:B------:R-:W-:Y:S02]  /*55560*/  FFMA R15, R15, 0.69314718246459960938, R22 ;  /* 0x3f3172180f0f7823 */ /* 0x000fe40000000016 */
[----:B------:R-:W-:Y:S02]  /*55570*/  FFMA R16, R16, 0.69314718246459960938, R26 ;  /* 0x3f31721810107823 */ /* 0x000fe4000000001a */
[----:B------:R-:W-:Y:S01]  /*55580*/  FFMA R18, R18, 0.69314718246459960938, R21 ;  /* 0x3f31721812127823 */ /* 0x000fe20000000015 */
[----:B------:R-:W-:Y:S04]  /*55590*/  STS.128 [R20.X4], R4 ;  /* 0x0000000414007388 */ /* 0x000fe80000004c00 */
[----:B------:R-:W-:Y:S01]  /*555a0*/  STS.128 [R20.X4+0x80], R8 ;  /* 0x0000800814007388 */ /* 0x000fe20000004c00 */
[----:B------:R-:W-:-:S04]  /*555b0*/  SHF.L.U32 R21, R25, 0x4, RZ ;  /* 0x0000000419157819 */ /* 0x000fc800000006ff */
[----:B------:R-:W-:Y:S02]  /*555c0*/  LOP3.LUT R26, R21, 0x70, RZ, 0xc0, !PT ;  /* 0x00000070151a7812 */ /* 0x000fe400078ec0ff */
[C---:B-1----:R-:W-:Y:S02]  /*555d0*/  LOP3.LUT R25, R3.reuse, 0x60, RZ, 0xc0, !PT ;  /* 0x0000006003197812 */ /* 0x042fe400078ec0ff */
[----:B------:R-:W-:-:S03]  /*555e0*/  LOP3.LUT R3, R3, 0x18, RZ, 0xc0, !PT ;  /* 0x0000001803037812 */ /* 0x000fc600078ec0ff */
[----:B------:R-:W-:Y:S01]  /*555f0*/  IMAD R25, R25, 0x4, R26 ;  /* 0x0000000419197824 */ /* 0x000fe200078e021a */
[----:B------:R-:W0:Y:S04]  /*55600*/  S2R R21, SR_TID.X ;  /* 0x0000000000157919 */ /* 0x000e280000002100 */
[----:B------:R-:W-:Y:S02]  /*55610*/  LEA.HI R25, R3, R25, RZ, 0x1f ;  /* 0x0000001903197211 */ /* 0x000fe400078ff8ff */
[----:B------:R-:W1:Y:S02]  /*55620*/  S2R R3, SR_CTAID.Y ;  /* 0x0000000000037919 */ /* 0x000e640000002600 */
[----:B-1----:R-:W-:-:S05]  /*55630*/  IMAD R0, R3, c[0x0][0x1cc], RZ ;  /* 0x0000730003007a24 */ /* 0x002fca00078e02ff */
[C---:B------:R-:W-:Y:S01]  /*55640*/  SHF.L.U32 R2, R0.reuse, 0x2, RZ ;  /* 0x0000000200027819 */ /* 0x040fe200000006ff */
[----:B------:R-:W-:-:S04]  /*55650*/  IMAD.HI R0, R0, 0x4, RZ ;  /* 0x0000000400007827 */ /* 0x000fc800078e02ff */
[----:B--2---:R-:W-:-:S05]  /*55660*/  FFMA R13, R24, 0.69314718246459960938, R13 ;  /* 0x3f317218180d7823 */ /* 0x004fca000000000d */
[----:B------:R-:W-:Y:S04]  /*55670*/  STS.128 [R20.X4+0x100], R12 ;  /* 0x0001000c14007388 */ /* 0x000fe80000004c00 */
[----:B------:R1:W-:Y:S04]  /*55680*/  STS.128 [R20.X4+0x180], R16 ;  /* 0x0001801014007388 */ /* 0x0003e80000004c00 */
[----:B------:R-:W-:Y:S06]  /*55690*/  BAR.SYNC.DEFER_BLOCKING 0x0 ;  /* 0x0000000000007b1d */ /* 0x000fec0000010000 */
[----:B-1----:R-:W1:Y:S04]  /*556a0*/  S2R R20, SR_CTAID.X ;  /* 0x0000000000147919 */ /* 0x002e680000002500 */
[----:B------:R-:W2:Y:S01]  /*556b0*/  LDS R23, [R25] ;  /* 0x0000000019177984 */ /* 0x000ea20000000800 */
[----:B-1----:R-:W-:-:S04]  /*556c0*/  SHF.L.U32 R20, R20, 0x7, RZ ;  /* 0x0000000714147819 */ /* 0x002fc800000006ff */
[----:B0-----:R-:W-:-:S04]  /*556d0*/  LOP3.LUT R20, R20, 0x7f, R21, 0xf8, !PT ;  /* 0x0000007f14147812 */ /* 0x001fc800078ef815 */
[C---:B------:R-:W-:Y:S01]  /*556e0*/  SHF.L.U32 R3, R20.reuse, 0x2, RZ ;  /* 0x0000000214037819 */ /* 0x040fe200000006ff */
[----:B------:R-:W-:-:S03]  /*556f0*/  IMAD.HI R21, R20, 0x4, RZ ;  /* 0x0000000414157827 */ /* 0x000fc600078e02ff */
[----:B------:R-:W-:-:S04]  /*55700*/  IADD3 R2, P0, P1, R3, c[0x0][0x180], R2 ;  /* 0x0000600003027a10 */ /* 0x000fc8000791e002 */
[----:B------:R-:W-:-:S05]  /*55710*/  IADD3.X R3, R21, c[0x0][0x184], R0, P0, P1 ;  /* 0x0000610015037a10 */ /* 0x000fca00007e2400 */
[----:B--2---:R-:W-:Y:S01]  /*55720*/  STG.E [R2.64], R23 ;  /* 0x0000001702007986 */ /* 0x004fe2000c101906 */
[----:B------:R-:W-:Y:S05]  /*55730*/  EXIT ;  /* 0x000000000000794d */ /* 0x000fea0003800000 */
.L_x_36:
[----:B------:R-:W-:-:S00]  /*55740*/  BRA `(.L_x_36) ;  /* 0xfffffff000007947 */ /* 0x000fc0000383ffff */
[----:B------:R-:W-:-:S00]  /*55750*/  NOP ;  /* 0x0000000000007918 */ /* 0x000fc00000000000 */
        /* <DEDUP_REMOVED lines=10> */
.L_x_37:


//--------------------- .nv.global.init           --------------------------
	.section	.nv.global.init,"aw",@progbits
.nv.global.init:
	.type		_$_str,@object
	.size		_$_str,(.L_0 - _$_str)
_$_str:
        /*0000*/ 	.byte	0x5f, 0x5f, 0x43, 0x55, 0x44, 0x41, 0x5f, 0x46, 0x54, 0x5a, 0x00
.L_0:


//--------------------- .nv.shared.attn_fwd       --------------------------
	.section	.nv.shared.attn_fwd,"aw",@nobits
	.sectionflags	@""
	.align	16
